def attn_fwd(
    Q,
    K,
    V,
    Out,
    Lse,
    sm_scale,
    stride_qz,
    stride_qh,
    stride_qm,
    stride_qk,
    stride_kz,
    stride_kh,
    stride_kn,
    stride_kk,
    stride_vz,
    stride_vh,
    stride_vn,
    stride_vk,
    stride_oz,
    stride_oh,
    stride_om,
    stride_ok,
    seqlen_q,
    seqlen_k,
    BLOCK_M: tl.constexpr,
    BLOCK_N: tl.constexpr,
    HEAD_DIM: tl.constexpr,
    CAUSAL: tl.constexpr,
):
    start_m = tl.program_id(0)
    off_hz = tl.program_id(1)
    q_off = off_hz * stride_qh
    k_off = off_hz * stride_kh
    v_off = off_hz * stride_vh
    offs_m = start_m * BLOCK_M + tl.arange(0, BLOCK_M)
    offs_d = tl.arange(0, HEAD_DIM)
    offs_n = tl.arange(0, BLOCK_N)
    q_ptrs = Q + q_off + offs_m[:, None] * stride_qm + offs_d[None, :] * stride_qk
    k_ptrs = K + k_off + offs_d[:, None] * stride_kk + offs_n[None, :] * stride_kn
    v_ptrs = V + v_off + offs_n[:, None] * stride_vn + offs_d[None, :] * stride_vk
    m_i = tl.full([BLOCK_M], float("-inf"), dtype=tl.float32)
    l_i = tl.zeros([BLOCK_M], dtype=tl.float32) + 1.0
    acc = tl.zeros([BLOCK_M, HEAD_DIM], dtype=tl.float32)
    q = tl.load(q_ptrs)
    acc, l_i, m_i = _attn_fwd_inner(
        acc,
        l_i,
        m_i,
        q,
        k_ptrs,
        v_ptrs,
        sm_scale,
        stride_kn,
        stride_vn,
        start_m,
        seqlen_k,
        BLOCK_M,
        BLOCK_N,
        HEAD_DIM,
        CAUSAL,
    )
    acc = acc / l_i[:, None]
    lse = m_i + tl.math.log2(l_i) / 1.4426950408889634
    o_ptrs = (
        Out
        + off_hz * stride_oh
        + offs_m[:, None] * stride_om
        + offs_d[None, :] * stride_ok
    )
    tl.store(o_ptrs, acc.to(Out.dtype.element_ty))
    tl.store(Lse + off_hz * seqlen_q + offs_m, lse)

# config = {"BLOCK_M": 128, "BLOCK_N": 64, "HEAD_DIM": 256, "arch": "sm_90", "causal": true, "dtype": "fp16", "num_stages": 3, "num_warps": 8}
# arch = sm_90


// ===== COMPILED SASS (sm_90a) =====

	.target	sm_90a

	.elftype	@"ET_EXEC"


//--------------------- .note.nv.tkinfo           --------------------------
	.section	.note.nv.tkinfo,"",@"SHT_NOTE"
	.sectionflags	@"SHF_NOTE_NV_TKINFO"
	.tkinfo
        /*0018*/ 	.word	0x00000002
        /*0030*/ 	.string	""
        /*0030*/ 	.string	"ptxas"
        /*0030*/ 	.string	"Cuda compilation tools, release 13.0, V13.0.88"
        /*0030*/ 	.string	"Build cuda_13.0.r13.0/compiler.36424714_0"
        /*0030*/ 	.string	"-v  -suppress-debug-info  -lineinfo  -arch sm_90a "



//--------------------- .note.nv.cuinfo           --------------------------
	.section	.note.nv.cuinfo,"",@"SHT_NOTE"
	.sectionflags	@"SHF_NOTE_NV_CUINFO"
        /*0018*/ 	.short	0x0002
        /*001a*/ 	.short	0x005a
        /*001c*/ 	.short	0x0082
	.zero		2


//--------------------- .nv.info                  --------------------------
	.section	.nv.info,"",@"SHT_CUDA_INFO"
	.align	4


	//----- nvinfo : EIATTR_REGCOUNT
	.align		4
        /*0000*/ 	.byte	0x04, 0x2f
        /*0002*/ 	.short	(.L_2 - .L_1)
	.align		4
.L_1:
        /*0004*/ 	.word	index@(attn_fwd)
        /*0008*/ 	.word	0x000000ff


	//----- nvinfo : EIATTR_FRAME_SIZE
	.align		4
.L_2:
        /*000c*/ 	.byte	0x04, 0x11
        /*000e*/ 	.short	(.L_4 - .L_3)
	.align		4
.L_3:
        /*0010*/ 	.word	index@(attn_fwd)
        /*0014*/ 	.word	0x000003f0


	//----- nvinfo : EIATTR_MIN_STACK_SIZE
	.align		4
.L_4:
        /*0018*/ 	.byte	0x04, 0x12
        /*001a*/ 	.short	(.L_6 - .L_5)
	.align		4
.L_5:
        /*001c*/ 	.word	index@(attn_fwd)
        /*0020*/ 	.word	0x000003f0
.L_6:


//--------------------- .nv.compat                --------------------------
	.section	.nv.compat,"",@"SHT_CUDA_COMPAT_INFO"
	.align	4
        /*0000*/ 	.byte	0x02, 0x09, 0x01, 0x00, 0x02, 0x02, 0x04, 0x00, 0x02, 0x05, 0x05, 0x00, 0x03, 0x07, 0x01, 0x01
        /*0010*/ 	.byte	0x02, 0x03, 0x00, 0x00, 0x02, 0x06, 0x01, 0x00, 0x04, 0x0b, 0x08, 0x00, 0x00, 0x00, 0x00, 0x00
        /*0020*/ 	.byte	0x00, 0x00, 0x00, 0x00


//--------------------- .nv.info.attn_fwd         --------------------------
	.section	.nv.info.attn_fwd,"",@"SHT_CUDA_INFO"
	.sectionflags	@""
	.align	4


	//----- nvinfo : EIATTR_CUDA_API_VERSION
	.align		4
        /*0000*/ 	.byte	0x04, 0x37
        /*0002*/ 	.short	(.L_8 - .L_7)
.L_7:
        /*0004*/ 	.word	0x00000082


	//----- nvinfo : EIATTR_KPARAM_INFO
	.align		4
.L_8:
        /*0008*/ 	.byte	0x04, 0x17
        /*000a*/ 	.short	(.L_10 - .L_9)
.L_9:
        /*000c*/ 	.word	0x00000000
        /*0010*/ 	.short	0x0019
        /*0012*/ 	.short	0x0080
        /*0014*/ 	.byte	0x00, 0xf4, 0x21, 0x00


	//----- nvinfo : EIATTR_KPARAM_INFO
	.align		4
.L_10:
        /*0018*/ 	.byte	0x04, 0x17
        /*001a*/ 	.short	(.L_12 - .L_11)
.L_11:
        /*001c*/ 	.word	0x00000000
        /*0020*/ 	.short	0x0018
        /*0022*/ 	.short	0x0078
        /*0024*/ 	.byte	0x00, 0xf4, 0x21, 0x00


	//----- nvinfo : EIATTR_KPARAM_INFO
	.align		4
.L_12:
        /*0028*/ 	.byte	0x04, 0x17
        /*002a*/ 	.short	(.L_14 - .L_13)
.L_13:
        /*002c*/ 	.word	0x00000000
        /*0030*/ 	.short	0x0017
        /*0032*/ 	.short	0x0070
        /*0034*/ 	.byte	0x00, 0xf0, 0x11, 0x00


	//----- nvinfo : EIATTR_KPARAM_INFO
	.align		4
.L_14:
        /*0038*/ 	.byte	0x04, 0x17
        /*003a*/ 	.short	(.L_16 - .L_15)
.L_15:
        /*003c*/ 	.word	0x00000000
        /*0040*/ 	.short	0x0016
        /*0042*/ 	.short	0x006c
        /*0044*/ 	.byte	0x00, 0xf0, 0x11, 0x00


	//----- nvinfo : EIATTR_KPARAM_INFO
	.align		4
.L_16:
        /*0048*/ 	.byte	0x04, 0x17
        /*004a*/ 	.short	(.L_18 - .L_17)
.L_17:
        /*004c*/ 	.word	0x00000000
        /*0050*/ 	.short	0x0015
        /*0052*/ 	.short	0x0068
        /*0054*/ 	.byte	0x00, 0xf0, 0x11, 0x00


	//----- nvinfo : EIATTR_KPARAM_INFO
	.align		4
.L_18:
        /*0058*/ 	.byte	0x04, 0x17
        /*005a*/ 	.short	(.L_20 - .L_19)
.L_19:
        /*005c*/ 	.word	0x00000000
        /*0060*/ 	.short	0x0014
        /*0062*/ 	.short	0x0064
        /*0064*/ 	.byte	0x00, 0xf0, 0x11, 0x00


	//----- nvinfo : EIATTR_KPARAM_INFO
	.align		4
.L_20:
        /*0068*/ 	.byte	0x04, 0x17
        /*006a*/ 	.short	(.L_22 - .L_21)
.L_21:
        /*006c*/ 	.word	0x00000000
        /*0070*/ 	.short	0x0013
        /*0072*/ 	.short	0x0060
        /*0074*/ 	.byte	0x00, 0xf0, 0x11, 0x00


	//----- nvinfo : EIATTR_KPARAM_INFO
	.align		4
.L_22:
        /*0078*/ 	.byte	0x04, 0x17
        /*007a*/ 	.short	(.L_24 - .L_23)
.L_23:
        /*007c*/ 	.word	0x00000000
        /*0080*/ 	.short	0x0012
        /*0082*/ 	.short	0x005c
        /*0084*/ 	.byte	0x00, 0xf0, 0x11, 0x00


	//----- nvinfo : EIATTR_KPARAM_INFO
	.align		4
.L_24:
        /*0088*/ 	.byte	0x04, 0x17
        /*008a*/ 	.short	(.L_26 - .L_25)
.L_25:
        /*008c*/ 	.word	0x00000000
        /*0090*/ 	.short	0x0011
        /*0092*/ 	.short	0x0058
        /*0094*/ 	.byte	0x00, 0xf0, 0x11, 0x00


	//----- nvinfo : EIATTR_KPARAM_INFO
	.align		4
.L_26:
        /*0098*/ 	.byte	0x04, 0x17
        /*009a*/ 	.short	(.L_28 - .L_27)
.L_27:
        /*009c*/ 	.word	0x00000000
        /*00a0*/ 	.short	0x0010
        /*00a2*/ 	.short	0x0054
        /*00a4*/ 	.byte	0x00, 0xf0, 0x11, 0x00


	//----- nvinfo : EIATTR_KPARAM_INFO
	.align		4
.L_28:
        /*00a8*/ 	.byte	0x04, 0x17
        /*00aa*/ 	.short	(.L_30 - .L_29)
.L_29:
        /*00ac*/ 	.word	0x00000000
        /*00b0*/ 	.short	0x000f
        /*00b2*/ 	.short	0x0050
        /*00b4*/ 	.byte	0x00, 0xf0, 0x11, 0x00


	//----- nvinfo : EIATTR_KPARAM_INFO
	.align		4
.L_30:
        /*00b8*/ 	.byte	0x04, 0x17
        /*00ba*/ 	.short	(.L_32 - .L_31)
.L_31:
        /*00bc*/ 	.word	0x00000000
        /*00c0*/ 	.short	0x000e
        /*00c2*/ 	.short	0x004c
        /*00c4*/ 	.byte	0x00, 0xf0, 0x11, 0x00


	//----- nvinfo : EIATTR_KPARAM_INFO
	.align		4
.L_32:
        /*00c8*/ 	.byte	0x04, 0x17
        /*00ca*/ 	.short	(.L_34 - .L_33)
.L_33:
        /*00cc*/ 	.word	0x00000000
        /*00d0*/ 	.short	0x000d
        /*00d2*/ 	.short	0x0048
        /*00d4*/ 	.byte	0x00, 0xf0, 0x11, 0x00


	//----- nvinfo : EIATTR_KPARAM_INFO
	.align		4
.L_34:
        /*00d8*/ 	.byte	0x04, 0x17
        /*00da*/ 	.short	(.L_36 - .L_35)
.L_35:
        /*00dc*/ 	.word	0x00000000
        /*00e0*/ 	.short	0x000c
        /*00e2*/ 	.short	0x0044
        /*00e4*/ 	.byte	0x00, 0xf0, 0x11, 0x00


	//----- nvinfo : EIATTR_KPARAM_INFO
	.align		4
.L_36:
        /*00e8*/ 	.byte	0x04, 0x17
        /*00ea*/ 	.short	(.L_38 - .L_37)
.L_37:
        /*00ec*/ 	.word	0x00000000
        /*00f0*/ 	.short	0x000b
        /*00f2*/ 	.short	0x0040
        /*00f4*/ 	.byte	0x00, 0xf0, 0x11, 0x00


	//----- nvinfo : EIATTR_KPARAM_INFO
	.align		4
.L_38:
        /*00f8*/ 	.byte	0x04, 0x17
        /*00fa*/ 	.short	(.L_40 - .L_39)
.L_39:
        /*00fc*/ 	.word	0x00000000
        /*0100*/ 	.short	0x000a
        /*0102*/ 	.short	0x003c
        /*0104*/ 	.byte	0x00, 0xf0, 0x11, 0x00


	//----- nvinfo : EIATTR_KPARAM_INFO
	.align		4
.L_40:
        /*0108*/ 	.byte	0x04, 0x17
        /*010a*/ 	.short	(.L_42 - .L_41)
.L_41:
        /*010c*/ 	.word	0x00000000
        /*0110*/ 	.short	0x0009
        /*0112*/ 	.short	0x0038
        /*0114*/ 	.byte	0x00, 0xf0, 0x11, 0x00


	//----- nvinfo : EIATTR_KPARAM_INFO
	.align		4
.L_42:
        /*0118*/ 	.byte	0x04, 0x17
        /*011a*/ 	.short	(.L_44 - .L_43)
.L_43:
        /*011c*/ 	.word	0x00000000
        /*0120*/ 	.short	0x0008
        /*0122*/ 	.short	0x0034
        /*0124*/ 	.byte	0x00, 0xf0, 0x11, 0x00


	//----- nvinfo : EIATTR_KPARAM_INFO
	.align		4
.L_44:
        /*0128*/ 	.byte	0x04, 0x17
        /*012a*/ 	.short	(.L_46 - .L_45)
.L_45:
        /*012c*/ 	.word	0x00000000
        /*0130*/ 	.short	0x0007
        /*0132*/ 	.short	0x0030
        /*0134*/ 	.byte	0x00, 0xf0, 0x11, 0x00


	//----- nvinfo : EIATTR_KPARAM_INFO
	.align		4
.L_46:
        /*0138*/ 	.byte	0x04, 0x17
        /*013a*/ 	.short	(.L_48 - .L_47)
.L_47:
        /*013c*/ 	.word	0x00000000
        /*0140*/ 	.short	0x0006
        /*0142*/ 	.short	0x002c
        /*0144*/ 	.byte	0x00, 0xf0, 0x11, 0x00


	//----- nvinfo : EIATTR_KPARAM_INFO
	.align		4
.L_48:
        /*0148*/ 	.byte	0x04, 0x17
        /*014a*/ 	.short	(.L_50 - .L_49)
.L_49:
        /*014c*/ 	.word	0x00000000
        /*0150*/ 	.short	0x0005
        /*0152*/ 	.short	0x0028
        /*0154*/ 	.byte	0x00, 0xf0, 0x11, 0x00


	//----- nvinfo : EIATTR_KPARAM_INFO
	.align		4
.L_50:
        /*0158*/ 	.byte	0x04, 0x17
        /*015a*/ 	.short	(.L_52 - .L_51)
.L_51:
        /*015c*/ 	.word	0x00000000
        /*0160*/ 	.short	0x0004
        /*0162*/ 	.short	0x0020
        /*0164*/ 	.byte	0x00, 0xf4, 0x21, 0x00


	//----- nvinfo : EIATTR_KPARAM_INFO
	.align		4
.L_52:
        /*0168*/ 	.byte	0x04, 0x17
        /*016a*/ 	.short	(.L_54 - .L_53)
.L_53:
        /*016c*/ 	.word	0x00000000
        /*0170*/ 	.short	0x0003
        /*0172*/ 	.short	0x0018
        /*0174*/ 	.byte	0x00, 0xf4, 0x21, 0x00


	//----- nvinfo : EIATTR_KPARAM_INFO
	.align		4
.L_54:
        /*0178*/ 	.byte	0x04, 0x17
        /*017a*/ 	.short	(.L_56 - .L_55)
.L_55:
        /*017c*/ 	.word	0x00000000
        /*0180*/ 	.short	0x0002
        /*0182*/ 	.short	0x0010
        /*0184*/ 	.byte	0x00, 0xf4, 0x21, 0x00


	//----- nvinfo : EIATTR_KPARAM_INFO
	.align		4
.L_56:
        /*0188*/ 	.byte	0x04, 0x17
        /*018a*/ 	.short	(.L_58 - .L_57)
.L_57:
        /*018c*/ 	.word	0x00000000
        /*0190*/ 	.short	0x0001
        /*0192*/ 	.short	0x0008
        /*0194*/ 	.byte	0x00, 0xf4, 0x21, 0x00


	//----- nvinfo : EIATTR_KPARAM_INFO
	.align		4
.L_58:
        /*0198*/ 	.byte	0x04, 0x17
        /*019a*/ 	.short	(.L_60 - .L_59)
.L_59:
        /*019c*/ 	.word	0x00000000
        /*01a0*/ 	.short	0x0000
        /*01a2*/ 	.short	0x0000
        /*01a4*/ 	.byte	0x00, 0xf4, 0x21, 0x00


	//----- nvinfo : EIATTR_SPARSE_MMA_MASK
	.align		4
.L_60:
        /*01a8*/ 	.byte	0x03, 0x50
        /*01aa*/ 	.short	0x0000


	//----- nvinfo : EIATTR_MAXREG_COUNT
	.align		4
        /*01ac*/ 	.byte	0x03, 0x1b
        /*01ae*/ 	.short	0x00ff


	//----- nvinfo : EIATTR_NUM_BARRIERS
	.align		4
        /*01b0*/ 	.byte	0x02, 0x4c
        /*01b2*/ 	.byte	0x01
	.zero		1


	//----- nvinfo : EIATTR_ANNOTATIONS
	.align		4
        /*01b4*/ 	.byte	0x04, 0x55
        /*01b6*/ 	.short	(.L_62 - .L_61)


	//   ....[0]....
.L_61:
        /*01b8*/ 	.word	0x00000001
        /*01bc*/ 	.byte	0x10, 0x31, 0x00, 0x00, 0x01, 0x00, 0x00, 0x00, 0xe0, 0x34, 0x00, 0x00, 0x01, 0x00, 0x00, 0x00
        /* <DEDUP_REMOVED lines=124> */
        /*098c*/ 	.byte	0x60, 0x81, 0x00, 0x00, 0x01, 0x00, 0x00, 0x00, 0x60, 0x93, 0x00, 0x00


	//----- nvinfo : EIATTR_MERCURY_ISA_VERSION
	.align		4
.L_62:
        /*0998*/ 	.byte	0x03, 0x5f
        /*099a*/ 	.short	0x0101


	//----- nvinfo : EIATTR_COOP_GROUP_MASK_REGIDS
	.align		4
        /*099c*/ 	.byte	0x04, 0x29
        /*099e*/ 	.short	(.L_64 - .L_63)


	//   ....[0]....
.L_63:
        /*09a0*/ 	.word	0xffffffff


	//   ....[1]....
        /*09a4*/ 	.word	0xffffffff


	//   ....[2]....
        /*09a8*/ 	.word	0xffffffff


	//   ....[3]....
        /*09ac*/ 	.word	0xffffffff


	//   ....[4]....
        /*09b0*/ 	.word	0xffffffff


	//   ....[5]....
        /*09b4*/ 	.word	0xffffffff


	//   ....[6]....
        /*09b8*/ 	.word	0xffffffff


	//   ....[7]....
        /*09bc*/ 	.word	0xffffffff


	//----- nvinfo : EIATTR_COOP_GROUP_INSTR_OFFSETS
	.align		4
.L_64:
        /*09c0*/ 	.byte	0x04, 0x28
        /*09c2*/ 	.short	(.L_66 - .L_65)


	//   ....[0]....
.L_65:
        /*09c4*/ 	.word	0x000082e0


	//   ....[1]....
        /*09c8*/ 	.word	0x00008320


	//   ....[2]....
        /*09cc*/ 	.word	0x000085f0


	//   ....[3]....
        /*09d0*/ 	.word	0x000086a0


	//   ....[4]....
        /*09d4*/ 	.word	0x00009b60


	//   ....[5]....
        /*09d8*/ 	.word	0x00009b70


	//   ....[6]....
        /*09dc*/ 	.word	0x00009be0


	//   ....[7]....
        /*09e0*/ 	.word	0x00009bf0


	//----- nvinfo : EIATTR_EXIT_INSTR_OFFSETS
	.align		4
.L_66:
        /*09e4*/ 	.byte	0x04, 0x1c
        /*09e6*/ 	.short	(.L_68 - .L_67)


	//   ....[0]....
.L_67:
        /*09e8*/ 	.word	0x0000f030


	//   ....[1]....
        /*09ec*/ 	.word	0x0000f060


	//----- nvinfo : EIATTR_REQNTID
	.align		4
.L_68:
        /*09f0*/ 	.byte	0x04, 0x10
        /*09f2*/ 	.short	(.L_70 - .L_69)
.L_69:
        /*09f4*/ 	.word	0x00000100
        /*09f8*/ 	.word	0x00000001
        /*09fc*/ 	.word	0x00000001


	//----- nvinfo : EIATTR_CBANK_PARAM_SIZE
	.align		4
.L_70:
        /*0a00*/ 	.byte	0x03, 0x19
        /*0a02*/ 	.short	0x0088


	//----- nvinfo : EIATTR_PARAM_CBANK
	.align		4
        /*0a04*/ 	.byte	0x04, 0x0a
        /*0a06*/ 	.short	(.L_72 - .L_71)
	.align		4
.L_71:
        /*0a08*/ 	.word	index@(.nv.constant0.attn_fwd)
        /*0a0c*/ 	.short	0x0210
        /*0a0e*/ 	.short	0x0088


	//----- nvinfo : EIATTR_SW_WAR
	.align		4
.L_72:
        /*0a10*/ 	.byte	0x04, 0x36
        /*0a12*/ 	.short	(.L_74 - .L_73)
.L_73:
        /*0a14*/ 	.word	0x00000008
.L_74:


//--------------------- .nv.callgraph             --------------------------
	.section	.nv.callgraph,"",@"SHT_CUDA_CALLGRAPH"
	.align	4
	.sectionentsize	8
	.align		4
        /*0000*/ 	.word	0x00000000
	.align		4
        /*0004*/ 	.word	0xffffffff
	.align		4
        /*0008*/ 	.word	0x00000000
	.align		4
        /*000c*/ 	.word	0xfffffffe
	.align		4
        /*0010*/ 	.word	0x00000000
	.align		4
        /*0014*/ 	.word	0xfffffffd
	.align		4
        /*0018*/ 	.word	0x00000000
	.align		4
        /*001c*/ 	.word	0xfffffffc


//--------------------- .nv.constant4             --------------------------
	.section	.nv.constant4,"a",@progbits
	.align	8
	.align		8
.nv.constant4:
        /*0000*/ 	.dword	_$_str


//--------------------- .text.attn_fwd            --------------------------
	.section	.text.attn_fwd,"ax",@progbits
	.align	128
        .global         attn_fwd
        .type           attn_fwd,@function
        .size           attn_fwd,(.L_x_3 - attn_fwd)
        .other          attn_fwd,@"STO_CUDA_ENTRY STV_DEFAULT"
attn_fwd:
.text.attn_fwd:
[----:B------:R-:W0:Y:S01]  /*0000*/  LDC R1, c[0x0][0x28] ;  /* 0x00000a00ff017b82 */ /* 0x000e220000000800 */
[----:B------:R-:W1:Y:S07]  /*0010*/  S2R R6, SR_CTAID.X ;  /* 0x0000000000067919 */ /* 0x000e6e0000002500 */
[----:B------:R-:W2:Y:S01]  /*0020*/  S2UR UR6, SR_CTAID.Y ;  /* 0x00000000000679c3 */ /* 0x000ea20000002600 */
[----:B------:R-:W-:Y:S01]  /*0030*/  ULDC.64 UR4, c[0x0][0x240] ;  /* 0x0000900000047ab9 */ /* 0x000fe20000000a00 */
[----:B0-----:R-:W-:Y:S01]  /*0040*/  VIADD R1, R1, 0xfffffc10 ;  /* 0xfffffc1001017836 */ /* 0x001fe20000000000 */
[----:B------:R-:W0:Y:S05]  /*0050*/  S2R R186, SR_TID.X ;  /* 0x0000000000ba7919 */ /* 0x000e2a0000002100 */
[----:B------:R-:W3:Y:S08]  /*0060*/  LDC R13, c[0x0][0x248] ;  /* 0x00009200ff0d7b82 */ /* 0x000ef00000000800 */
[----:B------:R-:W4:Y:S01]  /*0070*/  LDC.64 R4, c[0x0][0x210] ;  /* 0x00008400ff047b82 */ /* 0x000f220000000a00 */
[----:B--2---:R-:W-:-:S04]  /*0080*/  UIMAD UR4, UR6, UR4, URZ ;  /* 0x00000004060472a4 */ /* 0x004fc8000f8e023f */
[----:B------:R-:W-:Y:S01]  /*0090*/  USHF.L.U32 UR6, UR4, 0x1, URZ ;  /* 0x0000000104067899 */ /* 0x000fe2000800063f */
[----:B-1----:R-:W-:Y:S01]  /*00a0*/  IMAD.SHL.U32 R6, R6, 0x80, RZ ;  /* 0x0000008006067824 */ /* 0x002fe200078e00ff */
[----:B0-----:R-:W-:-:S04]  /*00b0*/  SHF.R.U32.HI R2, RZ, 0x7, R186 ;  /* 0x00000007ff027819 */ /* 0x001fc800000116ba */
[----:B------:R-:W-:Y:S02]  /*00c0*/  LOP3.LUT R0, R6, 0x7f, R186, 0xf8, !PT ;  /* 0x0000007f06007812 */ /* 0x000fe400078ef8ba */
[----:B------:R-:W-:-:S03]  /*00d0*/  SGXT.U32 R2, R2, 0x1 ;  /* 0x000000010202781a */ /* 0x000fc60000000000 */
[----:B------:R-:W-:Y:S01]  /*00e0*/  IMAD R0, R0, UR5, RZ ;  /* 0x0000000500007c24 */ /* 0x000fe2000f8e02ff */
[----:B------:R-:W-:Y:S01]  /*00f0*/  UIMAD.WIDE UR4, UR4, 0x2, URZ ;  /* 0x00000002040478a5 */ /* 0x000fe2000f8e023f */
[----:B---3--:R-:W-:Y:S02]  /*0100*/  IMAD R2, R2, R13, RZ ;  /* 0x0000000d02027224 */ /* 0x008fe400078e02ff */
[C---:B------:R-:W-:Y:S02]  /*0110*/  IMAD.SHL.U32 R3, R0.reuse, 0x2, RZ ;  /* 0x0000000200037824 */ /* 0x040fe400078e00ff */
[----:B------:R-:W-:-:S03]  /*0120*/  IMAD.HI R0, R0, 0x2, RZ ;  /* 0x0000000200007827 */ /* 0x000fc600078e02ff */
[----:B----4-:R-:W-:Y:S01]  /*0130*/  IADD3 R3, P0, P1, R3, UR6, R4 ;  /* 0x0000000603037c10 */ /* 0x010fe2000f91e004 */
[C---:B------:R-:W-:Y:S01]  /*0140*/  IMAD R4, R13.reuse, 0x2, R2 ;  /* 0x000000020d047824 */ /* 0x040fe200078e0202 */
[----:B------:R-:W-:Y:S02]  /*0150*/  ULDC.64 UR6, c[0x0][0x208] ;  /* 0x0000820000067ab9 */ /* 0x000fe40000000a00 */
[----:B------:R-:W-:Y:S01]  /*0160*/  IADD3.X R0, R0, UR5, R5, P0, P1 ;  /* 0x0000000500007c10 */ /* 0x000fe200087e2405 */
[C---:B------:R-:W-:Y:S01]  /*0170*/  IMAD R12, R13.reuse, 0x2, R4 ;  /* 0x000000020d0c7824 */ /* 0x040fe200078e0204 */
[-C--:B------:R-:W-:Y:S02]  /*0180*/  LEA R8, P0, R2, R3.reuse, 0x1 ;  /* 0x0000000302087211 */ /* 0x080fe400078008ff */
[----:B------:R-:W-:Y:S01]  /*0190*/  LEA R10, P1, R4, R3, 0x1 ;  /* 0x00000003040a7211 */ /* 0x000fe200078208ff */
[----:B------:R-:W-:Y:S01]  /*01a0*/  IMAD R20, R13, 0x2, R12 ;  /* 0x000000020d147824 */ /* 0x000fe200078e020c */
[----:B------:R-:W-:-:S02]  /*01b0*/  LEA.HI.X.SX32 R9, R2, R0, 0x1, P0 ;  /* 0x0000000002097211 */ /* 0x000fc400000f0eff */
[-C--:B------:R-:W-:Y:S02]  /*01c0*/  LEA R14, P0, R12, R3.reuse, 0x1 ;  /* 0x000000030c0e7211 */ /* 0x080fe400078008ff */
[-C--:B------:R-:W-:Y:S01]  /*01d0*/  LEA.HI.X.SX32 R11, R4, R0.reuse, 0x1, P1 ;  /* 0x00000000040b7211 */ /* 0x080fe200008f0eff */
[----:B------:R-:W2:Y:S01]  /*01e0*/  LDG.E.U16 R2, desc[UR6][R8.64] ;  /* 0x0000000608027981 */ /* 0x000ea2000c1e1500 */
[-C--:B------:R-:W-:Y:S01]  /*01f0*/  LEA.HI.X.SX32 R15, R12, R0.reuse, 0x1, P0 ;  /* 0x000000000c0f7211 */ /* 0x080fe200000f0eff */
[C---:B------:R-:W-:Y:S01]  /*0200*/  IMAD R12, R13.reuse, 0x2, R20 ;  /* 0x000000020d0c7824 */ /* 0x040fe200078e0214 */
[-C--:B------:R-:W-:Y:S01]  /*0210*/  LEA R16, P0, R20, R3.reuse, 0x1 ;  /* 0x0000000314107211 */ /* 0x080fe200078008ff */
[----:B------:R0:W3:Y:S02]  /*0220*/  LDG.E.U16 R4, desc[UR6][R10.64] ;  /* 0x000000060a047981 */ /* 0x0000e4000c1e1500 */
[----:B------:R-:W-:Y:S01]  /*0230*/  IMAD R22, R13, 0x2, R12 ;  /* 0x000000020d167824 */ /* 0x000fe200078e020c */
[----:B------:R-:W-:Y:S01]  /*0240*/  LEA R18, P1, R12, R3, 0x1 ;  /* 0x000000030c127211 */ /* 0x000fe200078208ff */
[----:B------:R1:W4:Y:S01]  /*0250*/  LDG.E.U16 R5, desc[UR6][R14.64] ;  /* 0x000000060e057981 */ /* 0x000322000c1e1500 */
[----:B------:R-:W-:-:S02]  /*0260*/  LEA.HI.X.SX32 R17, R20, R0, 0x1, P0 ;  /* 0x0000000014117211 */ /* 0x000fc400000f0eff */
[-C--:B------:R-:W-:Y:S01]  /*0270*/  LEA.HI.X.SX32 R19, R12, R0.reuse, 0x1, P1 ;  /* 0x000000000c137211 */ /* 0x080fe200008f0eff */
[C---:B------:R-:W-:Y:S01]  /*0280*/  IMAD R12, R13.reuse, 0x2, R22 ;  /* 0x000000020d0c7824 */ /* 0x040fe200078e0216 */
[CC--:B------:R-:W-:Y:S01]  /*0290*/  LEA R20, P0, R22.reuse, R3.reuse, 0x1 ;  /* 0x0000000316147211 */ /* 0x0c0fe200078008ff */
[----:B------:R5:W4:Y:S03]  /*02a0*/  LDG.E.U16 R7, desc[UR6][R16.64] ;  /* 0x0000000610077981 */ /* 0x000b26000c1e1500 */
[-C--:B------:R-:W-:Y:S01]  /*02b0*/  LEA.HI.X.SX32 R21, R22, R0.reuse, 0x1, P0 ;  /* 0x0000000016157211 */ /* 0x080fe200000f0eff */
[C---:B0-----:R-:W-:Y:S01]  /*02c0*/  IMAD R10, R13.reuse, 0x2, R12 ;  /* 0x000000020d0a7824 */ /* 0x041fe200078e020c */
[CC--:B------:R-:W-:Y:S01]  /*02d0*/  LEA R22, P0, R12.reuse, R3.reuse, 0x1 ;  /* 0x000000030c167211 */ /* 0x0c0fe200078008ff */
[----:B------:R0:W3:Y:S03]  /*02e0*/  LDG.E.U16 R8, desc[UR6][R18.64] ;  /* 0x0000000612087981 */ /* 0x0000e6000c1e1500 */
[-C--:B------:R-:W-:Y:S01]  /*02f0*/  LEA.HI.X.SX32 R23, R12, R0.reuse, 0x1, P0 ;  /* 0x000000000c177211 */ /* 0x080fe200000f0eff */
[C---:B------:R-:W-:Y:S01]  /*0300*/  IMAD R12, R13.reuse, 0x2, R10 ;  /* 0x000000020d0c7824 */ /* 0x040fe200078e020a */
[C---:B------:R-:W-:Y:S01]  /*0310*/  LEA R24, P0, R10.reuse, R3, 0x1 ;  /* 0x000000030a187211 */ /* 0x040fe200078008ff */
[----:B------:R0:W4:Y:S02]  /*0320*/  LDG.E.U16 R9, desc[UR6][R20.64] ;  /* 0x0000000614097981 */ /* 0x000124000c1e1500 */
[----:B-1----:R-:W-:Y:S01]  /*0330*/  IMAD R14, R13, 0x2, R12 ;  /* 0x000000020d0e7824 */ /* 0x002fe200078e020c */
[----:B------:R-:W-:-:S02]  /*0340*/  LEA.HI.X.SX32 R25, R10, R0, 0x1, P0 ;  /* 0x000000000a197211 */ /* 0x000fc400000f0eff */
[-C--:B------:R-:W-:Y:S01]  /*0350*/  LEA R26, P1, R12, R3.reuse, 0x1 ;  /* 0x000000030c1a7211 */ /* 0x080fe200078208ff */
[C---:B-----5:R-:W-:Y:S01]  /*0360*/  IMAD R16, R13.reuse, 0x2, R14 ;  /* 0x000000020d107824 */ /* 0x060fe200078e020e */
[CC--:B------:R-:W-:Y:S01]  /*0370*/  LEA R28, P0, R14.reuse, R3.reuse, 0x1 ;  /* 0x000000030e1c7211 */ /* 0x0c0fe200078008ff */
[----:B------:R1:W5:Y:S03]  /*0380*/  LDG.E.U16 R11, desc[UR6][R24.64] ;  /* 0x00000006180b7981 */ /* 0x000366000c1e1500 */
[-C--:B------:R-:W-:Y:S01]  /*0390*/  LEA.HI.X.SX32 R29, R14, R0.reuse, 0x1, P0 ;  /* 0x000000000e1d7211 */ /* 0x080fe200000f0eff */
[C---:B------:R-:W-:Y:S01]  /*03a0*/  IMAD R30, R13.reuse, 0x2, R16 ;  /* 0x000000020d1e7824 */ /* 0x040fe200078e0210 */
[CC--:B0-----:R-:W-:Y:S01]  /*03b0*/  LEA R18, P0, R16.reuse, R3.reuse, 0x1 ;  /* 0x0000000310127211 */ /* 0x0c1fe200078008ff */
[----:B------:R0:W5:Y:S03]  /*03c0*/  LDG.E.U16 R10, desc[UR6][R22.64] ;  /* 0x00000006160a7981 */ /* 0x000166000c1e1500 */
[-C--:B------:R-:W-:Y:S01]  /*03d0*/  LEA.HI.X.SX32 R19, R16, R0.reuse, 0x1, P0 ;  /* 0x0000000010137211 */ /* 0x080fe200000f0eff */
[C---:B------:R-:W-:Y:S01]  /*03e0*/  IMAD R16, R13.reuse, 0x2, R30 ;  /* 0x000000020d107824 */ /* 0x040fe200078e021e */
[CC--:B------:R-:W-:Y:S01]  /*03f0*/  LEA R20, P0, R30.reuse, R3.reuse, 0x1 ;  /* 0x000000031e147211 */ /* 0x0c0fe200078008ff */
[----:B------:R-:W5:Y:S02]  /*0400*/  LDG.E.U16 R14, desc[UR6][R28.64] ;  /* 0x000000061c0e7981 */ /* 0x000f64000c1e1500 */
[C---:B------:R-:W-:Y:S01]  /*0410*/  IMAD R32, R13.reuse, 0x2, R16 ;  /* 0x000000020d207824 */ /* 0x040fe200078e0210 */
[----:B------:R-:W-:Y:S01]  /*0420*/  LEA.HI.X.SX32 R21, R30, R0, 0x1, P0 ;  /* 0x000000001e157211 */ /* 0x000fe200000f0eff */
[----:B------:R-:W5:Y:S02]  /*0430*/  LDG.E.U16 R15, desc[UR6][R18.64] ;  /* 0x00000006120f7981 */ /* 0x000f64000c1e1500 */
[----:B------:R-:W-:Y:S01]  /*0440*/  IMAD R30, R13, 0x2, R32 ;  /* 0x000000020d1e7824 */ /* 0x000fe200078e0220 */
[----:B-1----:R-:W-:-:S02]  /*0450*/  LEA R24, P0, R32, R3, 0x1 ;  /* 0x0000000320187211 */ /* 0x002fc400078008ff */
[-C--:B------:R-:W-:Y:S02]  /*0460*/  LEA.HI.X.SX32 R27, R12, R0.reuse, 0x1, P1 ;  /* 0x000000000c1b7211 */ /* 0x080fe400008f0eff */
[-C--:B------:R-:W-:Y:S01]  /*0470*/  LEA.HI.X.SX32 R25, R32, R0.reuse, 0x1, P0 ;  /* 0x0000000020197211 */ /* 0x080fe200000f0eff */
[C---:B------:R-:W-:Y:S01]  /*0480*/  IMAD R32, R13.reuse, 0x2, R30 ;  /* 0x000000020d207824 */ /* 0x040fe200078e021e */
[C---:B0-----:R-:W-:Y:S01]  /*0490*/  LEA R22, P1, R16.reuse, R3, 0x1 ;  /* 0x0000000310167211 */ /* 0x041fe200078208ff */
[----:B------:R0:W4:Y:S02]  /*04a0*/  LDG.E.U16 R12, desc[UR6][R26.64] ;  /* 0x000000061a0c7981 */ /* 0x000124000c1e1500 */
[C---:B------:R-:W-:Y:S01]  /*04b0*/  IMAD R34, R13.reuse, 0x2, R32 ;  /* 0x000000020d227824 */ /* 0x040fe200078e0220 */
[----:B------:R-:W-:Y:S01]  /*04c0*/  LEA.HI.X.SX32 R23, R16, R0, 0x1, P1 ;  /* 0x0000000010177211 */ /* 0x000fe200008f0eff */
[----:B------:R-:W5:Y:S02]  /*04d0*/  LDG.E.U16 R18, desc[UR6][R24.64] ;  /* 0x0000000618127981 */ /* 0x000f64000c1e1500 */
[----:B------:R-:W-:-:S02]  /*04e0*/  IMAD R36, R13, 0x2, R34 ;  /* 0x000000020d247824 */ /* 0x000fc400078e0222 */
[----:B------:R1:W5:Y:S01]  /*04f0*/  LDG.E.U16 R17, desc[UR6][R22.64] ;  /* 0x0000000616117981 */ /* 0x000362000c1e1500 */
[----:B0-----:R-:W-:-:S03]  /*0500*/  LEA R26, P0, R30, R3, 0x1 ;  /* 0x000000031e1a7211 */ /* 0x001fc600078008ff */
[----:B------:R-:W5:Y:S01]  /*0510*/  LDG.E.U16 R16, desc[UR6][R20.64] ;  /* 0x0000000614107981 */ /* 0x000f62000c1e1500 */
[-C--:B------:R-:W-:Y:S02]  /*0520*/  LEA.HI.X.SX32 R27, R30, R0.reuse, 0x1, P0 ;  /* 0x000000001e1b7211 */ /* 0x080fe400000f0eff */
[-C--:B------:R-:W-:Y:S01]  /*0530*/  LEA R28, P0, R32, R3.reuse, 0x1 ;  /* 0x00000003201c7211 */ /* 0x080fe200078008ff */
[C---:B-1----:R-:W-:Y:S01]  /*0540*/  IMAD R22, R13.reuse, 0x2, R36 ;  /* 0x000000020d167824 */ /* 0x042fe200078e0224 */
[-C--:B------:R-:W-:Y:S01]  /*0550*/  LEA R30, P1, R34, R3.reuse, 0x1 ;  /* 0x00000003221e7211 */ /* 0x080fe200078208ff */
[----:B------:R0:W5:Y:S01]  /*0560*/  LDG.E.U16 R19, desc[UR6][R26.64] ;  /* 0x000000061a137981 */ /* 0x000162000c1e1500 */
[-C--:B------:R-:W-:Y:S01]  /*0570*/  LEA.HI.X.SX32 R29, R32, R0.reuse, 0x1, P0 ;  /* 0x00000000201d7211 */ /* 0x080fe200000f0eff */
[C---:B------:R-:W-:Y:S01]  /*0580*/  IMAD R24, R13.reuse, 0x2, R22 ;  /* 0x000000020d187824 */ /* 0x040fe200078e0216 */
[-C--:B------:R-:W-:Y:S02]  /*0590*/  LEA R32, P0, R36, R3.reuse, 0x1 ;  /* 0x0000000324207211 */ /* 0x080fe400078008ff */
[-C--:B------:R-:W-:Y:S01]  /*05a0*/  LEA.HI.X.SX32 R31, R34, R0.reuse, 0x1, P1 ;  /* 0x00000000221f7211 */ /* 0x080fe200008f0eff */
[C---:B------:R-:W-:Y:S01]  /*05b0*/  IMAD R40, R13.reuse, 0x2, R24 ;  /* 0x000000020d287824 */ /* 0x040fe200078e0218 */
[-C--:B------:R-:W-:Y:S01]  /*05c0*/  LEA.HI.X.SX32 R33, R36, R0.reuse, 0x1, P0 ;  /* 0x0000000024217211 */ /* 0x080fe200000f0eff */
[----:B------:R1:W5:Y:S01]  /*05d0*/  LDG.E.U16 R20, desc[UR6][R28.64] ;  /* 0x000000061c147981 */ /* 0x000362000c1e1500 */
[-C--:B------:R-:W-:Y:S01]  /*05e0*/  LEA R34, P0, R22, R3.reuse, 0x1 ;  /* 0x0000000316227211 */ /* 0x080fe200078008ff */
[----:B0-----:R-:W-:Y:S01]  /*05f0*/  IMAD R26, R13, 0x2, R40 ;  /* 0x000000020d1a7824 */ /* 0x001fe200078e0228 */
[----:B------:R-:W-:Y:S01]  /*0600*/  LEA R38, P1, R40, R3, 0x1 ;  /* 0x0000000328267211 */ /* 0x000fe200078208ff */
[----:B------:R0:W5:Y:S01]  /*0610*/  LDG.E.U16 R21, desc[UR6][R30.64] ;  /* 0x000000061e157981 */ /* 0x000162000c1e1500 */
[----:B------:R-:W-:-:S02]  /*0620*/  LEA.HI.X.SX32 R35, R22, R0, 0x1, P0 ;  /* 0x0000000016237211 */ /* 0x000fc400000f0eff */
[-C--:B------:R-:W-:Y:S01]  /*0630*/  LEA R36, P0, R24, R3.reuse, 0x1 ;  /* 0x0000000318247211 */ /* 0x080fe200078008ff */
[----:B------:R0:W5:Y:S01]  /*0640*/  LDG.E.U16 R22, desc[UR6][R32.64] ;  /* 0x0000000620167981 */ /* 0x000162000c1e1500 */
[-C--:B------:R-:W-:Y:S01]  /*0650*/  LEA.HI.X.SX32 R39, R40, R0.reuse, 0x1, P1 ;  /* 0x0000000028277211 */ /* 0x080fe200008f0eff */
[C---:B-1----:R-:W-:Y:S01]  /*0660*/  IMAD R28, R13.reuse, 0x2, R26 ;  /* 0x000000020d1c7824 */ /* 0x042fe200078e021a */
[-C--:B------:R-:W-:Y:S01]  /*0670*/  LEA.HI.X.SX32 R37, R24, R0.reuse, 0x1, P0 ;  /* 0x0000000018257211 */ /* 0x080fe200000f0eff */
[----:B------:R-:W5:Y:S01]  /*0680*/  LDG.E.U16 R23, desc[UR6][R34.64] ;  /* 0x0000000622177981 */ /* 0x000f62000c1e1500 */
[C---:B------:R-:W-:Y:S01]  /*0690*/  LEA R40, P0, R26.reuse, R3, 0x1 ;  /* 0x000000031a287211 */ /* 0x040fe200078008ff */
[----:B------:R-:W-:Y:S02]  /*06a0*/  IMAD R42, R13, 0x2, R28 ;  /* 0x000000020d2a7824 */ /* 0x000fe400078e021c */
[----:B------:R1:W5:Y:S01]  /*06b0*/  LDG.E.U16 R24, desc[UR6][R36.64] ;  /* 0x0000000624187981 */ /* 0x000362000c1e1500 */
[----:B------:R-:W-:-:S02]  /*06c0*/  LEA.HI.X.SX32 R41, R26, R0, 0x1, P0 ;  /* 0x000000001a297211 */ /* 0x000fc400000f0eff */
[CC--:B0-----:R-:W-:Y:S01]  /*06d0*/  LEA R30, P0, R28.reuse, R3.reuse, 0x1 ;  /* 0x000000031c1e7211 */ /* 0x0c1fe200078008ff */
[----:B------:R0:W5:Y:S03]  /*06e0*/  LDG.E.U16 R25, desc[UR6][R38.64] ;  /* 0x0000000626197981 */ /* 0x000166000c1e1500 */
[-C--:B------:R-:W-:Y:S01]  /*06f0*/  LEA.HI.X.SX32 R31, R28, R0.reuse, 0x1, P0 ;  /* 0x000000001c1f7211 */ /* 0x080fe200000f0eff */
[C---:B------:R-:W-:Y:S01]  /*0700*/  IMAD R28, R13.reuse, 0x2, R42 ;  /* 0x000000020d1c7824 */ /* 0x040fe200078e022a */
[CC--:B------:R-:W-:Y:S01]  /*0710*/  LEA R32, P0, R42.reuse, R3.reuse, 0x1 ;  /* 0x000000032a207211 */ /* 0x0c0fe200078008ff */
[----:B------:R0:W5:Y:S02]  /*0720*/  LDG.E.U16 R26, desc[UR6][R40.64] ;  /* 0x00000006281a7981 */ /* 0x000164000c1e1500 */
[C---:B------:R-:W-:Y:S01]  /*0730*/  IMAD R44, R13.reuse, 0x2, R28 ;  /* 0x000000020d2c7824 */ /* 0x040fe200078e021c */
[----:B------:R-:W-:Y:S01]  /*0740*/  LEA.HI.X.SX32 R33, R42, R0, 0x1, P0 ;  /* 0x000000002a217211 */ /* 0x000fe200000f0eff */
[----:B------:R-:W5:Y:S02]  /*0750*/  LDG.E.U16 R27, desc[UR6][R30.64] ;  /* 0x000000061e1b7981 */ /* 0x000f64000c1e1500 */
[----:B------:R-:W-:Y:S01]  /*0760*/  IMAD R42, R13, 0x2, R44 ;  /* 0x000000020d2a7824 */ /* 0x000fe200078e022c */
[----:B-1----:R-:W-:-:S04]  /*0770*/  LEA R36, P0, R44, R3, 0x1 ;  /* 0x000000032c247211 */ /* 0x002fc800078008ff */
[-C--:B------:R-:W-:Y:S01]  /*0780*/  LEA.HI.X.SX32 R37, R44, R0.reuse, 0x1, P0 ;  /* 0x000000002c257211 */ /* 0x080fe200000f0eff */
[C---:B------:R-:W-:Y:S01]  /*0790*/  IMAD R44, R13.reuse, 0x2, R42 ;  /* 0x000000020d2c7824 */ /* 0x040fe200078e022a */
[-C--:B------:R-:W-:Y:S02]  /*07a0*/  LEA R34, P1, R28, R3.reuse, 0x1 ;  /* 0x000000031c227211 */ /* 0x080fe400078208ff */
[-C--:B0-----:R-:W-:Y:S01]  /*07b0*/  LEA R38, P0, R42, R3.reuse, 0x1 ;  /* 0x000000032a267211 */ /* 0x081fe200078008ff */
[C---:B------:R-:W-:Y:S01]  /*07c0*/  IMAD R46, R13.reuse, 0x2, R44 ;  /* 0x000000020d2e7824 */ /* 0x040fe200078e022c */
[-C--:B------:R-:W-:Y:S01]  /*07d0*/  LEA.HI.X.SX32 R35, R28, R0.reuse, 0x1, P1 ;  /* 0x000000001c237211 */ /* 0x080fe200008f0eff */
[----:B------:R-:W5:Y:S01]  /*07e0*/  LDG.E.U16 R30, desc[UR6][R36.64] ;  /* 0x00000006241e7981 */ /* 0x000f62000c1e1500 */
[----:B------:R-:W-:Y:S01]  /*07f0*/  LEA.HI.X.SX32 R39, R42, R0, 0x1, P0 ;  /* 0x000000002a277211 */ /* 0x000fe200000f0eff */
[----:B------:R-:W-:Y:S01]  /*0800*/  IMAD R48, R13, 0x2, R46 ;  /* 0x000000020d307824 */ /* 0x000fe200078e022e */
[-C--:B------:R-:W-:Y:S01]  /*0810*/  LEA R40, P0, R44, R3.reuse, 0x1 ;  /* 0x000000032c287211 */ /* 0x080fe200078008ff */
[----:B------:R0:W5:Y:S01]  /*0820*/  LDG.E.U16 R29, desc[UR6][R34.64] ;  /* 0x00000006221d7981 */ /* 0x000162000c1e1500 */
[----:B------:R-:W-:-:S02]  /*0830*/  LEA R42, P1, R46, R3, 0x1 ;  /* 0x000000032e2a7211 */ /* 0x000fc400078208ff */
[----:B------:R-:W-:Y:S01]  /*0840*/  LEA.HI.X.SX32 R41, R44, R0, 0x1, P0 ;  /* 0x000000002c297211 */ /* 0x000fe200000f0eff */
[----:B------:R1:W5:Y:S01]  /*0850*/  LDG.E.U16 R31, desc[UR6][R38.64] ;  /* 0x00000006261f7981 */ /* 0x000362000c1e1500 */
[----:B------:R-:W-:-:S03]  /*0860*/  LEA R44, P0, R48, R3, 0x1 ;  /* 0x00000003302c7211 */ /* 0x000fc600078008ff */
[----:B------:R-:W5:Y:S01]  /*0870*/  LDG.E.U16 R28, desc[UR6][R32.64] ;  /* 0x00000006201c7981 */ /* 0x000f62000c1e1500 */
[----:B0-----:R-:W-:Y:S01]  /*0880*/  IMAD R34, R13, 0x2, R48 ;  /* 0x000000020d227824 */ /* 0x001fe200078e0230 */
[----:B------:R-:W-:-:S03]  /*0890*/  LEA.HI.X.SX32 R43, R46, R0, 0x1, P1 ;  /* 0x000000002e2b7211 */ /* 0x000fc600008f0eff */
[C---:B------:R-:W-:Y:S01]  /*08a0*/  IMAD R36, R13.reuse, 0x2, R34 ;  /* 0x000000020d247824 */ /* 0x040fe200078e0222 */
[-C--:B------:R-:W-:Y:S02]  /*08b0*/  LEA.HI.X.SX32 R45, R48, R0.reuse, 0x1, P0 ;  /* 0x00000000302d7211 */ /* 0x080fe400000f0eff */
[CC--:B------:R-:W-:Y:S01]  /*08c0*/  LEA R46, P0, R34.reuse, R3.reuse, 0x1 ;  /* 0x00000003222e7211 */ /* 0x0c0fe200078008ff */
[C---:B------:R-:W-:Y:S01]  /*08d0*/  IMAD R52, R13.reuse, 0x2, R36 ;  /* 0x000000020d347824 */ /* 0x040fe200078e0224 */
[----:B------:R0:W5:Y:S02]  /*08e0*/  LDG.E.U16 R32, desc[UR6][R40.64] ;  /* 0x0000000628207981 */ /* 0x000164000c1e1500 */
[----:B------:R-:W-:Y:S01]  /*08f0*/  LEA.HI.X.SX32 R47, R34, R0, 0x1, P0 ;  /* 0x00000000222f7211 */ /* 0x000fe200000f0eff */
[----:B-1----:R-:W-:Y:S01]  /*0900*/  IMAD R38, R13, 0x2, R52 ;  /* 0x000000020d267824 */ /* 0x002fe200078e0234 */
[-C--:B------:R-:W-:Y:S01]  /*0910*/  LEA R48, P0, R36, R3.reuse, 0x1 ;  /* 0x0000000324307211 */ /* 0x080fe200078008ff */
[----:B------:R1:W5:Y:S01]  /*0920*/  LDG.E.U16 R33, desc[UR6][R42.64] ;  /* 0x000000062a217981 */ /* 0x000362000c1e1500 */
[----:B------:R-:W-:-:S02]  /*0930*/  LEA R50, P1, R52, R3, 0x1 ;  /* 0x0000000334327211 */ /* 0x000fc400078208ff */
[-C--:B------:R-:W-:Y:S01]  /*0940*/  LEA.HI.X.SX32 R49, R36, R0.reuse, 0x1, P0 ;  /* 0x0000000024317211 */ /* 0x080fe200000f0eff */
[----:B------:R1:W5:Y:S01]  /*0950*/  LDG.E.U16 R34, desc[UR6][R44.64] ;  /* 0x000000062c227981 */ /* 0x000362000c1e1500 */
[-C--:B------:R-:W-:Y:S01]  /*0960*/  LEA.HI.X.SX32 R51, R52, R0.reuse, 0x1, P1 ;  /* 0x0000000034337211 */ /* 0x080fe200008f0eff */
[C---:B0-----:R-:W-:Y:S01]  /*0970*/  IMAD R40, R13.reuse, 0x2, R38 ;  /* 0x000000020d287824 */ /* 0x041fe200078e0226 */
[CC--:B------:R-:W-:Y:S01]  /*0980*/  LEA R52, P0, R38.reuse, R3.reuse, 0x1 ;  /* 0x0000000326347211 */ /* 0x0c0fe200078008ff */
[----:B------:R0:W5:Y:S03]  /*0990*/  LDG.E.U16 R36, desc[UR6][R48.64] ;  /* 0x0000000630247981 */ /* 0x000166000c1e1500 */
[-C--:B------:R-:W-:Y:S01]  /*09a0*/  LEA.HI.X.SX32 R53, R38, R0.reuse, 0x1, P0 ;  /* 0x0000000026357211 */ /* 0x080fe200000f0eff */
[C---:B------:R-:W-:Y:S01]  /*09b0*/  IMAD R54, R13.reuse, 0x2, R40 ;  /* 0x000000020d367824 */ /* 0x040fe200078e0228 */
[CC--:B-1----:R-:W-:Y:S01]  /*09c0*/  LEA R42, P0, R40.reuse, R3.reuse, 0x1 ;  /* 0x00000003282a7211 */ /* 0x0c2fe200078008ff */
[----:B------:R1:W5:Y:S03]  /*09d0*/  LDG.E.U16 R35, desc[UR6][R46.64] ;  /* 0x000000062e237981 */ /* 0x000366000c1e1500 */
[-C--:B------:R-:W-:Y:S01]  /*09e0*/  LEA.HI.X.SX32 R43, R40, R0.reuse, 0x1, P0 ;  /* 0x00000000282b7211 */ /* 0x080fe200000f0eff */
[C---:B------:R-:W-:Y:S01]  /*09f0*/  IMAD R40, R13.reuse, 0x2, R54 ;  /* 0x000000020d287824 */ /* 0x040fe200078e0236 */
[CC--:B------:R-:W-:Y:S01]  /*0a00*/  LEA R44, P0, R54.reuse, R3.reuse, 0x1 ;  /* 0x00000003362c7211 */ /* 0x0c0fe200078008ff */
[----:B------:R1:W5:Y:S02]  /*0a10*/  LDG.E.U16 R37, desc[UR6][R50.64] ;  /* 0x0000000632257981 */ /* 0x000364000c1e1500 */
[C---:B------:R-:W-:Y:S01]  /*0a20*/  IMAD R56, R13.reuse, 0x2, R40 ;  /* 0x000000020d387824 */ /* 0x040fe200078e0228 */
[-C--:B------:R-:W-:Y:S01]  /*0a30*/  LEA.HI.X.SX32 R45, R54, R0.reuse, 0x1, P0 ;  /* 0x00000000362d7211 */ /* 0x080fe200000f0eff */
[----:B------:R1:W5:Y:S02]  /*0a40*/  LDG.E.U16 R38, desc[UR6][R52.64] ;  /* 0x0000000634267981 */ /* 0x000364000c1e1500 */
[C---:B------:R-:W-:Y:S01]  /*0a50*/  IMAD R54, R13.reuse, 0x2, R56 ;  /* 0x000000020d367824 */ /* 0x040fe200078e0238 */
[C---:B0-----:R-:W-:Y:S01]  /*0a60*/  LEA R48, P0, R56.reuse, R3, 0x1 ;  /* 0x0000000338307211 */ /* 0x041fe200078008ff */
[----:B------:R-:W5:Y:S02]  /*0a70*/  LDG.E.U16 R39, desc[UR6][R42.64] ;  /* 0x000000062a277981 */ /* 0x000f64000c1e1500 */
[----:B------:R-:W-:Y:S01]  /*0a80*/  IMAD R58, R13, 0x2, R54 ;  /* 0x000000020d3a7824 */ /* 0x000fe200078e0236 */
[----:B------:R-:W-:-:S03]  /*0a90*/  LEA.HI.X.SX32 R49, R56, R0, 0x1, P0 ;  /* 0x0000000038317211 */ /* 0x000fc600000f0eff */
[----:B------:R-:W-:-:S04]  /*0aa0*/  IMAD R56, R13, 0x2, R58 ;  /* 0x000000020d387824 */ /* 0x000fc800078e023a */
[C---:B------:R-:W-:Y:S01]  /*0ab0*/  IMAD R60, R13.reuse, 0x2, R56 ;  /* 0x000000020d3c7824 */ /* 0x040fe200078e0238 */
[-C--:B-1----:R-:W-:Y:S01]  /*0ac0*/  LEA R46, P1, R40, R3.reuse, 0x1 ;  /* 0x00000003282e7211 */ /* 0x082fe200078208ff */
[----:B------:R-:W5:Y:S02]  /*0ad0*/  LDG.E.U16 R42, desc[UR6][R48.64] ;  /* 0x00000006302a7981 */ /* 0x000f64000c1e1500 */
[----:B------:R-:W-:Y:S01]  /*0ae0*/  IMAD R62, R13, 0x2, R60 ;  /* 0x000000020d3e7824 */ /* 0x000fe200078e023c */
[----:B------:R-:W-:-:S03]  /*0af0*/  LEA R50, P0, R54, R3, 0x1 ;  /* 0x0000000336327211 */ /* 0x000fc600078008ff */
[C---:B------:R-:W-:Y:S01]  /*0b00*/  IMAD R64, R13.reuse, 0x2, R62 ;  /* 0x000000020d407824 */ /* 0x040fe200078e023e */
[-C--:B------:R-:W-:Y:S02]  /*0b10*/  LEA.HI.X.SX32 R47, R40, R0.reuse, 0x1, P1 ;  /* 0x00000000282f7211 */ /* 0x080fe400008f0eff */
[-C--:B------:R-:W-:Y:S01]  /*0b20*/  LEA.HI.X.SX32 R51, R54, R0.reuse, 0x1, P0 ;  /* 0x0000000036337211 */ /* 0x080fe200000f0eff */
[C---:B------:R-:W-:Y:S01]  /*0b30*/  IMAD R66, R13.reuse, 0x2, R64 ;  /* 0x000000020d427824 */ /* 0x040fe200078e0240 */
[-C--:B------:R-:W-:Y:S01]  /*0b40*/  LEA R52, P0, R58, R3.reuse, 0x1 ;  /* 0x000000033a347211 */ /* 0x080fe200078008ff */
[----:B------:R-:W5:Y:S01]  /*0b50*/  LDG.E.U16 R40, desc[UR6][R44.64] ;  /* 0x000000062c287981 */ /* 0x000f62000c1e1500 */
[----:B------:R-:W-:Y:S01]  /*0b60*/  LEA R54, P1, R56, R3, 0x1 ;  /* 0x0000000338367211 */ /* 0x000fe200078208ff */
[----:B------:R-:W-:Y:S01]  /*0b70*/  IMAD R68, R13, 0x2, R66 ;  /* 0x000000020d447824 */ /* 0x000fe200078e0242 */
[-C--:B------:R-:W-:Y:S01]  /*0b80*/  LEA.HI.X.SX32 R53, R58, R0.reuse, 0x1, P0 ;  /* 0x000000003a357211 */ /* 0x080fe200000f0eff */
[----:B------:R0:W5:Y:S01]  /*0b90*/  LDG.E.U16 R43, desc[UR6][R50.64] ;  /* 0x00000006322b7981 */ /* 0x000162000c1e1500 */
[----:B------:R-:W-:-:S02]  /*0ba0*/  LEA.HI.X.SX32 R55, R56, R0, 0x1, P1 ;  /* 0x0000000038377211 */ /* 0x000fc400008f0eff */
[CC--:B------:R-:W-:Y:S01]  /*0bb0*/  LEA R56, P0, R60.reuse, R3.reuse, 0x1 ;  /* 0x000000033c387211 */ /* 0x0c0fe200078008ff */
[----:B------:R-:W5:Y:S03]  /*0bc0*/  LDG.E.U16 R41, desc[UR6][R46.64] ;  /* 0x000000062e297981 */ /* 0x000f66000c1e1500 */
[-C--:B------:R-:W-:Y:S01]  /*0bd0*/  LEA.HI.X.SX32 R57, R60, R0.reuse, 0x1, P0 ;  /* 0x000000003c397211 */ /* 0x080fe200000f0eff */
[----:B------:R1:W5:Y:S01]  /*0be0*/  LDG.E.U16 R44, desc[UR6][R52.64] ;  /* 0x00000006342c7981 */ /* 0x000362000c1e1500 */
[CC--:B------:R-:W-:Y:S01]  /*0bf0*/  LEA R58, P0, R62.reuse, R3.reuse, 0x1 ;  /* 0x000000033e3a7211 */ /* 0x0c0fe200078008ff */
[C---:B0-----:R-:W-:Y:S02]  /*0c00*/  IMAD R50, R13.reuse, 0x2, R68 ;  /* 0x000000020d327824 */ /* 0x041fe400078e0244 */
[----:B------:R0:W5:Y:S01]  /*0c10*/  LDG.E.U16 R45, desc[UR6][R54.64] ;  /* 0x00000006362d7981 */ /* 0x000162000c1e1500 */
[-C--:B------:R-:W-:Y:S01]  /*0c20*/  LEA.HI.X.SX32 R59, R62, R0.reuse, 0x1, P0 ;  /* 0x000000003e3b7211 */ /* 0x080fe200000f0eff */
[C---:B------:R-:W-:Y:S01]  /*0c30*/  IMAD R70, R13.reuse, 0x2, R50 ;  /* 0x000000020d467824 */ /* 0x040fe200078e0232 */
[-C--:B------:R-:W-:Y:S01]  /*0c40*/  LEA R60, P0, R64, R3.reuse, 0x1 ;  /* 0x00000003403c7211 */ /* 0x080fe200078008ff */
[----:B------:R0:W5:Y:S01]  /*0c50*/  LDG.E.U16 R46, desc[UR6][R56.64] ;  /* 0x00000006382e7981 */ /* 0x000162000c1e1500 */
[-C--:B------:R-:W-:Y:S01]  /*0c60*/  LEA R62, P1, R66, R3.reuse, 0x1 ;  /* 0x00000003423e7211 */ /* 0x080fe200078208ff */
[C---:B-1----:R-:W-:Y:S01]  /*0c70*/  IMAD R52, R13.reuse, 0x2, R70 ;  /* 0x000000020d347824 */ /* 0x042fe200078e0246 */
[-C--:B------:R-:W-:Y:S01]  /*0c80*/  LEA.HI.X.SX32 R61, R64, R0.reuse, 0x1, P0 ;  /* 0x00000000403d7211 */ /* 0x080fe200000f0eff */
[----:B------:R1:W5:Y:S01]  /*0c90*/  LDG.E.U16 R47, desc[UR6][R58.64] ;  /* 0x000000063a2f7981 */ /* 0x000362000c1e1500 */
[-C--:B------:R-:W-:Y:S01]  /*0ca0*/  LEA.HI.X.SX32 R63, R66, R0.reuse, 0x1, P1 ;  /* 0x00000000423f7211 */ /* 0x080fe200008f0eff */
[C---:B------:R-:W-:Y:S01]  /*0cb0*/  IMAD R66, R13.reuse, 0x2, R52 ;  /* 0x000000020d427824 */ /* 0x040fe200078e0234 */
[C---:B0-----:R-:W-:Y:S01]  /*0cc0*/  LEA R54, P0, R68.reuse, R3, 0x1 ;  /* 0x0000000344367211 */ /* 0x041fe200078008ff */
[----:B------:R0:W5:Y:S03]  /*0cd0*/  LDG.E.U16 R48, desc[UR6][R60.64] ;  /* 0x000000063c307981 */ /* 0x000166000c1e1500 */
[----:B------:R-:W-:Y:S01]  /*0ce0*/  LEA.HI.X.SX32 R55, R68, R0, 0x1, P0 ;  /* 0x0000000044377211 */ /* 0x000fe200000f0eff */
[C---:B------:R-:W-:Y:S01]  /*0cf0*/  IMAD R68, R13.reuse, 0x2, R66 ;  /* 0x000000020d447824 */ /* 0x040fe200078e0242 */
[----:B------:R0:W5:Y:S03]  /*0d00*/  LDG.E.U16 R49, desc[UR6][R62.64] ;  /* 0x000000063e317981 */ /* 0x000166000c1e1500 */
[----:B------:R-:W-:-:S04]  /*0d10*/  IMAD R72, R13, 0x2, R68 ;  /* 0x000000020d487824 */ /* 0x000fc800078e0244 */
[----:B------:R-:W-:Y:S01]  /*0d20*/  IMAD R74, R13, 0x2, R72 ;  /* 0x000000020d4a7824 */ /* 0x000fe200078e0248 */
[----:B------:R-:W-:-:S03]  /*0d30*/  LEA R56, P0, R50, R3, 0x1 ;  /* 0x0000000332387211 */ /* 0x000fc600078008ff */
[----:B------:R-:W-:Y:S01]  /*0d40*/  IMAD R76, R13, 0x2, R74 ;  /* 0x000000020d4c7824 */ /* 0x000fe200078e024a */
[----:B------:R-:W-:-:S03]  /*0d50*/  LEA.HI.X.SX32 R57, R50, R0, 0x1, P0 ;  /* 0x0000000032397211 */ /* 0x000fc600000f0eff */
[C---:B------:R-:W-:Y:S01]  /*0d60*/  IMAD R78, R13.reuse, 0x2, R76 ;  /* 0x000000020d4e7824 */ /* 0x040fe200078e024c */
[CC--:B-1----:R-:W-:Y:S01]  /*0d70*/  LEA R58, P0, R70.reuse, R3.reuse, 0x1 ;  /* 0x00000003463a7211 */ /* 0x0c2fe200078008ff */
[----:B------:R-:W5:Y:S02]  /*0d80*/  LDG.E.U16 R51, desc[UR6][R56.64] ;  /* 0x0000000638337981 */ /* 0x000f64000c1e1500 */
[C---:B------:R-:W-:Y:S01]  /*0d90*/  IMAD R80, R13.reuse, 0x2, R78 ;  /* 0x000000020d507824 */ /* 0x040fe200078e024e */
[-C--:B------:R-:W-:Y:S01]  /*0da0*/  LEA.HI.X.SX32 R59, R70, R0.reuse, 0x1, P0 ;  /* 0x00000000463b7211 */ /* 0x080fe200000f0eff */
[----:B------:R-:W5:Y:S01]  /*0db0*/  LDG.E.U16 R50, desc[UR6][R54.64] ;  /* 0x0000000636327981 */ /* 0x000f62000c1e1500 */
[-C--:B0-----:R-:W-:Y:S01]  /*0dc0*/  LEA R60, P0, R66, R3.reuse, 0x1 ;  /* 0x00000003423c7211 */ /* 0x081fe200078008ff */
[C---:B------:R-:W-:Y:S01]  /*0dd0*/  IMAD R82, R13.reuse, 0x2, R80 ;  /* 0x000000020d527824 */ /* 0x040fe200078e0250 */
[-C--:B------:R-:W-:Y:S02]  /*0de0*/  LEA R64, P1, R52, R3.reuse, 0x1 ;  /* 0x0000000334407211 */ /* 0x080fe400078208ff */
[----:B------:R-:W-:Y:S01]  /*0df0*/  LEA.HI.X.SX32 R61, R66, R0, 0x1, P0 ;  /* 0x00000000423d7211 */ /* 0x000fe200000f0eff */
[----:B------:R-:W-:Y:S01]  /*0e00*/  IMAD R84, R13, 0x2, R82 ;  /* 0x000000020d547824 */ /* 0x000fe200078e0252 */
[----:B------:R-:W-:-:S02]  /*0e10*/  LEA R62, P0, R68, R3, 0x1 ;  /* 0x00000003443e7211 */ /* 0x000fc400078008ff */
[-C--:B------:R-:W-:Y:S01]  /*0e20*/  LEA.HI.X.SX32 R65, R52, R0.reuse, 0x1, P1 ;  /* 0x0000000034417211 */ /* 0x080fe200008f0eff */
[C---:B------:R-:W-:Y:S01]  /*0e30*/  IMAD R86, R13.reuse, 0x2, R84 ;  /* 0x000000020d567824 */ /* 0x040fe200078e0254 */
[-C--:B------:R-:W-:Y:S01]  /*0e40*/  LEA.HI.X.SX32 R63, R68, R0.reuse, 0x1, P0 ;  /* 0x00000000443f7211 */ /* 0x080fe200000f0eff */
[----:B------:R-:W5:Y:S01]  /*0e50*/  LDG.E.U16 R52, desc[UR6][R58.64] ;  /* 0x000000063a347981 */ /* 0x000f62000c1e1500 */
[CC--:B------:R-:W-:Y:S01]  /*0e60*/  LEA R66, P0, R72.reuse, R3.reuse, 0x1 ;  /* 0x0000000348427211 */ /* 0x0c0fe200078008ff */
[C---:B------:R-:W-:Y:S02]  /*0e70*/  IMAD R88, R13.reuse, 0x2, R86 ;  /* 0x000000020d587824 */ /* 0x040fe400078e0256 */
[----:B------:R0:W5:Y:S01]  /*0e80*/  LDG.E.U16 R53, desc[UR6][R64.64] ;  /* 0x0000000640357981 */ /* 0x000162000c1e1500 */
[----:B------:R-:W-:Y:S01]  /*0e90*/  LEA.HI.X.SX32 R67, R72, R0, 0x1, P0 ;  /* 0x0000000048437211 */ /* 0x000fe200000f0eff */
[C---:B------:R-:W-:Y:S01]  /*0ea0*/  IMAD R90, R13.reuse, 0x2, R88 ;  /* 0x000000020d5a7824 */ /* 0x040fe200078e0258 */
[-C--:B------:R-:W-:Y:S01]  /*0eb0*/  LEA R68, P1, R74, R3.reuse, 0x1 ;  /* 0x000000034a447211 */ /* 0x080fe200078208ff */
[----:B------:R-:W5:Y:S04]  /*0ec0*/  LDG.E.U16 R54, desc[UR6][R60.64] ;  /* 0x000000063c367981 */ /* 0x000f68000c1e1500 */
[----:B------:R-:W5:Y:S01]  /*0ed0*/  LDG.E.U16 R55, desc[UR6][R62.64] ;  /* 0x000000063e377981 */ /* 0x000f62000c1e1500 */
[----:B0-----:R-:W-:Y:S01]  /*0ee0*/  LEA R64, P0, R76, R3, 0x1 ;  /* 0x000000034c407211 */ /* 0x001fe200078008ff */
[----:B------:R-:W-:-:S02]  /*0ef0*/  IMAD R92, R13, 0x2, R90 ;  /* 0x000000020d5c7824 */ /* 0x000fc400078e025a */
[----:B------:R0:W5:Y:S01]  /*0f00*/  LDG.E.U16 R56, desc[UR6][R66.64] ;  /* 0x0000000642387981 */ /* 0x000162000c1e1500 */
[-C--:B------:R-:W-:Y:S02]  /*0f10*/  LEA.HI.X.SX32 R65, R76, R0.reuse, 0x1, P0 ;  /* 0x000000004c417211 */ /* 0x080fe400000f0eff */
[-C--:B------:R-:W-:Y:S02]  /*0f20*/  LEA R70, P0, R78, R3.reuse, 0x1 ;  /* 0x000000034e467211 */ /* 0x080fe400078008ff */
[-C--:B------:R-:W-:Y:S01]  /*0f30*/  LEA.HI.X.SX32 R69, R74, R0.reuse, 0x1, P1 ;  /* 0x000000004a457211 */ /* 0x080fe200008f0eff */
[----:B------:R-:W5:Y:S01]  /*0f40*/  LDG.E.U16 R58, desc[UR6][R64.64] ;  /* 0x00000006403a7981 */ /* 0x000f62000c1e1500 */
[-C--:B------:R-:W-:Y:S01]  /*0f50*/  LEA.HI.X.SX32 R71, R78, R0.reuse, 0x1, P0 ;  /* 0x000000004e477211 */ /* 0x080fe200000f0eff */
[C---:B------:R-:W-:Y:S01]  /*0f60*/  IMAD R78, R13.reuse, 0x2, R92 ;  /* 0x000000020d4e7824 */ /* 0x040fe200078e025c */
[-C--:B------:R-:W-:Y:S01]  /*0f70*/  LEA R72, P0, R80, R3.reuse, 0x1 ;  /* 0x0000000350487211 */ /* 0x080fe200078008ff */
[----:B------:R1:W5:Y:S02]  /*0f80*/  LDG.E.U16 R57, desc[UR6][R68.64] ;  /* 0x0000000644397981 */ /* 0x000364000c1e1500 */
[C---:B------:R-:W-:Y:S01]  /*0f90*/  IMAD R94, R13.reuse, 0x2, R78 ;  /* 0x000000020d5e7824 */ /* 0x040fe200078e024e */
[----:B------:R-:W-:Y:S01]  /*0fa0*/  LEA R74, P1, R82, R3, 0x1 ;  /* 0x00000003524a7211 */ /* 0x000fe200078208ff */
[----:B------:R2:W5:Y:S02]  /*0fb0*/  LDG.E.U16 R59, desc[UR6][R70.64] ;  /* 0x00000006463b7981 */ /* 0x000564000c1e1500 */
[----:B------:R-:W-:Y:S01]  /*0fc0*/  IMAD R96, R13, 0x2, R94 ;  /* 0x000000020d607824 */ /* 0x000fe200078e025e */
[----:B------:R-:W-:-:S02]  /*0fd0*/  LEA.HI.X.SX32 R73, R80, R0, 0x1, P0 ;  /* 0x0000000050497211 */ /* 0x000fc400000f0eff */
[-C--:B------:R-:W-:Y:S01]  /*0fe0*/  LEA.HI.X.SX32 R75, R82, R0.reuse, 0x1, P1 ;  /* 0x00000000524b7211 */ /* 0x080fe200008f0eff */
[C---:B------:R-:W-:Y:S01]  /*0ff0*/  IMAD R82, R13.reuse, 0x2, R96 ;  /* 0x000000020d527824 */ /* 0x040fe200078e0260 */
[CC--:B0-----:R-:W-:Y:S01]  /*1000*/  LEA R66, P0, R84.reuse, R3.reuse, 0x1 ;  /* 0x0000000354427211 */ /* 0x0c1fe200078008ff */
[----:B------:R0:W5:Y:S03]  /*1010*/  LDG.E.U16 R60, desc[UR6][R72.64] ;  /* 0x00000006483c7981 */ /* 0x000166000c1e1500 */
[-C--:B------:R-:W-:Y:S01]  /*1020*/  LEA.HI.X.SX32 R67, R84, R0.reuse, 0x1, P0 ;  /* 0x0000000054437211 */ /* 0x080fe200000f0eff */
[C---:B------:R-:W-:Y:S01]  /*1030*/  IMAD R84, R13.reuse, 0x2, R82 ;  /* 0x000000020d547824 */ /* 0x040fe200078e0252 */
[CC--:B-1----:R-:W-:Y:S01]  /*1040*/  LEA R68, P0, R86.reuse, R3.reuse, 0x1 ;  /* 0x0000000356447211 */ /* 0x0c2fe200078008ff */
[----:B------:R1:W5:Y:S02]  /*1050*/  LDG.E.U16 R61, desc[UR6][R74.64] ;  /* 0x000000064a3d7981 */ /* 0x000364000c1e1500 */
[C---:B------:R-:W-:Y:S01]  /*1060*/  IMAD R98, R13.reuse, 0x2, R84 ;  /* 0x000000020d627824 */ /* 0x040fe200078e0254 */
[-C--:B------:R-:W-:Y:S01]  /*1070*/  LEA.HI.X.SX32 R69, R86, R0.reuse, 0x1, P0 ;  /* 0x0000000056457211 */ /* 0x080fe200000f0eff */
[----:B------:R-:W5:Y:S02]  /*1080*/  LDG.E.U16 R62, desc[UR6][R66.64] ;  /* 0x00000006423e7981 */ /* 0x000f64000c1e1500 */
[C---:B------:R-:W-:Y:S01]  /*1090*/  IMAD R100, R13.reuse, 0x2, R98 ;  /* 0x000000020d647824 */ /* 0x040fe200078e0262 */
[C---:B--2---:R-:W-:Y:S01]  /*10a0*/  LEA R70, P0, R88.reuse, R3, 0x1 ;  /* 0x0000000358467211 */ /* 0x044fe200078008ff */
[----:B------:R-:W2:Y:S02]  /*10b0*/  LDG.E.U16 R63, desc[UR6][R68.64] ;  /* 0x00000006443f7981 */ /* 0x000ea4000c1e1500 */
[----:B------:R-:W-:Y:S01]  /*10c0*/  IMAD R102, R13, 0x2, R100 ;  /* 0x000000020d667824 */ /* 0x000fe200078e0264 */
[----:B------:R-:W-:-:S03]  /*10d0*/  LEA.HI.X.SX32 R71, R88, R0, 0x1, P0 ;  /* 0x0000000058477211 */ /* 0x000fc600000f0eff */
[C---:B------:R-:W-:Y:S01]  /*10e0*/  IMAD R88, R13.reuse, 0x2, R102 ;  /* 0x000000020d587824 */ /* 0x040fe200078e0266 */
[C---:B0-----:R-:W-:Y:S01]  /*10f0*/  LEA R72, P0, R92.reuse, R3, 0x1 ;  /* 0x000000035c487211 */ /* 0x041fe200078008ff */
[----:B------:R-:W2:Y:S02]  /*1100*/  LDG.E.U16 R64, desc[UR6][R70.64] ;  /* 0x0000000646407981 */ /* 0x000ea4000c1e1500 */
[----:B------:R-:W-:Y:S01]  /*1110*/  IMAD R104, R13, 0x2, R88 ;  /* 0x000000020d687824 */ /* 0x000fe200078e0258 */
[----:B------:R-:W-:-:S03]  /*1120*/  LEA.HI.X.SX32 R73, R92, R0, 0x1, P0 ;  /* 0x000000005c497211 */ /* 0x000fc600000f0eff */
[C---:B------:R-:W-:Y:S01]  /*1130*/  IMAD R92, R13.reuse, 0x2, R104 ;  /* 0x000000020d5c7824 */ /* 0x040fe200078e0268 */
[-C--:B-1----:R-:W-:Y:S01]  /*1140*/  LEA R74, P0, R78, R3.reuse, 0x1 ;  /* 0x000000034e4a7211 */ /* 0x082fe200078008ff */
[----:B------:R-:W2:Y:S02]  /*1150*/  LDG.E.U16 R66, desc[UR6][R72.64] ;  /* 0x0000000648427981 */ /* 0x000ea4000c1e1500 */
[C---:B------:R-:W-:Y:S01]  /*1160*/  IMAD R106, R13.reuse, 0x2, R92 ;  /* 0x000000020d6a7824 */ /* 0x040fe200078e025c */
[-C--:B------:R-:W-:Y:S02]  /*1170*/  LEA R76, P1, R90, R3.reuse, 0x1 ;  /* 0x000000035a4c7211 */ /* 0x080fe400078208ff */
[-C--:B------:R-:W-:Y:S01]  /*1180*/  LEA.HI.X.SX32 R75, R78, R0.reuse, 0x1, P0 ;  /* 0x000000004e4b7211 */ /* 0x080fe200000f0eff */
[----:B------:R-:W-:Y:S01]  /*1190*/  IMAD R108, R13, 0x2, R106 ;  /* 0x000000020d6c7824 */ /* 0x000fe200078e026a */
[-C--:B------:R-:W-:Y:S02]  /*11a0*/  LEA R78, P0, R94, R3.reuse, 0x1 ;  /* 0x000000035e4e7211 */ /* 0x080fe400078008ff */
[----:B------:R-:W-:Y:S01]  /*11b0*/  LEA.HI.X.SX32 R77, R90, R0, 0x1, P1 ;  /* 0x000000005a4d7211 */ /* 0x000fe200008f0eff */
[----:B------:R-:W2:Y:S01]  /*11c0*/  LDG.E.U16 R67, desc[UR6][R74.64] ;  /* 0x000000064a437981 */ /* 0x000ea2000c1e1500 */
[----:B------:R-:W-:-:S02]  /*11d0*/  LEA R80, P1, R96, R3, 0x1 ;  /* 0x0000000360507211 */ /* 0x000fc400078208ff */
[-C--:B------:R-:W-:Y:S01]  /*11e0*/  LEA.HI.X.SX32 R79, R94, R0.reuse, 0x1, P0 ;  /* 0x000000005e4f7211 */ /* 0x080fe200000f0eff */
[C---:B------:R-:W-:Y:S01]  /*11f0*/  IMAD R94, R13.reuse, 0x2, R108 ;  /* 0x000000020d5e7824 */ /* 0x040fe200078e026c */
[----:B------:R-:W-:Y:S01]  /*1200*/  LEA.HI.X.SX32 R81, R96, R0, 0x1, P1 ;  /* 0x0000000060517211 */ /* 0x000fe200008f0eff */
[----:B------:R0:W2:Y:S02]  /*1210*/  LDG.E.U16 R65, desc[UR6][R76.64] ;  /* 0x000000064c417981 */ /* 0x0000a4000c1e1500 */
[C---:B------:R-:W-:Y:S01]  /*1220*/  IMAD R96, R13.reuse, 0x2, R94 ;  /* 0x000000020d607824 */ /* 0x040fe200078e025e */
[-C--:B------:R-:W-:Y:S01]  /*1230*/  LEA R86, P1, R100, R3.reuse, 0x1 ;  /* 0x0000000364567211 */ /* 0x080fe200078208ff */
[----:B------:R1:W2:Y:S02]  /*1240*/  LDG.E.U16 R68, desc[UR6][R78.64] ;  /* 0x000000064e447981 */ /* 0x0002a4000c1e1500 */
[C---:B------:R-:W-:Y:S02]  /*1250*/  IMAD R110, R13.reuse, 0x2, R96 ;  /* 0x000000020d6e7824 */ /* 0x040fe400078e0260 */
[----:B------:R3:W2:Y:S01]  /*1260*/  LDG.E.U16 R69, desc[UR6][R80.64] ;  /* 0x0000000650457981 */ /* 0x0006a2000c1e1500 */
[----:B0-----:R-:W-:Y:S01]  /*1270*/  LEA R76, P0, R82, R3, 0x1 ;  /* 0x00000003524c7211 */ /* 0x001fe200078008ff */
[----:B------:R-:W-:-:S03]  /*1280*/  IMAD R112, R13, 0x2, R110 ;  /* 0x000000020d707824 */ /* 0x000fc600078e026e */
[-C--:B------:R-:W-:Y:S02]  /*1290*/  LEA.HI.X.SX32 R77, R82, R0.reuse, 0x1, P0 ;  /* 0x00000000524d7211 */ /* 0x080fe400000f0eff */
[-C--:B------:R-:W-:Y:S01]  /*12a0*/  LEA R82, P0, R84, R3.reuse, 0x1 ;  /* 0x0000000354527211 */ /* 0x080fe200078008ff */
[C---:B------:R-:W-:Y:S01]  /*12b0*/  IMAD R114, R13.reuse, 0x2, R112 ;  /* 0x000000020d727824 */ /* 0x040fe200078e0270 */
[-C--:B------:R-:W-:Y:S01]  /*12c0*/  LEA.HI.X.SX32 R87, R100, R0.reuse, 0x1, P1 ;  /* 0x0000000064577211 */ /* 0x080fe200008f0eff */
[----:B------:R-:W2:Y:S01]  /*12d0*/  LDG.E.U16 R70, desc[UR6][R76.64] ;  /* 0x000000064c467981 */ /* 0x000ea2000c1e1500 */
[-C--:B------:R-:W-:Y:S02]  /*12e0*/  LEA.HI.X.SX32 R83, R84, R0.reuse, 0x1, P0 ;  /* 0x0000000054537211 */ /* 0x080fe400000f0eff */
[CC--:B------:R-:W-:Y:S01]  /*12f0*/  LEA R84, P0, R98.reuse, R3.reuse, 0x1 ;  /* 0x0000000362547211 */ /* 0x0c0fe200078008ff */
[----:B------:R-:W2:Y:S03]  /*1300*/  LDG.E.U16 R73, desc[UR6][R86.64] ;  /* 0x0000000656497981 */ /* 0x000ea6000c1e1500 */
[-C--:B------:R-:W-:Y:S01]  /*1310*/  LEA.HI.X.SX32 R85, R98, R0.reuse, 0x1, P0 ;  /* 0x0000000062557211 */ /* 0x080fe200000f0eff */
[C---:B------:R-:W-:Y:S01]  /*1320*/  IMAD R98, R13.reuse, 0x2, R114 ;  /* 0x000000020d627824 */ /* 0x040fe200078e0272 */
[CC--:B-1----:R-:W-:Y:S01]  /*1330*/  LEA R78, P0, R102.reuse, R3.reuse, 0x1 ;  /* 0x00000003664e7211 */ /* 0x0c2fe200078008ff */
[----:B------:R-:W2:Y:S02]  /*1340*/  LDG.E.U16 R71, desc[UR6][R82.64] ;  /* 0x0000000652477981 */ /* 0x000ea4000c1e1500 */
[C---:B------:R-:W-:Y:S01]  /*1350*/  IMAD R100, R13.reuse, 0x2, R98 ;  /* 0x000000020d647824 */ /* 0x040fe200078e0262 */
[----:B------:R-:W-:Y:S01]  /*1360*/  LEA.HI.X.SX32 R79, R102, R0, 0x1, P0 ;  /* 0x00000000664f7211 */ /* 0x000fe200000f0eff */
[----:B------:R0:W2:Y:S02]  /*1370*/  LDG.E.U16 R72, desc[UR6][R84.64] ;  /* 0x0000000654487981 */ /* 0x0000a4000c1e1500 */
[C---:B------:R-:W-:Y:S01]  /*1380*/  IMAD R102, R13.reuse, 0x2, R100 ;  /* 0x000000020d667824 */ /* 0x040fe200078e0264 */
[----:B---3--:R-:W-:Y:S01]  /*1390*/  LEA R80, P0, R88, R3, 0x1 ;  /* 0x0000000358507211 */ /* 0x008fe200078008ff */
[----:B------:R1:W3:Y:S02]  /*13a0*/  LDG.E.U16 R74, desc[UR6][R78.64] ;  /* 0x000000064e4a7981 */ /* 0x0002e4000c1e1500 */
[----:B------:R-:W-:-:S04]  /*13b0*/  IMAD R116, R13, 0x2, R102 ;  /* 0x000000020d747824 */ /* 0x000fc800078e0266 */
[----:B------:R-:W-:-:S04]  /*13c0*/  IMAD R118, R13, 0x2, R116 ;  /* 0x000000020d767824 */ /* 0x000fc800078e0274 */
[----:B------:R-:W-:-:S04]  /*13d0*/  IMAD R120, R13, 0x2, R118 ;  /* 0x000000020d787824 */ /* 0x000fc800078e0276 */
[----:B------:R-:W-:-:S04]  /*13e0*/  IMAD R122, R13, 0x2, R120 ;  /* 0x000000020d7a7824 */ /* 0x000fc800078e0278 */
[----:B------:R-:W-:-:S04]  /*13f0*/  IMAD R124, R13, 0x2, R122 ;  /* 0x000000020d7c7824 */ /* 0x000fc800078e027a */
[----:B------:R-:W-:Y:S01]  /*1400*/  IMAD R126, R13, 0x2, R124 ;  /* 0x000000020d7e7824 */ /* 0x000fe200078e027c */
[----:B------:R-:W-:-:S03]  /*1410*/  LEA.HI.X.SX32 R81, R88, R0, 0x1, P0 ;  /* 0x0000000058517211 */ /* 0x000fc600000f0eff */
[C---:B------:R-:W-:Y:S01]  /*1420*/  IMAD R128, R13.reuse, 0x2, R126 ;  /* 0x000000020d807824 */ /* 0x040fe200078e027e */
[CC--:B------:R-:W-:Y:S01]  /*1430*/  LEA R88, P0, R104.reuse, R3.reuse, 0x1 ;  /* 0x0000000368587211 */ /* 0x0c0fe200078008ff */
[----:B------:R4:W3:Y:S02]  /*1440*/  LDG.E.U16 R75, desc[UR6][R80.64] ;  /* 0x00000006504b7981 */ /* 0x0008e4000c1e1500 */
[C---:B------:R-:W-:Y:S01]  /*1450*/  IMAD R130, R13.reuse, 0x2, R128 ;  /* 0x000000020d827824 */ /* 0x040fe200078e0280 */
[-C--:B------:R-:W-:Y:S02]  /*1460*/  LEA.HI.X.SX32 R89, R104, R0.reuse, 0x1, P0 ;  /* 0x0000000068597211 */ /* 0x080fe400000f0eff */
[CC--:B0-----:R-:W-:Y:S01]  /*1470*/  LEA R84, P0, R106.reuse, R3.reuse, 0x1 ;  /* 0x000000036a547211 */ /* 0x0c1fe200078008ff */
[C---:B------:R-:W-:Y:S02]  /*1480*/  IMAD R132, R13.reuse, 0x2, R130 ;  /* 0x000000020d847824 */ /* 0x040fe400078e0282 */
[----:B------:R0:W3:Y:S01]  /*1490*/  LDG.E.U16 R76, desc[UR6][R88.64] ;  /* 0x00000006584c7981 */ /* 0x0000e2000c1e1500 */
[----:B------:R-:W-:Y:S01]  /*14a0*/  LEA.HI.X.SX32 R85, R106, R0, 0x1, P0 ;  /* 0x000000006a557211 */ /* 0x000fe200000f0eff */
[----:B------:R-:W-:Y:S01]  /*14b0*/  IMAD R134, R13, 0x2, R132 ;  /* 0x000000020d867824 */ /* 0x000fe200078e0284 */
[----:B-1----:R-:W-:-:S03]  /*14c0*/  LEA R78, P0, R108, R3, 0x1 ;  /* 0x000000036c4e7211 */ /* 0x002fc600078008ff */
[C---:B------:R-:W-:Y:S01]  /*14d0*/  IMAD R136, R13.reuse, 0x2, R134 ;  /* 0x000000020d887824 */ /* 0x040fe200078e0286 */
[-C--:B------:R-:W-:Y:S01]  /*14e0*/  LEA.HI.X.SX32 R79, R108, R0.reuse, 0x1, P0 ;  /* 0x000000006c4f7211 */ /* 0x080fe200000f0eff */
[----:B------:R1:W3:Y:S01]  /*14f0*/  LDG.E.U16 R82, desc[UR6][R84.64] ;  /* 0x0000000654527981 */ /* 0x0002e2000c1e1500 */
[-C--:B----4-:R-:W-:Y:S01]  /*1500*/  LEA R80, P0, R94, R3.reuse, 0x1 ;  /* 0x000000035e507211 */ /* 0x090fe200078008ff */
[C---:B------:R-:W-:Y:S01]  /*1510*/  IMAD R138, R13.reuse, 0x2, R136 ;  /* 0x000000020d8a7824 */ /* 0x040fe200078e0288 */
[-C--:B------:R-:W-:Y:S01]  /*1520*/  LEA R90, P1, R92, R3.reuse, 0x1 ;  /* 0x000000035c5a7211 */ /* 0x080fe200078208ff */
[----:B------:R4:W3:Y:S01]  /*1530*/  LDG.E.U16 R83, desc[UR6][R78.64] ;  /* 0x000000064e537981 */ /* 0x0008e2000c1e1500 */
[----:B------:R-:W-:Y:S02]  /*1540*/  LEA.HI.X.SX32 R81, R94, R0, 0x1, P0 ;  /* 0x000000005e517211 */ /* 0x000fe400000f0eff */
[----:B0-----:R-:W-:Y:S01]  /*1550*/  LEA R88, P0, R110, R3, 0x1 ;  /* 0x000000036e587211 */ /* 0x001fe200078008ff */
[----:B------:R-:W-:-:S03]  /*1560*/  IMAD R106, R13, 0x2, R138 ;  /* 0x000000020d6a7824 */ /* 0x000fc600078e028a */
[-C--:B------:R-:W-:Y:S01]  /*1570*/  LEA.HI.X.SX32 R89, R110, R0.reuse, 0x1, P0 ;  /* 0x000000006e597211 */ /* 0x080fe200000f0eff */
[C---:B------:R-:W-:Y:S01]  /*1580*/  IMAD R140, R13.reuse, 0x2, R106 ;  /* 0x000000020d8c7824 */ /* 0x040fe200078e026a */
[-C--:B-1----:R-:W-:Y:S02]  /*1590*/  LEA R84, P0, R112, R3.reuse, 0x1 ;  /* 0x0000000370547211 */ /* 0x082fe400078008ff */
[-C--:B------:R-:W-:Y:S01]  /*15a0*/  LEA.HI.X.SX32 R91, R92, R0.reuse, 0x1, P1 ;  /* 0x000000005c5b7211 */ /* 0x080fe200008f0eff */
[C---:B------:R-:W-:Y:S01]  /*15b0*/  IMAD R142, R13.reuse, 0x2, R140 ;  /* 0x000000020d8e7824 */ /* 0x040fe200078e028c */
[-C--:B------:R-:W-:Y:S01]  /*15c0*/  LEA.HI.X.SX32 R85, R112, R0.reuse, 0x1, P0 ;  /* 0x0000000070557211 */ /* 0x080fe200000f0eff */
[----:B------:R0:W3:Y:S01]  /*15d0*/  LDG.E.U16 R92, desc[UR6][R80.64] ;  /* 0x00000006505c7981 */ /* 0x0000e2000c1e1500 */
[-C--:B------:R-:W-:Y:S02]  /*15e0*/  LEA R86, P1, R96, R3.reuse, 0x1 ;  /* 0x0000000360567211 */ /* 0x080fe400078208ff */
[----:B----4-:R-:W-:Y:S01]  /*15f0*/  LEA R78, P0, R114, R3, 0x1 ;  /* 0x00000003724e7211 */ /* 0x010fe200078008ff */
[----:B------:R-:W-:Y:S01]  /*1600*/  IMAD R144, R13, 0x2, R142 ;  /* 0x000000020d907824 */ /* 0x000fe200078e028e */
[-C--:B------:R-:W-:Y:S01]  /*1610*/  LEA.HI.X.SX32 R87, R96, R0.reuse, 0x1, P1 ;  /* 0x0000000060577211 */ /* 0x080fe200008f0eff */
[----:B------:R1:W4:Y:S01]  /*1620*/  LDG.E.U16 R77, desc[UR6][R90.64] ;  /* 0x000000065a4d7981 */ /* 0x000322000c1e1500 */
[----:B------:R-:W-:-:S02]  /*1630*/  LEA.HI.X.SX32 R79, R114, R0, 0x1, P0 ;  /* 0x00000000724f7211 */ /* 0x000fc400000f0eff */
[CC--:B0-----:R-:W-:Y:S01]  /*1640*/  LEA R80, P0, R100.reuse, R3.reuse, 0x1 ;  /* 0x0000000364507211 */ /* 0x0c1fe200078008ff */
[C---:B------:R-:W-:Y:S01]  /*1650*/  IMAD R110, R13.reuse, 0x2, R144 ;  /* 0x000000020d6e7824 */ /* 0x040fe200078e0290 */
[----:B------:R0:W3:Y:S02]  /*1660*/  LDG.E.U16 R93, desc[UR6][R86.64] ;  /* 0x00000006565d7981 */ /* 0x0000e4000c1e1500 */
[----:B------:R-:W-:Y:S01]  /*1670*/  LEA.HI.X.SX32 R81, R100, R0, 0x1, P0 ;  /* 0x0000000064517211 */ /* 0x000fe200000f0eff */
[C---:B------:R-:W-:Y:S01]  /*1680*/  IMAD R146, R13.reuse, 0x2, R110 ;  /* 0x000000020d927824 */ /* 0x040fe200078e026e */
[-C--:B-1----:R-:W-:Y:S01]  /*1690*/  LEA R90, P1, R98, R3.reuse, 0x1 ;  /* 0x00000003625a7211 */ /* 0x082fe200078208ff */
[----:B------:R1:W3:Y:S04]  /*16a0*/  LDG.E.U16 R97, desc[UR6][R84.64] ;  /* 0x0000000654617981 */ /* 0x0002e8000c1e1500 */
[----:B------:R1:W3:Y:S01]  /*16b0*/  LDG.E.U16 R96, desc[UR6][R88.64] ;  /* 0x0000000658607981 */ /* 0x0002e2000c1e1500 */
[----:B0-----:R-:W-:Y:S01]  /*16c0*/  LEA R86, P0, R102, R3, 0x1 ;  /* 0x0000000366567211 */ /* 0x001fe200078008ff */
[----:B------:R-:W-:-:S03]  /*16d0*/  IMAD R148, R13, 0x2, R146 ;  /* 0x000000020d947824 */ /* 0x000fc600078e0292 */
[-C--:B------:R-:W-:Y:S02]  /*16e0*/  LEA.HI.X.SX32 R87, R102, R0.reuse, 0x1, P0 ;  /* 0x0000000066577211 */ /* 0x080fe400000f0eff */
[-C--:B-1----:R-:W-:Y:S01]  /*16f0*/  LEA R84, P0, R116, R3.reuse, 0x1 ;  /* 0x0000000374547211 */ /* 0x082fe200078008ff */
[----:B------:R-:W3:Y:S01]  /*1700*/  LDG.E.U16 R102, desc[UR6][R80.64] ;  /* 0x0000000650667981 */ /* 0x000ee2000c1e1500 */
[-C--:B------:R-:W-:Y:S02]  /*1710*/  LEA.HI.X.SX32 R91, R98, R0.reuse, 0x1, P1 ;  /* 0x00000000625b7211 */ /* 0x080fe400008f0eff */
[----:B------:R-:W-:Y:S01]  /*1720*/  LEA R88, P1, R118, R3, 0x1 ;  /* 0x0000000376587211 */ /* 0x000fe200078208ff */
[----:B------:R0:W3:Y:S01]  /*1730*/  LDG.E.U16 R98, desc[UR6][R78.64] ;  /* 0x000000064e627981 */ /* 0x0000e2000c1e1500 */
[-C--:B------:R-:W-:Y:S01]  /*1740*/  LEA.HI.X.SX32 R85, R116, R0.reuse, 0x1, P0 ;  /* 0x0000000074557211 */ /* 0x080fe200000f0eff */
[C---:B------:R-:W-:Y:S01]  /*1750*/  IMAD R116, R13.reuse, 0x2, R148 ;  /* 0x000000020d747824 */ /* 0x040fe200078e0294 */
[----:B------:R-:W-:Y:S01]  /*1760*/  LEA.HI.X.SX32 R89, R118, R0, 0x1, P1 ;  /* 0x0000000076597211 */ /* 0x000fe200008f0eff */
[----:B------:R1:W3:Y:S02]  /*1770*/  LDG.E.U16 R103, desc[UR6][R86.64] ;  /* 0x0000000656677981 */ /* 0x0002e4000c1e1500 */
[----:B------:R-:W-:-:S02]  /*1780*/  IMAD R118, R13, 0x2, R116 ;  /* 0x000000020d767824 */ /* 0x000fc400078e0274 */
[----:B------:R1:W3:Y:S01]  /*1790*/  LDG.E.U16 R99, desc[UR6][R90.64] ;  /* 0x000000065a637981 */ /* 0x0002e2000c1e1500 */
[----:B0-----:R-:W-:-:S03]  /*17a0*/  LEA R78, P0, R120, R3, 0x1 ;  /* 0x00000003784e7211 */ /* 0x001fc600078008ff */
[----:B------:R0:W3:Y:S01]  /*17b0*/  LDG.E.U16 R104, desc[UR6][R84.64] ;  /* 0x0000000654687981 */ /* 0x0000e2000c1e1500 */
[-C--:B------:R-:W-:Y:S01]  /*17c0*/  LEA.HI.X.SX32 R79, R120, R0.reuse, 0x1, P0 ;  /* 0x00000000784f7211 */ /* 0x080fe200000f0eff */
[C---:B------:R-:W-:Y:S01]  /*17d0*/  IMAD R120, R13.reuse, 0x2, R118 ;  /* 0x000000020d787824 */ /* 0x040fe200078e0276 */
[CC--:B------:R-:W-:Y:S01]  /*17e0*/  LEA R80, P0, R122.reuse, R3.reuse, 0x1 ;  /* 0x000000037a507211 */ /* 0x0c0fe200078008ff */
[----:B------:R0:W3:Y:S03]  /*17f0*/  LDG.E.U16 R105, desc[UR6][R88.64] ;  /* 0x0000000658697981 */ /* 0x0000e6000c1e1500 */
[-C--:B------:R-:W-:Y:S01]  /*1800*/  LEA.HI.X.SX32 R81, R122, R0.reuse, 0x1, P0 ;  /* 0x000000007a517211 */ /* 0x080fe200000f0eff */
[C---:B------:R-:W-:Y:S01]  /*1810*/  IMAD R122, R13.reuse, 0x2, R120 ;  /* 0x000000020d7a7824 */ /* 0x040fe200078e0278 */
[-C--:B-1----:R-:W-:Y:S01]  /*1820*/  LEA R86, P0, R124, R3.reuse, 0x1 ;  /* 0x000000037c567211 */ /* 0x082fe200078008ff */
[----:B------:R-:W3:Y:S02]  /*1830*/  LDG.E.U16 R107, desc[UR6][R78.64] ;  /* 0x000000064e6b7981 */ /* 0x000ee4000c1e1500 */
[C---:B------:R-:W-:Y:S01]  /*1840*/  IMAD R150, R13.reuse, 0x2, R122 ;  /* 0x000000020d967824 */ /* 0x040fe200078e027a */
[----:B------:R-:W-:Y:S01]  /*1850*/  LEA R90, P1, R126, R3, 0x1 ;  /* 0x000000037e5a7211 */ /* 0x000fe200078208ff */
[----:B------:R1:W3:Y:S01]  /*1860*/  LDG.E.U16 R108, desc[UR6][R80.64] ;  /* 0x00000006506c7981 */ /* 0x0002e2000c1e1500 */
[-C--:B------:R-:W-:Y:S01]  /*1870*/  LEA.HI.X.SX32 R87, R124, R0.reuse, 0x1, P0 ;  /* 0x000000007c577211 */ /* 0x080fe200000f0eff */
[----:B------:R-:W-:Y:S01]  /*1880*/  IMAD R124, R13, 0x2, R150 ;  /* 0x000000020d7c7824 */ /* 0x000fe200078e0296 */
[----:B------:R-:W-:-:S02]  /*1890*/  LEA.HI.X.SX32 R91, R126, R0, 0x1, P1 ;  /* 0x000000007e5b7211 */ /* 0x000fc400008f0eff */
[-C--:B------:R-:W-:Y:S01]  /*18a0*/  LEA R94, P0, R128, R3.reuse, 0x1 ;  /* 0x00000003805e7211 */ /* 0x080fe200078008ff */
[C---:B------:R-:W-:Y:S01]  /*18b0*/  IMAD R126, R13.reuse, 0x2, R124 ;  /* 0x000000020d7e7824 */ /* 0x040fe200078e027c */
[-C--:B------:R-:W-:Y:S01]  /*18c0*/  LEA R114, P1, R132, R3.reuse, 0x1 ;  /* 0x0000000384727211 */ /* 0x080fe200078208ff */
[----:B------:R-:W3:Y:S01]  /*18d0*/  LDG.E.U16 R109, desc[UR6][R86.64] ;  /* 0x00000006566d7981 */ /* 0x000ee2000c1e1500 */
[-C--:B------:R-:W-:Y:S01]  /*18e0*/  LEA.HI.X.SX32 R95, R128, R0.reuse, 0x1, P0 ;  /* 0x00000000805f7211 */ /* 0x080fe200000f0eff */
[C---:B------:R-:W-:Y:S01]  /*18f0*/  IMAD R128, R13.reuse, 0x2, R126 ;  /* 0x000000020d807824 */ /* 0x040fe200078e027e */
[CC--:B------:R-:W-:Y:S01]  /*1900*/  LEA R100, P0, R130.reuse, R3.reuse, 0x1 ;  /* 0x0000000382647211 */ /* 0x0c0fe200078008ff */
[----:B------:R-:W3:Y:S02]  /*1910*/  LDG.E.U16 R111, desc[UR6][R90.64] ;  /* 0x000000065a6f7981 */ /* 0x000ee4000c1e1500 */
[C---:B------:R-:W-:Y:S01]  /*1920*/  IMAD R152, R13.reuse, 0x2, R128 ;  /* 0x000000020d987824 */ /* 0x040fe200078e0280 */
[-C--:B------:R-:W-:Y:S01]  /*1930*/  LEA.HI.X.SX32 R101, R130, R0.reuse, 0x1, P0 ;  /* 0x0000000082657211 */ /* 0x080fe200000f0eff */
[----:B------:R1:W3:Y:S02]  /*1940*/  LDG.E.U16 R112, desc[UR6][R94.64] ;  /* 0x000000065e707981 */ /* 0x0002e4000c1e1500 */
[C---:B------:R-:W-:Y:S01]  /*1950*/  IMAD R130, R13.reuse, 0x2, R152 ;  /* 0x000000020d827824 */ /* 0x040fe200078e0298 */
[----:B------:R-:W-:Y:S01]  /*1960*/  LEA.HI.X.SX32 R115, R132, R0, 0x1, P1 ;  /* 0x0000000084737211 */ /* 0x000fe200008f0eff */
[----:B------:R1:W3:Y:S01]  /*1970*/  LDG.E.U16 R113, desc[UR6][R100.64] ;  /* 0x0000000664717981 */ /* 0x0002e2000c1e1500 */
[----:B0-----:R-:W-:Y:S01]  /*1980*/  LEA R84, P0, R134, R3, 0x1 ;  /* 0x0000000386547211 */ /* 0x001fe200078008ff */
[----:B------:R-:W-:-:S03]  /*1990*/  IMAD R132, R13, 0x2, R130 ;  /* 0x000000020d847824 */ /* 0x000fc600078e0282 */
[-C--:B------:R-:W-:Y:S01]  /*19a0*/  LEA.HI.X.SX32 R85, R134, R0.reuse, 0x1, P0 ;  /* 0x0000000086557211 */ /* 0x080fe200000f0eff */
[C---:B------:R-:W-:Y:S01]  /*19b0*/  IMAD R134, R13.reuse, 0x2, R132 ;  /* 0x000000020d867824 */ /* 0x040fe200078e0284 */
[CC--:B------:R-:W-:Y:S01]  /*19c0*/  LEA R88, P0, R136.reuse, R3.reuse, 0x1 ;  /* 0x0000000388587211 */ /* 0x0c0fe200078008ff */
[----:B------:R0:W3:Y:S02]  /*19d0*/  LDG.E.U16 R115, desc[UR6][R114.64] ;  /* 0x0000000672737981 */ /* 0x0000e4000c1e1500 */
[C---:B------:R-:W-:Y:S01]  /*19e0*/  IMAD R154, R13.reuse, 0x2, R134 ;  /* 0x000000020d9a7824 */ /* 0x040fe200078e0286 */
[----:B------:R-:W-:Y:S01]  /*19f0*/  LEA.HI.X.SX32 R89, R136, R0, 0x1, P0 ;  /* 0x0000000088597211 */ /* 0x000fe200000f0eff */
[----:B------:R0:W3:Y:S02]  /*1a00*/  LDG.E.U16 R117, desc[UR6][R84.64] ;  /* 0x0000000654757981 */ /* 0x0000e4000c1e1500 */
[C---:B------:R-:W-:Y:S01]  /*1a10*/  IMAD R136, R13.reuse, 0x2, R154 ;  /* 0x000000020d887824 */ /* 0x040fe200078e029a */
[-C--:B-1----:R-:W-:Y:S01]  /*1a20*/  LEA R80, P0, R140, R3.reuse, 0x1 ;  /* 0x000000038c507211 */ /* 0x082fe200078008ff */
[----:B------:R1:W3:Y:S02]  /*1a30*/  LDG.E.U16 R119, desc[UR6][R88.64] ;  /* 0x0000000658777981 */ /* 0x0002e4000c1e1500 */
[----:B------:R-:W-:Y:S01]  /*1a40*/  IMAD R94, R13, 0x2, R136 ;  /* 0x000000020d5e7824 */ /* 0x000fe200078e0288 */
[----:B------:R-:W-:-:S03]  /*1a50*/  LEA R78, P1, R138, R3, 0x1 ;  /* 0x000000038a4e7211 */ /* 0x000fc600078208ff */
[C---:B------:R-:W-:Y:S01]  /*1a60*/  IMAD R100, R13.reuse, 0x2, R94 ;  /* 0x000000020d647824 */ /* 0x040fe200078e025e */
[-C--:B------:R-:W-:Y:S02]  /*1a70*/  LEA.HI.X.SX32 R81, R140, R0.reuse, 0x1, P0 ;  /* 0x000000008c517211 */ /* 0x080fe400000f0eff */
[-C--:B------:R-:W-:Y:S01]  /*1a80*/  LEA R86, P0, R146, R3.reuse, 0x1 ;  /* 0x0000000392567211 */ /* 0x080fe200078008ff */
[C---:B0-----:R-:W-:Y:S01]  /*1a90*/  IMAD R114, R13.reuse, 0x2, R100 ;  /* 0x000000020d727824 */ /* 0x041fe200078e0264 */
[-C--:B------:R-:W-:Y:S01]  /*1aa0*/  LEA.HI.X.SX32 R79, R138, R0.reuse, 0x1, P1 ;  /* 0x000000008a4f7211 */ /* 0x080fe200008f0eff */
[----:B------:R-:W3:Y:S01]  /*1ab0*/  LDG.E.U16 R123, desc[UR6][R80.64] ;  /* 0x00000006507b7981 */ /* 0x000ee2000c1e1500 */
[-C--:B------:R-:W-:Y:S01]  /*1ac0*/  LEA R84, P1, R120, R3.reuse, 0x1 ;  /* 0x0000000378547211 */ /* 0x080fe200078208ff */
[----:B------:R-:W-:Y:S01]  /*1ad0*/  IMAD R138, R13, 0x2, R114 ;  /* 0x000000020d8a7824 */ /* 0x000fe200078e0272 */
[----:B------:R-:W-:Y:S01]  /*1ae0*/  LEA.HI.X.SX32 R87, R146, R0, 0x1, P0 ;  /* 0x0000000092577211 */ /* 0x000fe200000f0eff */
[----:B------:R0:W3:Y:S01]  /*1af0*/  LDG.E.U16 R121, desc[UR6][R78.64] ;  /* 0x000000064e797981 */ /* 0x0000e2000c1e1500 */
[----:B-1----:R-:W-:-:S02]  /*1b00*/  LEA R88, P0, R126, R3, 0x1 ;  /* 0x000000037e587211 */ /* 0x002fc400078008ff */
[-C--:B------:R-:W-:Y:S01]  /*1b10*/  LEA.HI.X.SX32 R85, R120, R0.reuse, 0x1, P1 ;  /* 0x0000000078557211 */ /* 0x080fe200008f0eff */
[C---:B------:R-:W-:Y:S01]  /*1b20*/  IMAD R120, R13.reuse, 0x2, R138 ;  /* 0x000000020d787824 */ /* 0x040fe200078e028a */
[-C--:B------:R-:W-:Y:S01]  /*1b30*/  LEA.HI.X.SX32 R89, R126, R0.reuse, 0x1, P0 ;  /* 0x000000007e597211 */ /* 0x080fe200000f0eff */
[----:B------:R1:W3:Y:S01]  /*1b40*/  LDG.E.U16 R125, desc[UR6][R86.64] ;  /* 0x00000006567d7981 */ /* 0x0002e2000c1e1500 */
[-C--:B------:R-:W-:Y:S01]  /*1b50*/  LEA R90, P0, R132, R3.reuse, 0x1 ;  /* 0x00000003845a7211 */ /* 0x080fe200078008ff */
[C---:B------:R-:W-:Y:S01]  /*1b60*/  IMAD R126, R13.reuse, 0x2, R120 ;  /* 0x000000020d7e7824 */ /* 0x040fe200078e0278 */
[-C--:B0-----:R-:W-:Y:S01]  /*1b70*/  LEA R78, P1, R94, R3.reuse, 0x1 ;  /* 0x000000035e4e7211 */ /* 0x081fe200078208ff */
[----:B------:R0:W3:Y:S01]  /*1b80*/  LDG.E.U16 R127, desc[UR6][R84.64] ;  /* 0x00000006547f7981 */ /* 0x0000e2000c1e1500 */
[-C--:B------:R-:W-:Y:S02]  /*1b90*/  LEA.HI.X.SX32 R91, R132, R0.reuse, 0x1, P0 ;  /* 0x00000000845b7211 */ /* 0x080fe400000f0eff */
[-C--:B------:R-:W-:Y:S01]  /*1ba0*/  LEA R80, P0, R120, R3.reuse, 0x1 ;  /* 0x0000000378507211 */ /* 0x080fe200078008ff */
[C---:B------:R-:W-:Y:S01]  /*1bb0*/  IMAD R140, R13.reuse, 0x2, R126 ;  /* 0x000000020d8c7824 */ /* 0x040fe200078e027e */
[-C--:B------:R-:W-:Y:S01]  /*1bc0*/  LEA.HI.X.SX32 R79, R94, R0.reuse, 0x1, P1 ;  /* 0x000000005e4f7211 */ /* 0x080fe200008f0eff */
[----:B------:R0:W3:Y:S01]  /*1bd0*/  LDG.E.U16 R135, desc[UR6][R90.64] ;  /* 0x000000065a877981 */ /* 0x0000e2000c1e1500 */
[-C--:B------:R-:W-:Y:S01]  /*1be0*/  LEA.HI.X.SX32 R81, R120, R0.reuse, 0x1, P0 ;  /* 0x0000000078517211 */ /* 0x080fe200000f0eff */
[C---:B------:R-:W-:Y:S01]  /*1bf0*/  IMAD R132, R13.reuse, 0x2, R140 ;  /* 0x000000020d847824 */ /* 0x040fe200078e028c */
[CC--:B-1----:R-:W-:Y:S01]  /*1c00*/  LEA R86, P0, R142.reuse, R3.reuse, 0x1 ;  /* 0x000000038e567211 */ /* 0x0c2fe200078008ff */
[----:B------:R1:W3:Y:S02]  /*1c10*/  LDG.E.U16 R131, desc[UR6][R88.64] ;  /* 0x0000000658837981 */ /* 0x0002e4000c1e1500 */
[----:B------:R-:W-:Y:S01]  /*1c20*/  IMAD R146, R13, 0x2, R132 ;  /* 0x000000020d927824 */ /* 0x000fe200078e0284 */
[----:B------:R-:W-:Y:S01]  /*1c30*/  LEA.HI.X.SX32 R87, R142, R0, 0x1, P0 ;  /* 0x000000008e577211 */ /* 0x000fe200000f0eff */
[----:B------:R1:W3:Y:S01]  /*1c40*/  LDG.E.U16 R139, desc[UR6][R78.64] ;  /* 0x000000064e8b7981 */ /* 0x0002e2000c1e1500 */
[----:B------:R-:W-:-:S02]  /*1c50*/  LEA R94, P0, R148, R3, 0x1 ;  /* 0x00000003945e7211 */ /* 0x000fc400078008ff */
[-C--:B0-----:R-:W-:Y:S01]  /*1c60*/  LEA R84, P1, R146, R3.reuse, 0x1 ;  /* 0x0000000392547211 */ /* 0x081fe200078208ff */
[----:B------:R-:W3:Y:S01]  /*1c70*/  LDG.E.U16 R143, desc[UR6][R80.64] ;  /* 0x00000006508f7981 */ /* 0x000ee2000c1e1500 */
[-C--:B------:R-:W-:Y:S02]  /*1c80*/  LEA.HI.X.SX32 R95, R148, R0.reuse, 0x1, P0 ;  /* 0x00000000945f7211 */ /* 0x080fe400000f0eff */
[-C--:B------:R-:W-:Y:S01]  /*1c90*/  LEA R90, P0, R128, R3.reuse, 0x1 ;  /* 0x00000003805a7211 */ /* 0x080fe200078008ff */
[----:B------:R-:W3:Y:S01]  /*1ca0*/  LDG.E.U16 R120, desc[UR6][R86.64] ;  /* 0x0000000656787981 */ /* 0x000ee2000c1e1500 */
[-C--:B------:R-:W-:Y:S02]  /*1cb0*/  LEA.HI.X.SX32 R85, R146, R0.reuse, 0x1, P1 ;  /* 0x0000000092557211 */ /* 0x080fe400008f0eff */
[----:B------:R-:W-:Y:S02]  /*1cc0*/  LEA.HI.X.SX32 R91, R128, R0, 0x1, P0 ;  /* 0x00000000805b7211 */ /* 0x000fe400000f0eff */
[-C--:B-1----:R-:W-:Y:S01]  /*1cd0*/  LEA R88, P1, R122, R3.reuse, 0x1 ;  /* 0x000000037a587211 */ /* 0x082fe200078208ff */
[----:B------:R0:W3:Y:S01]  /*1ce0*/  LDG.E.U16 R145, desc[UR6][R84.64] ;  /* 0x0000000654917981 */ /* 0x0000e2000c1e1500 */
[----:B------:R-:W-:-:S02]  /*1cf0*/  LEA R78, P0, R134, R3, 0x1 ;  /* 0x00000003864e7211 */ /* 0x000fc400078008ff */
[-C--:B------:R-:W-:Y:S01]  /*1d00*/  LEA.HI.X.SX32 R89, R122, R0.reuse, 0x1, P1 ;  /* 0x000000007a597211 */ /* 0x080fe200008f0eff */
[----:B------:R-:W3:Y:S01]  /*1d10*/  LDG.E.U16 R133, desc[UR6][R90.64] ;  /* 0x000000065a857981 */ /* 0x000ee2000c1e1500 */
[----:B------:R-:W-:-:S03]  /*1d20*/  LEA.HI.X.SX32 R79, R134, R0, 0x1, P0 ;  /* 0x00000000864f7211 */ /* 0x000fc600000f0eff */
[----:B------:R1:W3:Y:S01]  /*1d30*/  LDG.E.U16 R128, desc[UR6][R88.64] ;  /* 0x0000000658807981 */ /* 0x0002e2000c1e1500 */
[-C--:B0-----:R-:W-:Y:S01]  /*1d40*/  LEA R84, P0, R126, R3.reuse, 0x1 ;  /* 0x000000037e547211 */ /* 0x081fe200078008ff */
[----:B------:R-:W-:Y:S01]  /*1d50*/  IMAD R146, R13, 0x2, R146 ;  /* 0x000000020d927824 */ /* 0x000fe200078e0292 */
[----:B------:R-:W-:Y:S01]  /*1d60*/  LEA R80, P1, R100, R3, 0x1 ;  /* 0x0000000364507211 */ /* 0x000fe200078208ff */
[----:B------:R0:W3:Y:S01]  /*1d70*/  LDG.E.U16 R122, desc[UR6][R94.64] ;  /* 0x000000065e7a7981 */ /* 0x0000e2000c1e1500 */
[----:B------:R-:W-:-:S03]  /*1d80*/  LEA.HI.X.SX32 R85, R126, R0, 0x1, P0 ;  /* 0x000000007e557211 */ /* 0x000fc600000f0eff */
[----:B------:R5:W3:Y:S01]  /*1d90*/  LDG.E.U16 R137, desc[UR6][R78.64] ;  /* 0x000000064e897981 */ /* 0x000ae2000c1e1500 */
[-C--:B-1----:R-:W-:Y:S02]  /*1da0*/  LEA R88, P0, R144, R3.reuse, 0x1 ;  /* 0x0000000390587211 */ /* 0x082fe400078008ff */
[-C--:B------:R-:W-:Y:S01]  /*1db0*/  LEA.HI.X.SX32 R81, R100, R0.reuse, 0x1, P1 ;  /* 0x0000000064517211 */ /* 0x080fe200008f0eff */
[----:B------:R1:W3:Y:S01]  /*1dc0*/  LDG.E.U16 R142, desc[UR6][R84.64] ;  /* 0x00000006548e7981 */ /* 0x0002e2000c1e1500 */
[-C--:B------:R-:W-:Y:S02]  /*1dd0*/  LEA.HI.X.SX32 R89, R144, R0.reuse, 0x1, P0 ;  /* 0x0000000090597211 */ /* 0x080fe400000f0eff */
[-C--:B------:R-:W-:Y:S01]  /*1de0*/  LEA R90, P0, R150, R3.reuse, 0x1 ;  /* 0x00000003965a7211 */ /* 0x080fe200078008ff */
[----:B------:R-:W3:Y:S01]  /*1df0*/  LDG.E.U16 R141, desc[UR6][R80.64] ;  /* 0x00000006508d7981 */ /* 0x000ee2000c1e1500 */
[----:B0-----:R-:W-:Y:S02]  /*1e00*/  LEA R94, P1, R146, R3, 0x1 ;  /* 0x00000003925e7211 */ /* 0x001fe400078208ff */
[----:B------:R-:W-:-:S02]  /*1e10*/  LEA.HI.X.SX32 R91, R150, R0, 0x1, P0 ;  /* 0x00000000965b7211 */ /* 0x000fc400000f0eff */
[-C--:B-----5:R-:W-:Y:S02]  /*1e20*/  LEA R78, P0, R154, R3.reuse, 0x1 ;  /* 0x000000039a4e7211 */ /* 0x0a0fe400078008ff */
[-C--:B------:R-:W-:Y:S01]  /*1e30*/  LEA.HI.X.SX32 R95, R146, R0.reuse, 0x1, P1 ;  /* 0x00000000925f7211 */ /* 0x080fe200008f0eff */
[----:B------:R-:W-:Y:S01]  /*1e40*/  IMAD R146, R13, 0x2, R146 ;  /* 0x000000020d927824 */ /* 0x000fe200078e0292 */
[-C--:B------:R-:W-:Y:S01]  /*1e50*/  LEA R86, P1, R116, R3.reuse, 0x1 ;  /* 0x0000000374567211 */ /* 0x080fe200078208ff */
[----:B------:R-:W5:Y:S01]  /*1e60*/  LDG.E.U16 R129, desc[UR6][R90.64] ;  /* 0x000000065a817981 */ /* 0x000f62000c1e1500 */
[-C--:B------:R-:W-:Y:S02]  /*1e70*/  LEA.HI.X.SX32 R79, R154, R0.reuse, 0x1, P0 ;  /* 0x000000009a4f7211 */ /* 0x080fe400000f0eff */
[----:B-1----:R-:W-:Y:S01]  /*1e80*/  LEA R84, P0, R114, R3, 0x1 ;  /* 0x0000000372547211 */ /* 0x002fe200078008ff */
[----:B------:R-:W5:Y:S01]  /*1e90*/  LDG.E.U16 R147, desc[UR6][R94.64] ;  /* 0x000000065e937981 */ /* 0x000f62000c1e1500 */
[----:B------:R-:W-:-:S02]  /*1ea0*/  LEA.HI.X.SX32 R87, R116, R0, 0x1, P1 ;  /* 0x0000000074577211 */ /* 0x000fc400008f0eff */
[-C--:B------:R-:W-:Y:S01]  /*1eb0*/  LEA.HI.X.SX32 R85, R114, R0.reuse, 0x1, P0 ;  /* 0x0000000072557211 */ /* 0x080fe200000f0eff */
[----:B------:R0:W5:Y:S01]  /*1ec0*/  LDG.E.U16 R116, desc[UR6][R88.64] ;  /* 0x0000000658747981 */ /* 0x000162000c1e1500 */
[C---:B------:R-:W-:Y:S01]  /*1ed0*/  LEA R100, P1, R152.reuse, R3, 0x1 ;  /* 0x0000000398647211 */ /* 0x040fe200078208ff */
[----:B------:R-:W-:Y:S02]  /*1ee0*/  IMAD R13, R13, 0x2, R146 ;  /* 0x000000020d0d7824 */ /* 0x000fe400078e0292 */
[----:B------:R1:W5:Y:S01]  /*1ef0*/  LDG.E.U16 R126, desc[UR6][R86.64] ;  /* 0x00000006567e7981 */ /* 0x000362000c1e1500 */
[----:B------:R-:W-:-:S03]  /*1f00*/  LEA.HI.X.SX32 R101, R152, R0, 0x1, P1 ;  /* 0x0000000098657211 */ /* 0x000fc600008f0eff */
[----:B------:R-:W5:Y:S01]  /*1f10*/  LDG.E.U16 R114, desc[UR6][R78.64] ;  /* 0x000000064e727981 */ /* 0x000f62000c1e1500 */
[-C--:B0-----:R-:W-:Y:S02]  /*1f20*/  LEA R88, P0, R146, R3.reuse, 0x1 ;  /* 0x0000000392587211 */ /* 0x081fe400078008ff */
[-C--:B------:R-:W-:Y:S01]  /*1f30*/  LEA R80, P1, R140, R3.reuse, 0x1 ;  /* 0x000000038c507211 */ /* 0x080fe200078208ff */
[----:B------:R0:W5:Y:S01]  /*1f40*/  LDG.E.U16 R134, desc[UR6][R100.64] ;  /* 0x0000000664867981 */ /* 0x000162000c1e1500 */
[-C--:B------:R-:W-:Y:S02]  /*1f50*/  LEA.HI.X.SX32 R89, R146, R0.reuse, 0x1, P0 ;  /* 0x0000000092597211 */ /* 0x080fe400000f0eff */
[----:B-1----:R-:W-:Y:S02]  /*1f60*/  LEA R86, P0, R106, R3, 0x1 ;  /* 0x000000036a567211 */ /* 0x002fe400078008ff */
[-C--:B------:R-:W-:Y:S01]  /*1f70*/  LEA.HI.X.SX32 R81, R140, R0.reuse, 0x1, P1 ;  /* 0x000000008c517211 */ /* 0x080fe200008f0eff */
[----:B------:R-:W5:Y:S01]  /*1f80*/  LDG.E.U16 R146, desc[UR6][R88.64] ;  /* 0x0000000658927981 */ /* 0x000f62000c1e1500 */
[----:B------:R-:W-:-:S02]  /*1f90*/  LEA.HI.X.SX32 R87, R106, R0, 0x1, P0 ;  /* 0x000000006a577211 */ /* 0x000fc400000f0eff */
[CC--:B------:R-:W-:Y:S01]  /*1fa0*/  LEA R90, P1, R13.reuse, R3.reuse, 0x1 ;  /* 0x000000030d5a7211 */ /* 0x0c0fe200078208ff */
[----:B------:R-:W5:Y:S01]  /*1fb0*/  LDG.E.U16 R140, desc[UR6][R84.64] ;  /* 0x00000006548c7981 */ /* 0x000f62000c1e1500 */
[CC--:B0-----:R-:W-:Y:S02]  /*1fc0*/  LEA R100, P0, R110.reuse, R3.reuse, 0x1 ;  /* 0x000000036e647211 */ /* 0x0c1fe400078008ff */
[-C--:B------:R-:W-:Y:S01]  /*1fd0*/  LEA.HI.X.SX32 R91, R13, R0.reuse, 0x1, P1 ;  /* 0x000000000d5b7211 */ /* 0x080fe200008f0eff */
[----:B------:R0:W5:Y:S01]  /*1fe0*/  LDG.E.U16 R144, desc[UR6][R80.64] ;  /* 0x0000000650907981 */ /* 0x000162000c1e1500 */
[----:B------:R-:W-:Y:S02]  /*1ff0*/  LEA.HI.X.SX32 R101, R110, R0, 0x1, P0 ;  /* 0x000000006e657211 */ /* 0x000fe400000f0eff */
[-C--:B------:R-:W-:Y:S01]  /*2000*/  LEA R94, P1, R118, R3.reuse, 0x1 ;  /* 0x00000003765e7211 */ /* 0x080fe200078208ff */
[----:B------:R1:W5:Y:S01]  /*2010*/  LDG.E.U16 R106, desc[UR6][R90.64] ;  /* 0x000000065a6a7981 */ /* 0x000362000c1e1500 */
[----:B------:R-:W-:-:S02]  /*2020*/  LEA R78, P0, R124, R3, 0x1 ;  /* 0x000000037c4e7211 */ /* 0x000fc400078008ff */
[-C--:B------:R-:W-:Y:S01]  /*2030*/  LEA.HI.X.SX32 R95, R118, R0.reuse, 0x1, P1 ;  /* 0x00000000765f7211 */ /* 0x080fe200008f0eff */
[----:B------:R-:W5:Y:S01]  /*2040*/  LDG.E.U16 R86, desc[UR6][R86.64] ;  /* 0x0000000656567981 */ /* 0x000f62000c1e1500 */
[-C--:B------:R-:W-:Y:S02]  /*2050*/  LEA.HI.X.SX32 R79, R124, R0.reuse, 0x1, P0 ;  /* 0x000000007c4f7211 */ /* 0x080fe400000f0eff */
[-C--:B0-----:R-:W-:Y:S01]  /*2060*/  LEA R80, P0, R130, R3.reuse, 0x1 ;  /* 0x0000000382507211 */ /* 0x081fe200078008ff */
[----:B------:R-:W5:Y:S01]  /*2070*/  LDG.E.U16 R100, desc[UR6][R100.64] ;  /* 0x0000000664647981 */ /* 0x000f62000c1e1500 */
[----:B------:R-:W-:Y:S02]  /*2080*/  LEA R84, P1, R136, R3, 0x1 ;  /* 0x0000000388547211 */ /* 0x000fe400078208ff */
[-C--:B------:R-:W-:Y:S01]  /*2090*/  LEA.HI.X.SX32 R81, R130, R0.reuse, 0x1, P0 ;  /* 0x0000000082517211 */ /* 0x080fe200000f0eff */
[----:B------:R-:W5:Y:S01]  /*20a0*/  LDG.E.U16 R94, desc[UR6][R94.64] ;  /* 0x000000065e5e7981 */ /* 0x000f62000c1e1500 */
[----:B------:R-:W-:-:S02]  /*20b0*/  LEA.HI.X.SX32 R85, R136, R0, 0x1, P1 ;  /* 0x0000000088557211 */ /* 0x000fc400008f0eff */
[-C--:B------:R-:W-:Y:S01]  /*20c0*/  LEA R88, P0, R138, R3.reuse, 0x1 ;  /* 0x000000038a587211 */ /* 0x080fe200078008ff */
[----:B------:R0:W5:Y:S01]  /*20d0*/  LDG.E.U16 R78, desc[UR6][R78.64] ;  /* 0x000000064e4e7981 */ /* 0x000162000c1e1500 */
[----:B-1----:R-:W-:Y:S02]  /*20e0*/  LEA R90, P1, R132, R3, 0x1 ;  /* 0x00000003845a7211 */ /* 0x002fe400078208ff */
[-C--:B------:R-:W-:Y:S01]  /*20f0*/  LEA.HI.X.SX32 R89, R138, R0.reuse, 0x1, P0 ;  /* 0x000000008a597211 */ /* 0x080fe200000f0eff */
[----:B------:R-:W5:Y:S01]  /*2100*/  LDG.E.U16 R80, desc[UR6][R80.64] ;  /* 0x0000000650507981 */ /* 0x000f62000c1e1500 */
[----:B------:R-:W-:-:S03]  /*2110*/  LEA.HI.X.SX32 R91, R132, R0, 0x1, P1 ;  /* 0x00000000845b7211 */ /* 0x000fc600008f0eff */
[----:B------:R-:W5:Y:S04]  /*2120*/  LDG.E.U16 R84, desc[UR6][R84.64] ;  /* 0x0000000654547981 */ /* 0x000f68000c1e1500 */
[----:B------:R-:W5:Y:S04]  /*2130*/  LDG.E.U16 R88, desc[UR6][R88.64] ;  /* 0x0000000658587981 */ /* 0x000f68000c1e1500 */
[----:B------:R-:W5:Y:S01]  /*2140*/  LDG.E.U16 R90, desc[UR6][R90.64] ;  /* 0x000000065a5a7981 */ /* 0x000f62000c1e1500 */
[----:B------:R-:W1:Y:S01]  /*2150*/  S2UR UR5, SR_CgaCtaId ;  /* 0x00000000000579c3 */ /* 0x000e620000008800 */
[----:B------:R-:W-:-:S02]  /*2160*/  LOP3.LUT R13, R186, 0x3f, RZ, 0xc0, !PT ;  /* 0x0000003fba0d7812 */ /* 0x000fc400078ec0ff */
[----:B------:R-:W-:-:S03]  /*2170*/  SHF.R.S32.HI R3, RZ, 0x7, R186 ;  /* 0x00000007ff037819 */ /* 0x000fc600000114ba */
[----:B------:R-:W-:Y:S01]  /*2180*/  IMAD.SHL.U32 R0, R13, 0x2, RZ ;  /* 0x000000020d007824 */ /* 0x000fe200078e00ff */
[----:B------:R-:W-:Y:S01]  /*2190*/  SGXT R3, R3, 0x1 ;  /* 0x000000010303781a */ /* 0x000fe20000000200 */
[----:B0-----:R-:W-:Y:S01]  /*21a0*/  IMAD.SHL.U32 R79, R186, 0x200, RZ ;  /* 0x00000200ba4f7824 */ /* 0x001fe200078e00ff */
[----:B------:R-:W-:Y:S02]  /*21b0*/  UMOV UR4, 0x400 ;  /* 0x0000040000047882 */ /* 0x000fe40000000000 */
[----:B------:R-:W-:Y:S01]  /*21c0*/  LOP3.LUT R110, R0, 0x90, R3, 0x78, !PT ;  /* 0x00000090006e7812 */ /* 0x000fe200078e7803 */
[----:B------:R-:W-:-:S03]  /*21d0*/  VIADD R184, R6, 0x80 ;  /* 0x0000008006b87836 */ /* 0x000fc60000000000 */
[----:B------:R-:W-:Y:S02]  /*21e0*/  LOP3.LUT R110, R110, 0x8000, R79, 0xf8, !PT ;  /* 0x000080006e6e7812 */ /* 0x000fe400078ef84f */
[----:B------:R-:W-:Y:S02]  /*21f0*/  ISETP.GE.AND P0, PT, R184, 0x1, PT ;  /* 0x00000001b800780c */ /* 0x000fe40003f06270 */
[----:B------:R-:W-:Y:S01]  /*2200*/  LOP3.LUT R3, R110, 0x20, RZ, 0x3c, !PT ;  /* 0x000000206e037812 */ /* 0x000fe200078e3cff */
[----:B-1----:R-:W-:-:S09]  /*2210*/  ULEA UR4, UR5, UR4, 0x18 ;  /* 0x0000000405047291 */ /* 0x002fd2000f8ec03f */
[----:B------:R0:W-:Y:S04]  /*2220*/  STS.U16 [R110+UR4], R2 ;  /* 0x000000026e007988 */ /* 0x0001e80008000404 */
[----:B------:R1:W-:Y:S04]  /*2230*/  STS.U16 [R110+UR4+0x400], R8 ;  /* 0x000400086e007988 */ /* 0x0003e80008000404 */
[----:B------:R-:W-:Y:S01]  /*2240*/  STS.U16 [R110+UR4+0x800], R12 ;  /* 0x0008000c6e007988 */ /* 0x000fe20008000404 */
[----:B0-----:R-:W-:-:S03]  /*2250*/  LOP3.LUT R2, R110, 0x40, RZ, 0x3c, !PT ;  /* 0x000000406e027812 */ /* 0x001fc600078e3cff */
[----:B------:R-:W-:Y:S04]  /*2260*/  STS.U16 [R110+UR4+0xc00], R17 ;  /* 0x000c00116e007988 */ /* 0x000fe80008000404 */
        /* <DEDUP_REMOVED lines=11> */
[----:B--2---:R-:W-:Y:S04]  /*2320*/  STS.U16 [R110+UR4+0x3c00], R65 ;  /* 0x003c00416e007988 */ /* 0x004fe80008000404 */
[----:B------:R-:W-:Y:S04]  /*2330*/  STS.U16 [R110+UR4+0x4000], R69 ;  /* 0x004000456e007988 */ /* 0x000fe80008000404 */
[----:B------:R-:W-:Y:S04]  /*2340*/  STS.U16 [R110+UR4+0x4400], R73 ;  /* 0x004400496e007988 */ /* 0x000fe80008000404 */
[----:B----4-:R-:W-:Y:S04]  /*2350*/  STS.U16 [R110+UR4+0x4800], R77 ;  /* 0x0048004d6e007988 */ /* 0x010fe80008000404 */
[----:B---3--:R-:W-:Y:S04]  /*2360*/  STS.U16 [R110+UR4+0x4c00], R93 ;  /* 0x004c005d6e007988 */ /* 0x008fe80008000404 */
[----:B------:R-:W-:Y:S04]  /*2370*/  STS.U16 [R110+UR4+0x5000], R99 ;  /* 0x005000636e007988 */ /* 0x000fe80008000404 */
[----:B------:R-:W-:Y:S04]  /*2380*/  STS.U16 [R110+UR4+0x5400], R105 ;  /* 0x005400696e007988 */ /* 0x000fe80008000404 */
[----:B------:R-:W-:Y:S01]  /*2390*/  STS.U16 [R110+UR4+0x5800], R111 ;  /* 0x0058006f6e007988 */ /* 0x000fe20008000404 */
[----:B-1----:R-:W-:Y:S01]  /*23a0*/  IMAD.MOV.U32 R8, RZ, RZ, 0x3f800000 ;  /* 0x3f800000ff087424 */ /* 0x002fe200078e00ff */
[----:B------:R-:W-:-:S02]  /*23b0*/  CS2R R148, SRZ ;  /* 0x0000000000947805 */ /* 0x000fc4000001ff00 */
[----:B------:R-:W-:Y:S01]  /*23c0*/  CS2R R150, SRZ ;  /* 0x0000000000967805 */ /* 0x000fe2000001ff00 */
        /* <DEDUP_REMOVED lines=40> */
[----:B-----5:R0:W-:Y:S04]  /*2650*/  STS.U16 [R3+UR4+0x7d00], R147 ;  /* 0x007d009303007988 */ /* 0x0201e80008000404 */
[----:B------:R-:W-:Y:S01]  /*2660*/  STS.U16 [R2+UR4+0x200], R5 ;  /* 0x0002000502007988 */ /* 0x000fe20008000404 */
[----:B0-----:R-:W-:-:S03]  /*2670*/  LOP3.LUT R3, R110, 0x60, RZ, 0x3c, !PT ;  /* 0x000000606e037812 */ /* 0x001fc600078e3cff */
[----:B------:R0:W-:Y:S04]  /*2680*/  STS.U16 [R2+UR4+0x600], R10 ;  /* 0x0006000a02007988 */ /* 0x0001e80008000404 */
[----:B------:R-:W-:Y:S04]  /*2690*/  STS.U16 [R2+UR4+0xa00], R15 ;  /* 0x000a000f02007988 */ /* 0x000fe80008000404 */
[----:B------:R-:W-:Y:S04]  /*26a0*/  STS.U16 [R2+UR4+0xe00], R19 ;  /* 0x000e001302007988 */ /* 0x000fe80008000404 */
[----:B------:R-:W-:Y:S04]  /*26b0*/  STS.U16 [R2+UR4+0x1200], R23 ;  /* 0x0012001702007988 */ /* 0x000fe80008000404 */
[----:B------:R1:W-:Y:S04]  /*26c0*/  STS.U16 [R2+UR4+0x1600], R27 ;  /* 0x0016001b02007988 */ /* 0x0003e80008000404 */
[----:B------:R2:W-:Y:S04]  /*26d0*/  STS.U16 [R2+UR4+0x1a00], R31 ;  /* 0x001a001f02007988 */ /* 0x0005e80008000404 */
[----:B------:R3:W-:Y:S04]  /*26e0*/  STS.U16 [R2+UR4+0x1e00], R35 ;  /* 0x001e002302007988 */ /* 0x0007e80008000404 */
        /* <DEDUP_REMOVED lines=23> */
[----:B------:R-:W-:Y:S01]  /*2860*/  STS.U16 [R2+UR4+0x7e00], R146 ;  /* 0x007e009202007988 */ /* 0x000fe20008000404 */
[----:B0-----:R-:W-:-:S03]  /*2870*/  IMAD.MOV.U32 R10, RZ, RZ, -0x800000 ;  /* 0xff800000ff0a7424 */ /* 0x001fc600078e00ff */
[----:B------:R0:W-:Y:S01]  /*2880*/  STS.U16 [R3+UR4+0x300], R7 ;  /* 0x0003000703007988 */ /* 0x0001e20008000404 */
[----:B-1----:R-:W-:-:S03]  /*2890*/  CS2R R26, SRZ ;  /* 0x00000000001a7805 */ /* 0x002fc6000001ff00 */
[----:B------:R1:W-:Y:S01]  /*28a0*/  STS.U16 [R3+UR4+0x700], R11 ;  /* 0x0007000b03007988 */ /* 0x0003e20008000404 */
[----:B--2---:R-:W-:-:S03]  /*28b0*/  CS2R R30, SRZ ;  /* 0x00000000001e7805 */ /* 0x004fc6000001ff00 */
[----:B------:R-:W-:Y:S01]  /*28c0*/  STS.U16 [R3+UR4+0xb00], R16 ;  /* 0x000b001003007988 */ /* 0x000fe20008000404 */
[----:B---3--:R-:W-:-:S03]  /*28d0*/  CS2R R34, SRZ ;  /* 0x0000000000227805 */ /* 0x008fc6000001ff00 */
[----:B------:R-:W-:Y:S01]  /*28e0*/  STS.U16 [R3+UR4+0xf00], R20 ;  /* 0x000f001403007988 */ /* 0x000fe20008000404 */
[----:B0-----:R-:W-:-:S03]  /*28f0*/  IMAD.MOV.U32 R7, RZ, RZ, 0x3f800000 ;  /* 0x3f800000ff077424 */ /* 0x001fc600078e00ff */
[----:B------:R0:W-:Y:S01]  /*2900*/  STS.U16 [R3+UR4+0x1300], R24 ;  /* 0x0013001803007988 */ /* 0x0001e20008000404 */
[----:B-1----:R-:W-:-:S03]  /*2910*/  IMAD.MOV.U32 R11, RZ, RZ, -0x800000 ;  /* 0xff800000ff0b7424 */ /* 0x002fc600078e00ff */
[----:B------:R1:W-:Y:S01]  /*2920*/  STS.U16 [R3+UR4+0x1700], R28 ;  /* 0x0017001c03007988 */ /* 0x0003e20008000404 */
[----:B------:R-:W-:-:S03]  /*2930*/  CS2R R38, SRZ ;  /* 0x0000000000267805 */ /* 0x000fc6000001ff00 */
[----:B------:R-:W-:Y:S01]  /*2940*/  STS.U16 [R3+UR4+0x7f00], R106 ;  /* 0x007f006a03007988 */ /* 0x000fe20008000404 */
[----:B------:R-:W-:-:S03]  /*2950*/  CS2R R42, SRZ ;  /* 0x00000000002a7805 */ /* 0x000fc6000001ff00 */
[----:B------:R2:W-:Y:S01]  /*2960*/  STS.U16 [R3+UR4+0x1b00], R32 ;  /* 0x001b002003007988 */ /* 0x0005e20008000404 */
[----:B0-----:R-:W-:-:S03]  /*2970*/  CS2R R24, SRZ ;  /* 0x0000000000187805 */ /* 0x001fc6000001ff00 */
[----:B------:R0:W-:Y:S01]  /*2980*/  STS.U16 [R3+UR4+0x1f00], R36 ;  /* 0x001f002403007988 */ /* 0x0001e20008000404 */
[----:B-1----:R-:W-:-:S03]  /*2990*/  CS2R R28, SRZ ;  /* 0x00000000001c7805 */ /* 0x002fc6000001ff00 */
[----:B------:R1:W-:Y:S01]  /*29a0*/  STS.U16 [R3+UR4+0x2300], R40 ;  /* 0x0023002803007988 */ /* 0x0003e20008000404 */
[----:B------:R-:W-:-:S03]  /*29b0*/  CS2R R46, SRZ ;  /* 0x00000000002e7805 */ /* 0x000fc6000001ff00 */
[----:B------:R3:W-:Y:S01]  /*29c0*/  STS.U16 [R3+UR4+0x2700], R44 ;  /* 0x0027002c03007988 */ /* 0x0007e20008000404 */
[----:B--2---:R-:W-:-:S03]  /*29d0*/  CS2R R32, SRZ ;  /* 0x0000000000207805 */ /* 0x004fc6000001ff00 */
[----:B------:R2:W-:Y:S01]  /*29e0*/  STS.U16 [R3+UR4+0x2b00], R48 ;  /* 0x002b003003007988 */ /* 0x0005e20008000404 */
[----:B0-----:R-:W-:-:S03]  /*29f0*/  CS2R R36, SRZ ;  /* 0x0000000000247805 */ /* 0x001fc6000001ff00 */
[----:B------:R0:W-:Y:S01]  /*2a00*/  STS.U16 [R3+UR4+0x2f00], R52 ;  /* 0x002f003403007988 */ /* 0x0001e20008000404 */
[----:B-1----:R-:W-:-:S03]  /*2a10*/  CS2R R40, SRZ ;  /* 0x0000000000287805 */ /* 0x002fc6000001ff00 */
[----:B------:R1:W-:Y:S01]  /*2a20*/  STS.U16 [R3+UR4+0x3300], R56 ;  /* 0x0033003803007988 */ /* 0x0003e20008000404 */
[----:B---3--:R-:W-:-:S03]  /*2a30*/  CS2R R44, SRZ ;  /* 0x00000000002c7805 */ /* 0x008fc6000001ff00 */
[----:B------:R3:W-:Y:S01]  /*2a40*/  STS.U16 [R3+UR4+0x3700], R60 ;  /* 0x0037003c03007988 */ /* 0x0007e20008000404 */
[----:B--2---:R-:W-:-:S03]  /*2a50*/  CS2R R48, SRZ ;  /* 0x0000000000307805 */ /* 0x004fc6000001ff00 */
[----:B------:R2:W-:Y:S01]  /*2a60*/  STS.U16 [R3+UR4+0x3b00], R64 ;  /* 0x003b004003007988 */ /* 0x0005e20008000404 */
[----:B------:R-:W-:-:S03]  /*2a70*/  CS2R R50, SRZ ;  /* 0x0000000000327805 */ /* 0x000fc6000001ff00 */
[----:B------:R4:W-:Y:S01]  /*2a80*/  STS.U16 [R3+UR4+0x3f00], R68 ;  /* 0x003f004403007988 */ /* 0x0009e20008000404 */
[----:B0-----:R-:W-:-:S03]  /*2a90*/  CS2R R52, SRZ ;  /* 0x0000000000347805 */ /* 0x001fc6000001ff00 */
[----:B------:R0:W-:Y:S01]  /*2aa0*/  STS.U16 [R3+UR4+0x4300], R72 ;  /* 0x0043004803007988 */ /* 0x0001e20008000404 */
[----:B------:R-:W-:-:S03]  /*2ab0*/  CS2R R54, SRZ ;  /* 0x0000000000367805 */ /* 0x000fc6000001ff00 */
[----:B------:R5:W-:Y:S01]  /*2ac0*/  STS.U16 [R3+UR4+0x4700], R76 ;  /* 0x0047004c03007988 */ /* 0x000be20008000404 */
[----:B-1----:R-:W-:-:S03]  /*2ad0*/  CS2R R56, SRZ ;  /* 0x0000000000387805 */ /* 0x002fc6000001ff00 */
[----:B------:R-:W-:Y:S01]  /*2ae0*/  STS.U16 [R3+UR4+0x4b00], R92 ;  /* 0x004b005c03007988 */ /* 0x000fe20008000404 */
[----:B------:R-:W-:-:S03]  /*2af0*/  CS2R R58, SRZ ;  /* 0x00000000003a7805 */ /* 0x000fc6000001ff00 */
[----:B------:R-:W-:Y:S01]  /*2b00*/  STS.U16 [R3+UR4+0x4f00], R98 ;  /* 0x004f006203007988 */ /* 0x000fe20008000404 */
[----:B---3--:R-:W-:-:S03]  /*2b10*/  CS2R R60, SRZ ;  /* 0x00000000003c7805 */ /* 0x008fc6000001ff00 */
[----:B------:R-:W-:Y:S01]  /*2b20*/  STS.U16 [R3+UR4+0x5300], R104 ;  /* 0x0053006803007988 */ /* 0x000fe20008000404 */
[----:B------:R-:W-:-:S03]  /*2b30*/  CS2R R62, SRZ ;  /* 0x00000000003e7805 */ /* 0x000fc6000001ff00 */
[----:B------:R-:W-:Y:S01]  /*2b40*/  STS.U16 [R3+UR4+0x5700], R109 ;  /* 0x0057006d03007988 */ /* 0x000fe20008000404 */
[----:B--2---:R-:W-:-:S03]  /*2b50*/  CS2R R64, SRZ ;  /* 0x0000000000407805 */ /* 0x004fc6000001ff00 */
[----:B------:R-:W-:Y:S01]  /*2b60*/  STS.U16 [R3+UR4+0x5b00], R115 ;  /* 0x005b007303007988 */ /* 0x000fe20008000404 */
[----:B------:R-:W-:-:S03]  /*2b70*/  CS2R R66, SRZ ;  /* 0x0000000000427805 */ /* 0x000fc6000001ff00 */
[----:B------:R-:W-:Y:S01]  /*2b80*/  STS.U16 [R3+UR4+0x5f00], R86 ;  /* 0x005f005603007988 */ /* 0x000fe20008000404 */
[----:B----4-:R-:W-:-:S03]  /*2b90*/  CS2R R68, SRZ ;  /* 0x0000000000447805 */ /* 0x010fc6000001ff00 */
[----:B------:R-:W-:Y:S01]  /*2ba0*/  STS.U16 [R3+UR4+0x6300], R100 ;  /* 0x0063006403007988 */ /* 0x000fe20008000404 */
[----:B------:R-:W-:-:S03]  /*2bb0*/  CS2R R70, SRZ ;  /* 0x0000000000467805 */ /* 0x000fc6000001ff00 */
[----:B------:R-:W-:Y:S01]  /*2bc0*/  STS.U16 [R3+UR4+0x6700], R94 ;  /* 0x0067005e03007988 */ /* 0x000fe20008000404 */
[----:B0-----:R-:W-:-:S03]  /*2bd0*/  CS2R R72, SRZ ;  /* 0x0000000000487805 */ /* 0x001fc6000001ff00 */
[----:B------:R0:W-:Y:S01]  /*2be0*/  STS.U16 [R3+UR4+0x6b00], R78 ;  /* 0x006b004e03007988 */ /* 0x0001e20008000404 */
[----:B------:R-:W-:-:S03]  /*2bf0*/  CS2R R74, SRZ ;  /* 0x00000000004a7805 */ /* 0x000fc6000001ff00 */
[----:B------:R1:W-:Y:S01]  /*2c00*/  STS.U16 [R3+UR4+0x6f00], R80 ;  /* 0x006f005003007988 */ /* 0x0003e20008000404 */
[----:B-----5:R-:W-:-:S03]  /*2c10*/  CS2R R76, SRZ ;  /* 0x00000000004c7805 */ /* 0x020fc6000001ff00 */
[----:B------:R2:W-:Y:S01]  /*2c20*/  STS.U16 [R3+UR4+0x7300], R84 ;  /* 0x0073005403007988 */ /* 0x0005e20008000404 */
[----:B------:R-:W-:-:S03]  /*2c30*/  CS2R R82, SRZ ;  /* 0x0000000000527805 */ /* 0x000fc6000001ff00 */
[----:B------:R3:W-:Y:S01]  /*2c40*/  STS.U16 [R3+UR4+0x7700], R88 ;  /* 0x0077005803007988 */ /* 0x0007e20008000404 */
[----:B0-----:R-:W-:-:S03]  /*2c50*/  CS2R R78, SRZ ;  /* 0x00000000004e7805 */ /* 0x001fc6000001ff00 */
[----:B------:R0:W-:Y:S01]  /*2c60*/  STS.U16 [R3+UR4+0x7b00], R90 ;  /* 0x007b005a03007988 */ /* 0x0001e20008000404 */
[----:B-1----:R-:W-:Y:S02]  /*2c70*/  CS2R R80, SRZ ;  /* 0x0000000000507805 */ /* 0x002fe4000001ff00 */
[----:B--2---:R-:W-:Y:S02]  /*2c80*/  CS2R R84, SRZ ;  /* 0x0000000000547805 */ /* 0x004fe4000001ff00 */
[----:B------:R-:W-:Y:S02]  /*2c90*/  CS2R R86, SRZ ;  /* 0x0000000000567805 */ /* 0x000fe4000001ff00 */
[----:B------:R-:W-:Y:S02]  /*2ca0*/  CS2R R92, SRZ ;  /* 0x00000000005c7805 */ /* 0x000fe4000001ff00 */
[----:B------:R-:W-:Y:S02]  /*2cb0*/  CS2R R94, SRZ ;  /* 0x00000000005e7805 */ /* 0x000fe4000001ff00 */
[----:B---3--:R-:W-:-:S02]  /*2cc0*/  CS2R R88, SRZ ;  /* 0x0000000000587805 */ /* 0x008fc4000001ff00 */
[----:B------:R-:W-:Y:S02]  /*2cd0*/  CS2R R96, SRZ ;  /* 0x0000000000607805 */ /* 0x000fe4000001ff00 */
[----:B------:R-:W-:Y:S02]  /*2ce0*/  CS2R R98, SRZ ;  /* 0x0000000000627805 */ /* 0x000fe4000001ff00 */
[----:B------:R-:W-:Y:S02]  /*2cf0*/  CS2R R100, SRZ ;  /* 0x0000000000647805 */ /* 0x000fe4000001ff00 */
[----:B0-----:R-:W-:Y:S02]  /*2d00*/  CS2R R90, SRZ ;  /* 0x00000000005a7805 */ /* 0x001fe4000001ff00 */
[----:B------:R-:W-:Y:S02]  /*2d10*/  CS2R R102, SRZ ;  /* 0x0000000000667805 */ /* 0x000fe4000001ff00 */
[----:B------:R-:W-:-:S02]  /*2d20*/  CS2R R104, SRZ ;  /* 0x0000000000687805 */ /* 0x000fc4000001ff00 */
[----:B------:R-:W-:Y:S02]  /*2d30*/  CS2R R106, SRZ ;  /* 0x00000000006a7805 */ /* 0x000fe4000001ff00 */
[----:B------:R-:W-:Y:S02]  /*2d40*/  CS2R R108, SRZ ;  /* 0x00000000006c7805 */ /* 0x000fe4000001ff00 */
[----:B------:R-:W-:Y:S02]  /*2d50*/  CS2R R110, SRZ ;  /* 0x00000000006e7805 */ /* 0x000fe4000001ff00 */
[----:B------:R-:W-:Y:S02]  /*2d60*/  CS2R R112, SRZ ;  /* 0x0000000000707805 */ /* 0x000fe4000001ff00 */
        /* <DEDUP_REMOVED lines=17> */
[C---:B------:R-:W-:Y:S01]  /*2e80*/  LOP3.LUT R4, R186.reuse, 0xff, RZ, 0xc0, !PT ;  /* 0x000000ffba047812 */ /* 0x040fe200078ec0ff */
[----:B------:R-:W-:Y:S01]  /*2e90*/  IMAD.SHL.U32 R3, R186, 0x2, RZ ;  /* 0x00000002ba037824 */ /* 0x000fe200078e00ff */
[----:B------:R-:W-:Y:S06]  /*2ea0*/  @!P0 BRA `(.L_x_0) ;  /* 0x0000006c008c8947 */ /* 0x000fec0003800000 */
[----:B------:R-:W0:Y:S01]  /*2eb0*/  LDC R32, c[0x0][0x268] ;  /* 0x00009a00ff207b82 */ /* 0x000e220000000800 */
[--C-:B------:R-:W-:Y:S01]  /*2ec0*/  SHF.R.U32.HI R2, RZ, 0x6, R186.reuse ;  /* 0x00000006ff027819 */ /* 0x100fe200000116ba */
[----:B------:R-:W-:Y:S01]  /*2ed0*/  ULDC.64 UR10, c[0x0][0x220] ;  /* 0x00008800000a7ab9 */ /* 0x000fe20000000a00 */
[--C-:B------:R-:W-:Y:S01]  /*2ee0*/  SHF.R.U32.HI R5, RZ, 0x5, R186.reuse ;  /* 0x00000005ff057819 */ /* 0x100fe200000116ba */
[----:B------:R-:W-:Y:S01]  /*2ef0*/  ULDC.64 UR8, c[0x0][0x218] ;  /* 0x0000860000087ab9 */ /* 0x000fe20000000a00 */
[----:B------:R-:W-:Y:S02]  /*2f00*/  SGXT.U32 R2, R2, 0x2 ;  /* 0x000000020202781a */ /* 0x000fe40000000000 */
[----:B------:R-:W-:Y:S02]  /*2f10*/  CS2R R34, SRZ ;  /* 0x0000000000227805 */ /* 0x000fe4000001ff00 */
[----:B------:R-:W-:Y:S01]  /*2f20*/  SHF.R.U32.HI R7, RZ, 0x2, R186 ;  /* 0x00000002ff077819 */ /* 0x000fe200000116ba */
[----:B------:R-:W1:Y:S01]  /*2f30*/  LDC.64 R22, c[0x0][0x260] ;  /* 0x00009800ff167b82 */ /* 0x000e620000000a00 */
[----:B------:R-:W-:-:S02]  /*2f40*/  R2UR UR5, R5 ;  /* 0x00000000050572ca */ /* 0x000fc400000e0000 */
[----:B------:R-:W-:Y:S02]  /*2f50*/  CS2R R36, SRZ ;  /* 0x0000000000247805 */ /* 0x000fe4000001ff00 */
[----:B------:R-:W-:Y:S02]  /*2f60*/  SGXT.U32 R7, R7, 0x3 ;  /* 0x000000030707781a */ /* 0x000fe40000000000 */
[----:B------:R-:W-:Y:S02]  /*2f70*/  CS2R R38, SRZ ;  /* 0x0000000000267805 */ /* 0x000fe4000001ff00 */
[----:B------:R-:W-:Y:S02]  /*2f80*/  LOP3.LUT R5, R186, 0xc0, RZ, 0xc0, !PT ;  /* 0x000000c0ba057812 */ /* 0x000fe400078ec0ff */
[----:B------:R-:W-:Y:S02]  /*2f90*/  CS2R R40, SRZ ;  /* 0x0000000000287805 */ /* 0x000fe4000001ff00 */
[----:B------:R-:W-:Y:S01]  /*2fa0*/  CS2R R42, SRZ ;  /* 0x00000000002a7805 */ /* 0x000fe2000001ff00 */
[----:B------:R-:W2:Y:S01]  /*2fb0*/  S2UR UR12, SR_CTAID.Y ;  /* 0x00000000000c79c3 */ /* 0x000ea20000002600 */
[----:B------:R-:W-:Y:S01]  /*2fc0*/  CS2R R44, SRZ ;  /* 0x00000000002c7805 */ /* 0x000fe2000001ff00 */
[----:B------:R-:W-:Y:S01]  /*2fd0*/  IMAD R0, R5, 0x80, R0 ;  /* 0x0000008005007824 */ /* 0x000fe200078e0200 */
[----:B------:R-:W-:Y:S01]  /*2fe0*/  CS2R R46, SRZ ;  /* 0x00000000002e7805 */ /* 0x000fe2000001ff00 */
[----:B------:R-:W-:Y:S01]  /*2ff0*/  ULDC UR5, c[0x0][0x258] ;  /* 0x0000960000057ab9 */ /* 0x000fe20000000800 */
[----:B------:R-:W-:-:S02]  /*3000*/  CS2R R48, SRZ ;  /* 0x0000000000307805 */ /* 0x000fc4000001ff00 */
[----:B------:R-:W-:Y:S02]  /*3010*/  CS2R R50, SRZ ;  /* 0x0000000000327805 */ /* 0x000fe4000001ff00 */
[----:B------:R-:W-:Y:S01]  /*3020*/  CS2R R52, SRZ ;  /* 0x0000000000347805 */ /* 0x000fe2000001ff00 */
[----:B0-----:R-:W-:Y:S01]  /*3030*/  IMAD R9, R2, R32, RZ ;  /* 0x0000002002097224 */ /* 0x001fe200078e02ff */
[----:B------:R-:W0:Y:S01]  /*3040*/  LDC.64 R184, c[0x0][0x250] ;  /* 0x00009400ffb87b82 */ /* 0x000e220000000a00 */
[----:B------:R-:W-:Y:S02]  /*3050*/  SHF.R.U32.HI R2, RZ, 0x1, R186 ;  /* 0x00000001ff027819 */ /* 0x000fe400000116ba */
[----:B------:R-:W-:Y:S01]  /*3060*/  CS2R R54, SRZ ;  /* 0x0000000000367805 */ /* 0x000fe2000001ff00 */
[----:B------:R-:W-:Y:S01]  /*3070*/  IMAD R10, R32, 0x4, R9 ;  /* 0x00000004200a7824 */ /* 0x000fe200078e0209 */
[----:B------:R-:W-:Y:S02]  /*3080*/  CS2R R56, SRZ ;  /* 0x0000000000387805 */ /* 0x000fe4000001ff00 */
[----:B------:R-:W-:Y:S01]  /*3090*/  LOP3.LUT R31, R7, 0x70, R2, 0xf8, !PT ;  /* 0x00000070071f7812 */ /* 0x000fe200078ef802 */
[----:B------:R-:W-:Y:S01]  /*30a0*/  IMAD.SHL.U32 R2, R4, 0x2, RZ ;  /* 0x0000000204027824 */ /* 0x000fe200078e00ff */
[----:B------:R-:W-:Y:S01]  /*30b0*/  SHF.R.U32.HI R7, RZ, 0x2, R5 ;  /* 0x00000002ff077819 */ /* 0x000fe20000011605 */
[----:B------:R-:W-:Y:S01]  /*30c0*/  IMAD R11, R32, 0x4, R10 ;  /* 0x00000004200b7824 */ /* 0x000fe200078e020a */
[----:B------:R-:W-:Y:S01]  /*30d0*/  LOP3.LUT R6, R31, R6, RZ, 0xfc, !PT ;  /* 0x000000061f067212 */ /* 0x000fe200078efcff */
[----:B-1----:R-:W-:Y:S01]  /*30e0*/  IMAD.MOV.U32 R8, RZ, RZ, R22 ;  /* 0x000000ffff087224 */ /* 0x002fe200078e0016 */
[----:B------:R-:W-:Y:S01]  /*30f0*/  LOP3.LUT R2, R2, R7, RZ, 0x3c, !PT ;  /* 0x0000000702027212 */ /* 0x000fe200078e3cff */
[C---:B------:R-:W-:Y:S01]  /*3100*/  IMAD R12, R32.reuse, 0x4, R11 ;  /* 0x00000004200c7824 */ /* 0x040fe200078e020b */
[----:B------:R1:W-:Y:S01]  /*3110*/  STL [R1+0x3c8], R23 ;  /* 0x0003c81701007387 */ /* 0x0003e20000100800 */
[----:B------:R-:W-:Y:S01]  /*3120*/  IMAD.MOV.U32 R3, RZ, RZ, R23 ;  /* 0x000000ffff037224 */ /* 0x000fe200078e0017 */
[----:B------:R-:W-:Y:S01]  /*3130*/  CS2R R58, SRZ ;  /* 0x00000000003a7805 */ /* 0x000fe2000001ff00 */
[----:B------:R-:W-:Y:S01]  /*3140*/  IMAD R14, R32, 0x4, R12 ;  /* 0x00000004200e7824 */ /* 0x000fe200078e020c */
[----:B------:R-:W-:Y:S01]  /*3150*/  CS2R R60, SRZ ;  /* 0x00000000003c7805 */ /* 0x000fe2000001ff00 */
[----:B--2---:R-:W-:Y:S01]  /*3160*/  IMAD R5, R8, UR12, RZ ;  /* 0x0000000c08057c24 */ /* 0x004fe2000f8e02ff */
[----:B------:R-:W-:Y:S01]  /*3170*/  CS2R R62, SRZ ;  /* 0x00000000003e7805 */ /* 0x000fe2000001ff00 */
[C---:B------:R-:W-:Y:S01]  /*3180*/  IMAD R15, R32.reuse, 0x4, R14 ;  /* 0x00000004200f7824 */ /* 0x040fe200078e020e */
[----:B------:R-:W-:Y:S01]  /*3190*/  CS2R R64, SRZ ;  /* 0x0000000000407805 */ /* 0x000fe2000001ff00 */
[----:B------:R-:W-:Y:S01]  /*31a0*/  IMAD R13, R13, R3, RZ ;  /* 0x000000030d0d7224 */ /* 0x000fe200078e02ff */
[----:B------:R-:W-:Y:S01]  /*31b0*/  CS2R R66, SRZ ;  /* 0x0000000000427805 */ /* 0x000fe2000001ff00 */
[----:B------:R-:W-:Y:S01]  /*31c0*/  IMAD R16, R32, 0x4, R15 ;  /* 0x0000000420107824 */ /* 0x000fe200078e020f */
[----:B------:R-:W-:Y:S01]  /*31d0*/  CS2R R68, SRZ ;  /* 0x0000000000447805 */ /* 0x000fe2000001ff00 */
[----:B------:R-:W-:Y:S01]  /*31e0*/  IMAD R4, R4, UR5, RZ ;  /* 0x0000000504047c24 */ /* 0x000fe2000f8e02ff */
[----:B------:R-:W-:Y:S01]  /*31f0*/  UMOV UR5, URZ ;  /* 0x0000003f00057c82 */ /* 0x000fe20008000000 */
[----:B------:R-:W-:Y:S01]  /*3200*/  IMAD R17, R32, 0x4, R16 ;  /* 0x0000000420117824 */ /* 0x000fe200078e0210 */
[----:B------:R-:W-:Y:S01]  /*3210*/  CS2R R70, SRZ ;  /* 0x0000000000467805 */ /* 0x000fe2000001ff00 */
[----:B0-----:R-:W-:Y:S01]  /*3220*/  IMAD R184, R184, UR12, RZ ;  /* 0x0000000cb8b87c24 */ /* 0x001fe2000f8e02ff */
[----:B------:R-:W-:Y:S01]  /*3230*/  CS2R R72, SRZ ;  /* 0x0000000000487805 */ /* 0x000fe2000001ff00 */
[C---:B------:R-:W-:Y:S01]  /*3240*/  IMAD R18, R32.reuse, 0x4, R17 ;  /* 0x0000000420127824 */ /* 0x040fe200078e0211 */
[----:B------:R-:W-:Y:S01]  /*3250*/  CS2R R74, SRZ ;  /* 0x00000000004a7805 */ /* 0x000fe2000001ff00 */
[----:B------:R-:W-:Y:S01]  /*3260*/  IMAD.SHL.U32 R7, R5, 0x2, RZ ;  /* 0x0000000205077824 */ /* 0x000fe200078e00ff */
[----:B------:R-:W-:Y:S01]  /*3270*/  CS2R R76, SRZ ;  /* 0x00000000004c7805 */ /* 0x000fe2000001ff00 */
[C---:B------:R-:W-:Y:S01]  /*3280*/  IMAD R19, R32.reuse, 0x4, R18 ;  /* 0x0000000420137824 */ /* 0x040fe200078e0212 */
[----:B------:R-:W-:Y:S01]  /*3290*/  CS2R R78, SRZ ;  /* 0x00000000004e7805 */ /* 0x000fe2000001ff00 */
[----:B------:R-:W-:Y:S01]  /*32a0*/  IMAD.SHL.U32 R8, R13, 0x2, RZ ;  /* 0x000000020d087824 */ /* 0x000fe200078e00ff */
[----:B------:R-:W-:Y:S01]  /*32b0*/  CS2R R80, SRZ ;  /* 0x0000000000507805 */ /* 0x000fe2000001ff00 */
[----:B------:R-:W-:Y:S01]  /*32c0*/  IMAD R20, R32, 0x4, R19 ;  /* 0x0000000420147824 */ /* 0x000fe200078e0213 */
[----:B------:R-:W-:Y:S01]  /*32d0*/  CS2R R82, SRZ ;  /* 0x0000000000527805 */ /* 0x000fe2000001ff00 */
[----:B------:R-:W-:Y:S01]  /*32e0*/  IMAD.SHL.U32 R187, R4, 0x2, RZ ;  /* 0x0000000204bb7824 */ /* 0x000fe200078e00ff */
[----:B------:R-:W-:Y:S01]  /*32f0*/  IADD3 R230, P2, P3, R8, UR10, R7 ;  /* 0x0000000a08e67c10 */ /* 0x000fe2000fb5e007 */
[----:B------:R-:W-:Y:S01]  /*3300*/  IMAD.SHL.U32 R186, R184, 0x2, RZ ;  /* 0x00000002b8ba7824 */ /* 0x000fe200078e00ff */
[----:B------:R-:W-:Y:S01]  /*3310*/  CS2R R84, SRZ ;  /* 0x0000000000547805 */ /* 0x000fe2000001ff00 */
[----:B------:R-:W-:Y:S01]  /*3320*/  IMAD R21, R32, 0x4, R20 ;  /* 0x0000000420157824 */ /* 0x000fe200078e0214 */
[----:B------:R-:W-:Y:S01]  /*3330*/  CS2R R86, SRZ ;  /* 0x0000000000567805 */ /* 0x000fe2000001ff00 */
[----:B------:R-:W-:Y:S01]  /*3340*/  IMAD.HI R7, R4, 0x2, RZ ;  /* 0x0000000204077827 */ /* 0x000fe200078e02ff */
[----:B------:R-:W-:Y:S01]  /*3350*/  IADD3 R186, P0, P1, R187, UR8, R186 ;  /* 0x00000008bbba7c10 */ /* 0x000fe2000f91e0ba */
[----:B------:R-:W-:Y:S01]  /*3360*/  UIADD3 UR8, UR4, 0x10000, URZ ;  /* 0x0001000004087890 */ /* 0x000fe2000fffe03f */
[----:B------:R-:W-:Y:S01]  /*3370*/  CS2R R88, SRZ ;  /* 0x0000000000587805 */ /* 0x000fe2000001ff00 */
[----:B------:R-:W-:Y:S01]  /*3380*/  IMAD.HI R184, R184, 0x2, RZ ;  /* 0x00000002b8b87827 */ /* 0x000fe200078e02ff */
[----:B------:R-:W-:Y:S01]  /*3390*/  CS2R R90, SRZ ;  /* 0x00000000005a7805 */ /* 0x000fe2000001ff00 */
[----:B------:R-:W-:Y:S01]  /*33a0*/  USHF.R.U32.HI UR8, URZ, 0x4, UR8 ;  /* 0x000000043f087899 */ /* 0x000fe20008011608 */
[----:B------:R-:W-:Y:S01]  /*33b0*/  CS2R R92, SRZ ;  /* 0x00000000005c7805 */ /* 0x000fe2000001ff00 */
[----:B------:R-:W-:Y:S01]  /*33c0*/  IMAD.HI R5, R5, 0x2, RZ ;  /* 0x0000000205057827 */ /* 0x000fe200078e02ff */
[----:B------:R-:W-:Y:S01]  /*33d0*/  IADD3.X R187, R7, UR9, R184, P0, P1 ;  /* 0x0000000907bb7c10 */ /* 0x000fe200087e24b8 */
[----:B------:R-:W-:Y:S01]  /*33e0*/  USGXT.U32 UR10, UR8, 0xe ;  /* 0x0000000e080a789a */ /* 0x000fe20008000000 */
[-C--:B------:R-:W-:Y:S01]  /*33f0*/  LEA R192, P0, R9, R230.reuse, 0x1 ;  /* 0x000000e609c07211 */ /* 0x080fe200078008ff */
[----:B------:R-:W-:Y:S01]  /*3400*/  IMAD.HI R4, R13, 0x2, RZ ;  /* 0x000000020d047827 */ /* 0x000fe200078e02ff */
[-C--:B------:R-:W-:Y:S01]  /*3410*/  LEA R190, P1, R10, R230.reuse, 0x1 ;  /* 0x000000e60abe7211 */ /* 0x080fe200078208ff */
[----:B------:R-:W-:Y:S01]  /*3420*/  UIADD3 UR14, UP0, UR10, 0x2, URZ ;  /* 0x000000020a0e7890 */ /* 0x000fe2000ff1e03f */
[----:B------:R-:W-:Y:S01]  /*3430*/  CS2R R94, SRZ ;  /* 0x00000000005e7805 */ /* 0x000fe2000001ff00 */
[----:B------:R-:W-:Y:S01]  /*3440*/  IMAD R22, R32, 0x4, R21 ;  /* 0x0000000420167824 */ /* 0x000fe200078e0215 */
[----:B------:R-:W-:Y:S01]  /*3450*/  IADD3.X R31, R4, UR11, R5, P2, P3 ;  /* 0x0000000b041f7c10 */ /* 0x000fe200097e6405 */
[----:B------:R-:W-:Y:S01]  /*3460*/  IMAD R136, R185, 0x9, RZ ;  /* 0x00000009b9887824 */ /* 0x000fe200078e02ff */
[-C--:B------:R-:W-:Y:S01]  /*3470*/  LEA R188, P2, R11, R230.reuse, 0x1 ;  /* 0x000000e60bbc7211 */ /* 0x080fe200078408ff */
[----:B-1----:R-:W-:Y:S01]  /*3480*/  IMAD R23, R32, 0x4, R22 ;  /* 0x0000000420177824 */ /* 0x002fe200078e0216 */
[-C--:B------:R-:W-:Y:S01]  /*3490*/  LEA.HI.X.SX32 R193, R9, R31.reuse, 0x1, P0 ;  /* 0x0000001f09c17211 */ /* 0x080fe200000f0eff */
[----:B------:R-:W-:Y:S01]  /*34a0*/  IMAD R137, R185, 0x26, RZ ;  /* 0x00000026b9897824 */ /* 0x000fe200078e02ff */
[-C--:B------:R-:W-:Y:S01]  /*34b0*/  LEA.HI.X.SX32 R191, R10, R31.reuse, 0x1, P1 ;  /* 0x0000001f0abf7211 */ /* 0x080fe200008f0eff */
[C---:B------:R-:W-:Y:S01]  /*34c0*/  IMAD R24, R32.reuse, 0x4, R23 ;  /* 0x0000000420187824 */ /* 0x040fe200078e0217 */
[-C--:B------:R-:W-:Y:S01]  /*34d0*/  LEA.HI.X.SX32 R189, R11, R31.reuse, 0x1, P2 ;  /* 0x0000001f0bbd7211 */ /* 0x080fe200010f0eff */
[----:B------:R0:W-:Y:S01]  /*34e0*/  STL.64 [R1+0x1c8], R192 ;  /* 0x0001c8c001007387 */ /* 0x0001e20000100a00 */
[C---:B------:R-:W-:Y:S01]  /*34f0*/  IMAD R142, R185.reuse, 0x13, RZ ;  /* 0x00000013b98e7824 */ /* 0x040fe200078e02ff */
[----:B------:R-:W-:Y:S01]  /*3500*/  UIADD3.X UR15, UR5, 0x40000040, URZ, UP0, !UPT ;  /* 0x40000040050f7890 */ /* 0x000fe200087fe43f */
[C---:B------:R-:W-:Y:S01]  /*3510*/  IMAD R25, R32.reuse, 0x4, R24 ;  /* 0x0000000420197824 */ /* 0x040fe200078e0218 */
[----:B------:R1:W-:Y:S01]  /*3520*/  STL.64 [R1+0x1c0], R190 ;  /* 0x0001c0be01007387 */ /* 0x0003e20000100a00 */
[C---:B------:R-:W-:Y:S01]  /*3530*/  IMAD R140, R185.reuse, 0x25, RZ ;  /* 0x00000025b98c7824 */ /* 0x040fe200078e02ff */
[----:B------:R-:W-:Y:S01]  /*3540*/  CS2R R96, SRZ ;  /* 0x0000000000607805 */ /* 0x000fe2000001ff00 */
[C---:B------:R-:W-:Y:S01]  /*3550*/  IMAD R26, R32.reuse, 0x4, R25 ;  /* 0x00000004201a7824 */ /* 0x040fe200078e0219 */
[----:B------:R2:W-:Y:S01]  /*3560*/  STL.64 [R1+0x1b8], R188 ;  /* 0x0001b8bc01007387 */ /* 0x0005e20000100a00 */
[C---:B------:R-:W-:Y:S01]  /*3570*/  IMAD R145, R185.reuse, 0x27, RZ ;  /* 0x00000027b9917824 */ /* 0x040fe200078e02ff */
[----:B------:R-:W-:Y:S01]  /*3580*/  CS2R R98, SRZ ;  /* 0x0000000000627805 */ /* 0x000fe2000001ff00 */
[----:B------:R-:W-:Y:S01]  /*3590*/  IMAD R27, R32, 0x4, R26 ;  /* 0x00000004201b7824 */ /* 0x000fe200078e021a */
[-C--:B0-----:R-:W-:Y:S01]  /*35a0*/  LEA R192, P0, R12, R230.reuse, 0x1 ;  /* 0x000000e60cc07211 */ /* 0x081fe200078008ff */
[C---:B------:R-:W-:Y:S01]  /*35b0*/  IMAD R141, R185.reuse, 0xa, RZ ;  /* 0x0000000ab98d7824 */ /* 0x040fe200078e02ff */
[----:B------:R-:W-:Y:S01]  /*35c0*/  CS2R R100, SRZ ;  /* 0x0000000000647805 */ /* 0x000fe2000001ff00 */
[----:B------:R-:W-:Y:S01]  /*35d0*/  IMAD R28, R32, 0x4, R27 ;  /* 0x00000004201c7824 */ /* 0x000fe200078e021b */
[-C--:B-1----:R-:W-:Y:S01]  /*35e0*/  LEA R190, P1, R14, R230.reuse, 0x1 ;  /* 0x000000e60ebe7211 */ /* 0x082fe200078208ff */
[----:B------:R-:W-:Y:S01]  /*35f0*/  IMAD R144, R185, 0x28, RZ ;  /* 0x00000028b9907824 */ /* 0x000fe200078e02ff */
[-C--:B------:R-:W-:Y:S01]  /*3600*/  LEA.HI.X.SX32 R193, R12, R31.reuse, 0x1, P0 ;  /* 0x0000001f0cc17211 */ /* 0x080fe200000f0eff */
[----:B------:R-:W-:Y:S01]  /*3610*/  IMAD R8, R32, 0x4, R28 ;  /* 0x0000000420087824 */ /* 0x000fe200078e021c */
[-C--:B--2---:R-:W-:Y:S01]  /*3620*/  LEA R188, P2, R15, R230.reuse, 0x1 ;  /* 0x000000e60fbc7211 */ /* 0x084fe200078408ff */
[----:B------:R-:W-:Y:S01]  /*3630*/  IMAD R147, R185, 0x5, RZ ;  /* 0x00000005b9937824 */ /* 0x000fe200078e02ff */
[-C--:B------:R-:W-:Y:S01]  /*3640*/  LEA.HI.X.SX32 R191, R14, R31.reuse, 0x1, P1 ;  /* 0x0000001f0ebf7211 */ /* 0x080fe200008f0eff */
[----:B------:R0:W-:Y:S01]  /*3650*/  STL.64 [R1+0x1b0], R192 ;  /* 0x0001b0c001007387 */ /* 0x0001e20000100a00 */
[-C--:B------:R-:W-:Y:S01]  /*3660*/  LEA.HI.X.SX32 R189, R15, R31.reuse, 0x1, P2 ;  /* 0x0000001f0fbd7211 */ /* 0x080fe200010f0eff */
[C---:B------:R-:W-:Y:S01]  /*3670*/  IMAD R29, R32.reuse, 0x4, R8 ;  /* 0x00000004201d7824 */ /* 0x040fe200078e0208 */
[----:B------:R-:W-:Y:S01]  /*3680*/  CS2R R102, SRZ ;  /* 0x0000000000667805 */ /* 0x000fe2000001ff00 */
        /* <DEDUP_REMOVED lines=9> */
[----:B------:R-:W-:Y:S01]  /*3720*/  IMAD R148, R185, 0x2a, RZ ;  /* 0x0000002ab9947824 */ /* 0x000fe200078e02ff */
[----:B------:R-:W-:Y:S01]  /*3730*/  CS2R R108, SRZ ;  /* 0x00000000006c7805 */ /* 0x000fe2000001ff00 */
[----:B------:R-:W-:Y:S01]  /*3740*/  IMAD R4, R32, 0x4, R13 ;  /* 0x0000000420047824 */ /* 0x000fe200078e020d */
[-C--:B-1----:R-:W-:Y:S01]  /*3750*/  LEA R190, P1, R17, R230.reuse, 0x1 ;  /* 0x000000e611be7211 */ /* 0x082fe200078208ff */
[C---:B------:R-:W-:Y:S01]  /*3760*/  IMAD R153, R185.reuse, 0x29, RZ ;  /* 0x00000029b9997824 */ /* 0x040fe200078e02ff */
[-C--:B------:R-:W-:Y:S01]  /*3770*/  LEA.HI.X.SX32 R193, R16, R31.reuse, 0x1, P0 ;  /* 0x0000001f10c17211 */ /* 0x080fe200000f0eff */
[----:B------:R-:W-:Y:S01]  /*3780*/  IMAD R5, R32, 0x4, R4 ;  /* 0x0000000420057824 */ /* 0x000fe200078e0204 */
[CC--:B--2---:R-:W-:Y:S01]  /*3790*/  LEA R188, P2, R18.reuse, R230.reuse, 0x1 ;  /* 0x000000e612bc7211 */ /* 0x0c4fe200078408ff */
[----:B------:R-:W-:Y:S01]  /*37a0*/  IMAD R155, R185, 0x15, RZ ;  /* 0x00000015b99b7824 */ /* 0x000fe200078e02ff */
[-C--:B------:R-:W-:Y:S01]  /*37b0*/  LEA.HI.X.SX32 R191, R17, R31.reuse, 0x1, P1 ;  /* 0x0000001f11bf7211 */ /* 0x080fe200008f0eff */
[----:B------:R-:W-:Y:S01]  /*37c0*/  STL.64 [R1+0x198], R192 ;  /* 0x000198c001007387 */ /* 0x000fe20000100a00 */
[----:B------:R-:W-:Y:S01]  /*37d0*/  LEA.HI.X.SX32 R189, R18, R31, 0x1, P2 ;  /* 0x0000001f12bd7211 */ /* 0x000fe200010f0eff */
[----:B------:R-:W-:Y:S01]  /*37e0*/  IMAD R7, R32, 0x4, R5 ;  /* 0x0000000420077824 */ /* 0x000fe200078e0205 */
[----:B------:R-:W-:Y:S01]  /*37f0*/  LEA R16, P2, R21, R230, 0x1 ;  /* 0x000000e615107211 */ /* 0x000fe200078408ff */
[----:B------:R0:W-:Y:S01]  /*3800*/  STL.64 [R1+0x190], R190 ;  /* 0x000190be01007387 */ /* 0x0001e20000100a00 */
[----:B------:R-:W-:Y:S01]  /*3810*/  IMAD R138, R185, 0x54, RZ ;  /* 0x00000054b98a7824 */ /* 0x000fe200078e02ff */
[----:B------:R-:W-:-:S02]  /*3820*/  CS2R R110, SRZ ;  /* 0x00000000006e7805 */ /* 0x000fc4000001ff00 */
[-C--:B------:R-:W-:Y:S01]  /*3830*/  LEA.HI.X.SX32 R17, R21, R31.reuse, 0x1, P2 ;  /* 0x0000001f15117211 */ /* 0x080fe200010f0eff */
[----:B------:R1:W-:Y:S01]  /*3840*/  STL.64 [R1+0x188], R188 ;  /* 0x000188bc01007387 */ /* 0x0003e20000100a00 */
[-C--:B------:R-:W-:Y:S01]  /*3850*/  LEA R18, P2, R24, R230.reuse, 0x1 ;  /* 0x000000e618127211 */ /* 0x080fe200078408ff */
[C---:B------:R-:W-:Y:S01]  /*3860*/  IMAD R9, R32.reuse, 0x4, R7 ;  /* 0x0000000420097824 */ /* 0x040fe200078e0207 */
[----:B------:R-:W-:Y:S01]  /*3870*/  CS2R R112, SRZ ;  /* 0x0000000000707805 */ /* 0x000fe2000001ff00 */
[----:B------:R-:W-:Y:S01]  /*3880*/  IMAD R139, R185, 0x56, RZ ;  /* 0x00000056b98b7824 */ /* 0x000fe200078e02ff */
[----:B------:R-:W-:Y:S01]  /*3890*/  CS2R R114, SRZ ;  /* 0x0000000000727805 */ /* 0x000fe2000001ff00 */
[C---:B------:R-:W-:Y:S01]  /*38a0*/  IMAD R10, R32.reuse, 0x4, R9 ;  /* 0x00000004200a7824 */ /* 0x040fe200078e0209 */
[----:B------:R-:W-:Y:S02]  /*38b0*/  CS2R R116, SRZ ;  /* 0x0000000000747805 */ /* 0x000fe4000001ff00 */
        /* <DEDUP_REMOVED lines=8> */
[-C--:B------:R-:W-:Y:S01]  /*3940*/  LEA.HI.X.SX32 R189, R20, R31.reuse, 0x1, P1 ;  /* 0x0000001f14bd7211 */ /* 0x080fe200008f0eff */
[----:B------:R-:W-:Y:S01]  /*3950*/  IMAD R157, R185, 0x2b, RZ ;  /* 0x0000002bb99d7824 */ /* 0x000fe200078e02ff */
[-C--:B------:R-:W-:Y:S01]  /*3960*/  LEA.HI.X.SX32 R19, R24, R31.reuse, 0x1, P2 ;  /* 0x0000001f18137211 */ /* 0x080fe200010f0eff */
[----:B------:R0:W-:Y:S01]  /*3970*/  STL.64 [R1+0x180], R190 ;  /* 0x000180be01007387 */ /* 0x0001e20000100a00 */
[CC--:B------:R-:W-:Y:S01]  /*3980*/  LEA R20, P2, R27.reuse, R230.reuse, 0x1 ;  /* 0x000000e61b147211 */ /* 0x0c0fe200078408ff */
[C---:B------:R-:W-:Y:S01]  /*3990*/  IMAD R14, R32.reuse, 0x4, R12 ;  /* 0x00000004200e7824 */ /* 0x040fe200078e020c */
[----:B------:R-:W-:Y:S01]  /*39a0*/  CS2R R120, SRZ ;  /* 0x0000000000787805 */ /* 0x000fe2000001ff00 */
[----:B------:R1:W-:Y:S01]  /*39b0*/  STL.64 [R1+0x178], R188 ;  /* 0x000178bc01007387 */ /* 0x0003e20000100a00 */
[-C--:B------:R-:W-:Y:S01]  /*39c0*/  LEA.HI.X.SX32 R21, R27, R31.reuse, 0x1, P2 ;  /* 0x0000001f1b157211 */ /* 0x080fe200010f0eff */
[----:B------:R-:W-:Y:S01]  /*39d0*/  IMAD R15, R32, 0x4, R14 ;  /* 0x00000004200f7824 */ /* 0x000fe200078e020e */
[----:B------:R-:W-:Y:S01]  /*39e0*/  CS2R R122, SRZ ;  /* 0x00000000007a7805 */ /* 0x000fe2000001ff00 */
[----:B------:R2:W-:Y:S01]  /*39f0*/  STL.64 [R1+0x170], R16 ;  /* 0x0001701001007387 */ /* 0x0005e20000100a00 */
[C---:B------:R-:W-:Y:S01]  /*3a00*/  IMAD R160, R185.reuse, 0xb, RZ ;  /* 0x0000000bb9a07824 */ /* 0x040fe200078e02ff */
[----:B------:R-:W-:Y:S01]  /*3a10*/  CS2R R124, SRZ ;  /* 0x00000000007c7805 */ /* 0x000fe2000001ff00 */
[C---:B------:R-:W-:Y:S01]  /*3a20*/  IMAD R146, R185.reuse, 0x58, RZ ;  /* 0x00000058b9927824 */ /* 0x040fe200078e02ff */
[CC--:B0-----:R-:W-:Y:S01]  /*3a30*/  LEA R190, P0, R22.reuse, R230.reuse, 0x1 ;  /* 0x000000e616be7211 */ /* 0x0c1fe200078008ff */
[C---:B------:R-:W-:Y:S01]  /*3a40*/  IMAD R149, R185.reuse, 0x5a, RZ ;  /* 0x0000005ab9957824 */ /* 0x040fe200078e02ff */
[----:B------:R-:W-:Y:S01]  /*3a50*/  CS2R R126, SRZ ;  /* 0x00000000007e7805 */ /* 0x000fe2000001ff00 */
[----:B------:R-:W-:Y:S01]  /*3a60*/  IMAD R158, R185, 0x2e, RZ ;  /* 0x0000002eb99e7824 */ /* 0x000fe200078e02ff */
[-C--:B-1----:R-:W-:Y:S01]  /*3a70*/  LEA R188, P1, R23, R230.reuse, 0x1 ;  /* 0x000000e617bc7211 */ /* 0x082fe200078208ff */
[C---:B------:R-:W-:Y:S01]  /*3a80*/  IMAD R164, R185.reuse, 0x2d, RZ ;  /* 0x0000002db9a47824 */ /* 0x040fe200078e02ff */
[-C--:B------:R-:W-:Y:S01]  /*3a90*/  LEA.HI.X.SX32 R191, R22, R31.reuse, 0x1, P0 ;  /* 0x0000001f16bf7211 */ /* 0x080fe200000f0eff */
[----:B------:R-:W-:Y:S01]  /*3aa0*/  IMAD R166, R185, 0x17, RZ ;  /* 0x00000017b9a67824 */ /* 0x000fe200078e02ff */
[----:B------:R-:W-:Y:S01]  /*3ab0*/  LEA.HI.X.SX32 R189, R23, R31, 0x1, P1 ;  /* 0x0000001f17bd7211 */ /* 0x000fe200008f0eff */
[----:B--2---:R-:W-:Y:S01]  /*3ac0*/  IMAD R16, R32, 0x4, R15 ;  /* 0x0000000420107824 */ /* 0x004fe200078e020f */
[----:B------:R-:W-:Y:S01]  /*3ad0*/  LEA R22, P1, R26, R230, 0x1 ;  /* 0x000000e61a167211 */ /* 0x000fe200078208ff */
[----:B------:R-:W-:Y:S01]  /*3ae0*/  STL.64 [R1+0x168], R190 ;  /* 0x000168be01007387 */ /* 0x000fe20000100a00 */
[----:B------:R-:W-:Y:S01]  /*3af0*/  IMAD R150, R185, 0x5c, RZ ;  /* 0x0000005cb9967824 */ /* 0x000fe200078e02ff */
[----:B------:R-:W-:-:S02]  /*3b00*/  CS2R R128, SRZ ;  /* 0x0000000000807805 */ /* 0x000fc4000001ff00 */
[-C--:B------:R-:W-:Y:S01]  /*3b10*/  LEA.HI.X.SX32 R23, R26, R31.reuse, 0x1, P1 ;  /* 0x0000001f1a177211 */ /* 0x080fe200008f0eff */
[----:B------:R0:W-:Y:S01]  /*3b20*/  STL.64 [R1+0x160], R188 ;  /* 0x000160bc01007387 */ /* 0x0001e20000100a00 */
[C---:B------:R-:W-:Y:S01]  /*3b30*/  IMAD R17, R32.reuse, 0x4, R16 ;  /* 0x0000000420117824 */ /* 0x040fe200078e0210 */
[----:B------:R-:W-:Y:S01]  /*3b40*/  CS2R R26, SRZ ;  /* 0x00000000001a7805 */ /* 0x000fe2000001ff00 */
[C---:B------:R-:W-:Y:S01]  /*3b50*/  IMAD R152, R185.reuse, 0x5e, RZ ;  /* 0x0000005eb9987824 */ /* 0x040fe200078e02ff */
[----:B------:R1:W-:Y:S01]  /*3b60*/  STL.64 [R1+0x158], R18 ;  /* 0x0001581201007387 */ /* 0x0003e20000100a00 */
[C---:B------:R-:W-:Y:S01]  /*3b70*/  IMAD R162, R185.reuse, 0x6, RZ ;  /* 0x00000006b9a27824 */ /* 0x040fe200078e02ff */
[----:B------:R-:W-:Y:S01]  /*3b80*/  CS2R R130, SRZ ;  /* 0x0000000000827805 */ /* 0x000fe2000001ff00 */
[C---:B------:R-:W-:Y:S01]  /*3b90*/  IMAD R169, R185.reuse, 0x2f, RZ ;  /* 0x0000002fb9a97824 */ /* 0x040fe200078e02ff */
[----:B------:R-:W-:Y:S01]  /*3ba0*/  CS2R R132, SRZ ;  /* 0x0000000000847805 */ /* 0x000fe2000001ff00 */
[C---:B------:R-:W-:Y:S01]  /*3bb0*/  IMAD R170, R185.reuse, 0x3, RZ ;  /* 0x00000003b9aa7824 */ /* 0x040fe200078e02ff */
[----:B------:R-:W-:Y:S01]  /*3bc0*/  UIADD3.64 UR8, UR14, 0x1fe, URZ ;  /* 0x000001fe0e087897 */ /* 0x000fe2000fffe03f */
[----:B------:R-:W-:Y:S01]  /*3bd0*/  IMAD R165, R185, 0xc, RZ ;  /* 0x0000000cb9a57824 */ /* 0x000fe200078e02ff */
[-C--:B0-----:R-:W-:Y:S01]  /*3be0*/  LEA R188, P0, R25, R230.reuse, 0x1 ;  /* 0x000000e619bc7211 */ /* 0x081fe200078008ff */
[C---:B------:R-:W-:Y:S01]  /*3bf0*/  IMAD R167, R185.reuse, 0x18, RZ ;  /* 0x00000018b9a77824 */ /* 0x040fe200078e02ff */
[----:B------:R-:W-:Y:S01]  /*3c00*/  UMOV UR61, URZ ;  /* 0x0000003f003d7c82 */ /* 0x000fe20008000000 */
[----:B------:R-:W-:Y:S01]  /*3c10*/  IMAD R168, R185, 0x30, RZ ;  /* 0x00000030b9a87824 */ /* 0x000fe200078e02ff */
[-C--:B------:R-:W-:Y:S01]  /*3c20*/  LEA.HI.X.SX32 R189, R25, R31.reuse, 0x1, P0 ;  /* 0x0000001f19bd7211 */ /* 0x080fe200000f0eff */
[----:B-1----:R-:W-:Y:S01]  /*3c30*/  IMAD R18, R32, 0x4, R17 ;  /* 0x0000000420127824 */ /* 0x002fe200078e0211 */
[CC--:B------:R-:W-:Y:S01]  /*3c40*/  LEA R190, P0, R28.reuse, R230.reuse, 0x1 ;  /* 0x000000e61cbe7211 */ /* 0x0c0fe200078008ff */
[C---:B------:R-:W-:Y:S01]  /*3c50*/  IMAD R156, R185.reuse, 0x60, RZ ;  /* 0x00000060b99c7824 */ /* 0x040fe200078e02ff */
[----:B------:R-:W-:Y:S01]  /*3c60*/  CS2R R24, SRZ ;  /* 0x0000000000187805 */ /* 0x000fe2000001ff00 */
[----:B------:R0:W-:Y:S01]  /*3c70*/  STL.64 [R1+0x150], R188 ;  /* 0x000150bc01007387 */ /* 0x0001e20000100a00 */
[-C--:B------:R-:W-:Y:S01]  /*3c80*/  LEA.HI.X.SX32 R191, R28, R31.reuse, 0x1, P0 ;  /* 0x0000001f1cbf7211 */ /* 0x080fe200000f0eff */
[----:B------:R-:W-:Y:S01]  /*3c90*/  IMAD R19, R32, 0x4, R18 ;  /* 0x0000000420137824 */ /* 0x000fe200078e0212 */
[----:B------:R-:W-:Y:S01]  /*3ca0*/  UMOV UR60, URZ ;  /* 0x0000003f003c7c82 */ /* 0x000fe20008000000 */
[----:B------:R1:W-:Y:S01]  /*3cb0*/  STL.64 [R1+0x148], R22 ;  /* 0x0001481601007387 */ /* 0x0003e20000100a00 */
[C---:B------:R-:W-:Y:S01]  /*3cc0*/  IMAD R159, R185.reuse, 0x62, RZ ;  /* 0x00000062b99f7824 */ /* 0x040fe200078e02ff */
[----:B------:R-:W-:Y:S01]  /*3cd0*/  UIADD3.64 UR18, UR14, 0x2, URZ ;  /* 0x000000020e127897 */ /* 0x000fe2000fffe03f */
[C---:B------:R-:W-:Y:S01]  /*3ce0*/  IMAD R172, R185.reuse, 0x32, RZ ;  /* 0x00000032b9ac7824 */ /* 0x040fe200078e02ff */
[----:B------:R2:W-:Y:S01]  /*3cf0*/  STL.64 [R1+0x140], R20 ;  /* 0x0001401401007387 */ /* 0x0005e20000100a00 */
[C---:B------:R-:W-:Y:S01]  /*3d00*/  IMAD R161, R185.reuse, 0x64, RZ ;  /* 0x00000064b9a17824 */ /* 0x040fe200078e02ff */
[----:B------:R-:W-:Y:S01]  /*3d10*/  UIADD3.64 UR22, UR14, 0x4, URZ ;  /* 0x000000040e167897 */ /* 0x000fe2000fffe03f */
[C---:B------:R-:W-:Y:S01]  /*3d20*/  IMAD R178, R185.reuse, 0x31, RZ ;  /* 0x00000031b9b27824 */ /* 0x040fe200078e02ff */
[CC--:B0-----:R-:W-:Y:S01]  /*3d30*/  LEA R188, P1, R8.reuse, R230.reuse, 0x1 ;  /* 0x000000e608bc7211 */ /* 0x0c1fe200078208ff */
[----:B------:R0:W-:Y:S01]  /*3d40*/  STL.64 [R1+0x138], R190 ;  /* 0x000138be01007387 */ /* 0x0001e20000100a00 */
[----:B------:R-:W-:Y:S01]  /*3d50*/  IMAD R179, R185, 0x19, RZ ;  /* 0x00000019b9b37824 */ /* 0x000fe200078e02ff */
[----:B------:R-:W-:Y:S01]  /*3d60*/  UIADD3.64 UR12, UR14, 0x200, URZ ;  /* 0x000002000e0c7897 */ /* 0x000fe2000fffe03f */
[-C--:B-1----:R-:W-:Y:S01]  /*3d70*/  LEA R22, P2, R29, R230.reuse, 0x1 ;  /* 0x000000e61d167211 */ /* 0x082fe200078408ff */
[C---:B------:R-:W-:Y:S01]  /*3d80*/  IMAD R163, R185.reuse, 0x66, RZ ;  /* 0x00000066b9a37824 */ /* 0x040fe200078e02ff */
[-C--:B------:R-:W-:Y:S01]  /*3d90*/  LEA.HI.X.SX32 R189, R8, R31.reuse, 0x1, P1 ;  /* 0x0000001f08bd7211 */ /* 0x080fe200008f0eff */
[----:B------:R-:W-:Y:S01]  /*3da0*/  IMAD R174, R185, 0x1a, RZ ;  /* 0x0000001ab9ae7824 */ /* 0x000fe200078e02ff */
[-C--:B------:R-:W-:Y:S01]  /*3db0*/  LEA.HI.X.SX32 R23, R29, R31.reuse, 0x1, P2 ;  /* 0x0000001f1d177211 */ /* 0x080fe200010f0eff */
[----:B--2---:R-:W-:Y:S01]  /*3dc0*/  IMAD R20, R32, 0x4, R19 ;  /* 0x0000000420147824 */ /* 0x004fe200078e0213 */
[----:B------:R-:W-:Y:S01]  /*3dd0*/  CS2R R28, SRZ ;  /* 0x00000000001c7805 */ /* 0x000fe2000001ff00 */
[----:B------:R1:W-:Y:S01]  /*3de0*/  STL.64 [R1+0x130], R188 ;  /* 0x000130bc01007387 */ /* 0x0003e20000100a00 */
[C---:B------:R-:W-:Y:S01]  /*3df0*/  IMAD R176, R185.reuse, 0x34, RZ ;  /* 0x00000034b9b07824 */ /* 0x040fe200078e02ff */
[-C--:B0-----:R-:W-:Y:S01]  /*3e00*/  LEA R190, P0, R30, R230.reuse, 0x1 ;  /* 0x000000e61ebe7211 */ /* 0x081fe200078008ff */
[----:B------:R-:W-:Y:S01]  /*3e10*/  IMAD R8, R32, 0x4, R20 ;  /* 0x0000000420087824 */ /* 0x000fe200078e0214 */
[----:B------:R0:W-:Y:S01]  /*3e20*/  STL.64 [R1+0x128], R22 ;  /* 0x0001281601007387 */ /* 0x0001e20000100a00 */
[C---:B------:R-:W-:Y:S01]  /*3e30*/  IMAD R182, R185.reuse, 0x33, RZ ;  /* 0x00000033b9b67824 */ /* 0x040fe200078e02ff */
[-C--:B------:R-:W-:Y:S01]  /*3e40*/  LEA.HI.X.SX32 R191, R30, R31.reuse, 0x1, P0 ;  /* 0x0000001f1ebf7211 */ /* 0x080fe200000f0eff */
[----:B------:R-:W-:Y:S01]  /*3e50*/  IMAD R21, R32, 0x4, R8 ;  /* 0x0000000420157824 */ /* 0x000fe200078e0208 */
[----:B------:R-:W-:Y:S01]  /*3e60*/  UIADD3.64 UR8, UR14, 0x202, URZ ;  /* 0x000002020e087897 */ /* 0x000fe2000fffe03f */
[----:B------:R-:W-:Y:S01]  /*3e70*/  IMAD R184, R185, 0xd, RZ ;  /* 0x0000000db9b87824 */ /* 0x000fe200078e02ff */
[----:B------:R-:W-:Y:S01]  /*3e80*/  UIADD3.64 UR26, UR14, 0x204, URZ ;  /* 0x000002040e1a7897 */ /* 0x000fe2000fffe03f */
[----:B------:R2:W-:Y:S01]  /*3e90*/  STL.64 [R1+0x120], R190 ;  /* 0x000120be01007387 */ /* 0x0005e20000100a00 */
[-C--:B-1----:R-:W-:Y:S01]  /*3ea0*/  LEA R188, P1, R13, R230.reuse, 0x1 ;  /* 0x000000e60dbc7211 */ /* 0x082fe200078208ff */
[C---:B------:R-:W-:Y:S01]  /*3eb0*/  IMAD R171, R185.reuse, 0x68, RZ ;  /* 0x00000068b9ab7824 */ /* 0x040fe200078e02ff */
[----:B------:R-:W-:Y:S01]  /*3ec0*/  UIADD3.64 UR30, UR14, 0x3fe, URZ ;  /* 0x000003fe0e1e7897 */ /* 0x000fe2000fffe03f */
[C---:B------:R-:W-:Y:S01]  /*3ed0*/  IMAD R173, R185.reuse, 0x6a, RZ ;  /* 0x0000006ab9ad7824 */ /* 0x040fe200078e02ff */
[CC--:B0-----:R-:W-:Y:S01]  /*3ee0*/  LEA R22, P2, R4.reuse, R230.reuse, 0x1 ;  /* 0x000000e604167211 */ /* 0x0c1fe200078408ff */
[----:B------:R-:W-:Y:S01]  /*3ef0*/  IMAD R180, R185, 0x36, RZ ;  /* 0x00000036b9b47824 */ /* 0x000fe200078e02ff */
[-C--:B------:R-:W-:Y:S01]  /*3f00*/  LEA.HI.X.SX32 R189, R13, R31.reuse, 0x1, P1 ;  /* 0x0000001f0dbd7211 */ /* 0x080fe200008f0eff */
[----:B------:R-:W-:Y:S01]  /*3f10*/  IMAD R175, R185, 0x6c, RZ ;  /* 0x0000006cb9af7824 */ /* 0x000fe200078e02ff */
[-C--:B------:R-:W-:Y:S01]  /*3f20*/  LEA.HI.X.SX32 R23, R4, R31.reuse, 0x1, P2 ;  /* 0x0000001f04177211 */ /* 0x080fe200010f0eff */
[C---:B------:R-:W-:Y:S01]  /*3f30*/  IMAD R4, R32.reuse, 0x4, R21 ;  /* 0x0000000420047824 */ /* 0x040fe200078e0215 */
[----:B------:R-:W-:Y:S01]  /*3f40*/  UIADD3.64 UR34, UR14, 0x400, URZ ;  /* 0x000004000e227897 */ /* 0x000fe2000fffe03f */
[CC--:B--2---:R-:W-:Y:S01]  /*3f50*/  LEA R190, P0, R5.reuse, R230.reuse, 0x1 ;  /* 0x000000e605be7211 */ /* 0x0c4fe200078008ff */
[----:B------:R0:W-:Y:S01]  /*3f60*/  STL.64 [R1+0x118], R188 ;  /* 0x000118bc01007387 */ /* 0x0001e20000100a00 */
[C---:B------:R-:W-:Y:S01]  /*3f70*/  IMAD R13, R32.reuse, 0x4, R4 ;  /* 0x00000004200d7824 */ /* 0x040fe200078e0204 */
[----:B------:R-:W-:Y:S01]  /*3f80*/  UIADD3.64 UR38, UR14, 0x402, URZ ;  /* 0x000004020e267897 */ /* 0x000fe2000fffe03f */
[-C--:B------:R-:W-:Y:S01]  /*3f90*/  LEA.HI.X.SX32 R191, R5, R31.reuse, 0x1, P0 ;  /* 0x0000001f05bf7211 */ /* 0x080fe200000f0eff */
[----:B------:R1:W-:Y:S01]  /*3fa0*/  STL.64 [R1+0x110], R22 ;  /* 0x0001101601007387 */ /* 0x0003e20000100a00 */
[C---:B------:R-:W-:Y:S01]  /*3fb0*/  IMAD R5, R32.reuse, 0x4, R13 ;  /* 0x0000000420057824 */ /* 0x040fe200078e020d */
[----:B------:R-:W-:Y:S01]  /*3fc0*/  UIADD3.64 UR42, UR14, 0x404, URZ ;  /* 0x000004040e2a7897 */ /* 0x000fe2000fffe03f */
[C---:B------:R-:W-:Y:S01]  /*3fd0*/  IMAD R177, R185.reuse, 0x6e, RZ ;  /* 0x0000006eb9b17824 */ /* 0x040fe200078e02ff */
[----:B------:R2:W-:Y:S01]  /*3fe0*/  STL.64 [R1+0x108], R190 ;  /* 0x000108be01007387 */ /* 0x0005e20000100a00 */
[C---:B------:R-:W-:Y:S01]  /*3ff0*/  IMAD R192, R185.reuse, 0x35, RZ ;  /* 0x00000035b9c07824 */ /* 0x040fe200078e02ff */
[----:B------:R-:W-:Y:S01]  /*4000*/  UIADD3.64 UR46, UR14, 0x5fe, URZ ;  /* 0x000005fe0e2e7897 */ /* 0x000fe2000fffe03f */
[----:B------:R-:W-:Y:S01]  /*4010*/  IMAD R194, R185, 0x1b, RZ ;  /* 0x0000001bb9c27824 */ /* 0x000fe200078e02ff */
[-C--:B0-----:R-:W-:Y:S01]  /*4020*/  LEA R188, P1, R7, R230.reuse, 0x1 ;  /* 0x000000e607bc7211 */ /* 0x081fe200078208ff */
[C---:B------:R-:W-:Y:S01]  /*4030*/  IMAD R195, R185.reuse, 0x37, RZ ;  /* 0x00000037b9c37824 */ /* 0x040fe200078e02ff */
[----:B------:R-:W-:Y:S01]  /*4040*/  UIADD3.64 UR50, UR14, 0x600, URZ ;  /* 0x000006000e327897 */ /* 0x000fe2000fffe03f */
[----:B------:R-:W-:Y:S01]  /*4050*/  IMAD R193, R185, 0x38, RZ ;  /* 0x00000038b9c17824 */ /* 0x000fe200078e02ff */
[-C--:B-1----:R-:W-:Y:S01]  /*4060*/  LEA R22, P2, R9, R230.reuse, 0x1 ;  /* 0x000000e609167211 */ /* 0x082fe200078408ff */
[----:B------:R-:W-:Y:S01]  /*4070*/  IMAD R198, R185, 0x7, RZ ;  /* 0x00000007b9c67824 */ /* 0x000fe200078e02ff */
[-C--:B------:R-:W-:Y:S01]  /*4080*/  LEA.HI.X.SX32 R189, R7, R31.reuse, 0x1, P1 ;  /* 0x0000001f07bd7211 */ /* 0x080fe200008f0eff */
[----:B------:R-:W-:Y:S01]  /*4090*/  IMAD R7, R32, 0x4, R5 ;  /* 0x0000000420077824 */ /* 0x000fe200078e0205 */
[-C--:B------:R-:W-:Y:S01]  /*40a0*/  LEA.HI.X.SX32 R23, R9, R31.reuse, 0x1, P2 ;  /* 0x0000001f09177211 */ /* 0x080fe200010f0eff */
[C---:B------:R-:W-:Y:S01]  /*40b0*/  IMAD R181, R185.reuse, 0x70, RZ ;  /* 0x00000070b9b57824 */ /* 0x040fe200078e02ff */
[-C--:B--2---:R-:W-:Y:S01]  /*40c0*/  LEA R190, P0, R10, R230.reuse, 0x1 ;  /* 0x000000e60abe7211 */ /* 0x084fe200078008ff */
[----:B------:R0:W-:Y:S01]  /*40d0*/  STL.64 [R1+0x100], R188 ;  /* 0x000100bc01007387 */ /* 0x0001e20000100a00 */
[----:B------:R-:W-:Y:S01]  /*40e0*/  IMAD R9, R32, 0x4, R7 ;  /* 0x0000000420097824 */ /* 0x000fe200078e0207 */
[----:B------:R-:W-:Y:S01]  /*40f0*/  UIADD3.64 UR54, UR14, 0x602, URZ ;  /* 0x000006020e367897 */ /* 0x000fe2000fffe03f */
[-C--:B------:R-:W-:Y:S01]  /*4100*/  LEA.HI.X.SX32 R191, R10, R31.reuse, 0x1, P0 ;  /* 0x0000001f0abf7211 */ /* 0x080fe200000f0eff */
[----:B------:R1:W-:Y:S01]  /*4110*/  STL.64 [R1+0xf8], R22 ;  /* 0x0000f81601007387 */ /* 0x0003e20000100a00 */
[----:B------:R-:W-:Y:S01]  /*4120*/  IMAD R10, R32, 0x4, R9 ;  /* 0x00000004200a7824 */ /* 0x000fe200078e0209 */
[----:B------:R-:W-:Y:S01]  /*4130*/  UIADD3.64 UR58, UR14, 0x604, URZ ;  /* 0x000006040e3a7897 */ /* 0x000fe2000fffe03f */
[C---:B------:R-:W-:Y:S01]  /*4140*/  IMAD R196, R185.reuse, 0x3a, RZ ;  /* 0x0000003ab9c47824 */ /* 0x040fe200078e02ff */
[----:B------:R2:W-:Y:S01]  /*4150*/  STL.64 [R1+0xf0], R190 ;  /* 0x0000f0be01007387 */ /* 0x0005e20000100a00 */
[C---:B------:R-:W-:Y:S01]  /*4160*/  IMAD R183, R185.reuse, 0x72, RZ ;  /* 0x00000072b9b77824 */ /* 0x040fe200078e02ff */
[----:B------:R-:W-:Y:S01]  /*4170*/  ULDC UR5, c[0x0][0x238] ;  /* 0x00008e0000057ab9 */ /* 0x000fe20000000800 */
[----:B------:R-:W-:Y:S01]  /*4180*/  IMAD R205, R185, 0x1d, RZ ;  /* 0x0000001db9cd7824 */ /* 0x000fe200078e02ff */
[-C--:B0-----:R-:W-:Y:S01]  /*4190*/  LEA R188, P1, R11, R230.reuse, 0x1 ;  /* 0x000000e60bbc7211 */ /* 0x081fe200078208ff */
[C---:B------:R-:W-:Y:S01]  /*41a0*/  IMAD R204, R185.reuse, 0x39, RZ ;  /* 0x00000039b9cc7824 */ /* 0x040fe200078e02ff */
[----:B------:R-:W-:Y:S01]  /*41b0*/  UMOV UR11, 0x40000040 ;  /* 0x40000040000b7882 */ /* 0x000fe20000000000 */
[C---:B------:R-:W-:Y:S01]  /*41c0*/  IMAD R206, R185.reuse, 0x3b, RZ ;  /* 0x0000003bb9ce7824 */ /* 0x040fe200078e02ff */
[-C--:B-1----:R-:W-:Y:S01]  /*41d0*/  LEA R22, P2, R12, R230.reuse, 0x1 ;  /* 0x000000e60c167211 */ /* 0x082fe200078408ff */
[----:B------:R-:W-:Y:S01]  /*41e0*/  IMAD R200, R185, 0x1e, RZ ;  /* 0x0000001eb9c87824 */ /* 0x000fe200078e02ff */
[-C--:B------:R-:W-:Y:S01]  /*41f0*/  LEA.HI.X.SX32 R189, R11, R31.reuse, 0x1, P1 ;  /* 0x0000001f0bbd7211 */ /* 0x080fe200008f0eff */
[----:B------:R-:W-:Y:S01]  /*4200*/  IMAD R11, R32, 0x4, R10 ;  /* 0x00000004200b7824 */ /* 0x000fe200078e020a */
[----:B------:R-:W-:Y:S01]  /*4210*/  LEA.HI.X.SX32 R23, R12, R31, 0x1, P2 ;  /* 0x0000001f0c177211 */ /* 0x000fe200010f0eff */
[----:B------:R-:W-:Y:S01]  /*4220*/  IMAD R201, R185, 0x3c, RZ ;  /* 0x0000003cb9c97824 */ /* 0x000fe200078e02ff */
[----:B--2---:R-:W-:Y:S01]  /*4230*/  LEA R190, P0, R14, R230, 0x1 ;  /* 0x000000e60ebe7211 */ /* 0x004fe200078008ff */
[----:B------:R0:W-:Y:S01]  /*4240*/  STL.64 [R1+0xe8], R188 ;  /* 0x0000e8bc01007387 */ /* 0x0001e20000100a00 */
[----:B------:R-:W-:-:S02]  /*4250*/  IMAD R12, R32, 0x4, R11 ;  /* 0x00000004200c7824 */ /* 0x000fc400078e020b */
[----:B------:R-:W-:Y:S01]  /*4260*/  LEA.HI.X.SX32 R191, R14, R31, 0x1, P0 ;  /* 0x0000001f0ebf7211 */ /* 0x000fe200000f0eff */
[----:B------:R1:W-:Y:S01]  /*4270*/  STL.64 [R1+0xe0], R22 ;  /* 0x0000e01601007387 */ /* 0x0003e20000100a00 */
[C---:B------:R-:W-:Y:S02]  /*4280*/  IMAD R197, R185.reuse, 0x78, RZ ;  /* 0x00000078b9c57824 */ /* 0x040fe400078e02ff */
[C---:B------:R-:W-:Y:S01]  /*4290*/  IMAD R199, R185.reuse, 0x7a, RZ ;  /* 0x0000007ab9c77824 */ /* 0x040fe200078e02ff */
[----:B------:R2:W-:Y:S01]  /*42a0*/  STL.64 [R1+0xd8], R190 ;  /* 0x0000d8be01007387 */ /* 0x0005e20000100a00 */
[C---:B------:R-:W-:Y:S02]  /*42b0*/  IMAD R207, R185.reuse, 0xf, RZ ;  /* 0x0000000fb9cf7824 */ /* 0x040fe400078e02ff */
[----:B------:R-:W-:Y:S01]  /*42c0*/  IMAD R208, R185, 0x3e, RZ ;  /* 0x0000003eb9d07824 */ /* 0x000fe200078e02ff */
[----:B0-----:R-:W-:Y:S01]  /*42d0*/  LEA R188, P1, R15, R230, 0x1 ;  /* 0x000000e60fbc7211 */ /* 0x001fe200078208ff */
[----:B------:R-:W-:-:S02]  /*42e0*/  IMAD R210, R185, 0x3d, RZ ;  /* 0x0000003db9d27824 */ /* 0x000fc400078e02ff */
[C---:B------:R-:W-:Y:S01]  /*42f0*/  IMAD R211, R185.reuse, 0x1f, RZ ;  /* 0x0000001fb9d37824 */ /* 0x040fe200078e02ff */
[CC--:B-1----:R-:W-:Y:S01]  /*4300*/  LEA R22, P2, R16.reuse, R230.reuse, 0x1 ;  /* 0x000000e610167211 */ /* 0x0c2fe200078408ff */
[----:B------:R-:W-:Y:S01]  /*4310*/  IMAD R202, R185, 0x7c, RZ ;  /* 0x0000007cb9ca7824 */ /* 0x000fe200078e02ff */
[-C--:B------:R-:W-:Y:S01]  /*4320*/  LEA.HI.X.SX32 R189, R15, R31.reuse, 0x1, P1 ;  /* 0x0000001f0fbd7211 */ /* 0x080fe200008f0eff */
[C---:B------:R-:W-:Y:S01]  /*4330*/  IMAD R203, R185.reuse, 0x7e, RZ ;  /* 0x0000007eb9cb7824 */ /* 0x040fe200078e02ff */
[-C--:B------:R-:W-:Y:S01]  /*4340*/  LEA.HI.X.SX32 R23, R16, R31.reuse, 0x1, P2 ;  /* 0x0000001f10177211 */ /* 0x080fe200010f0eff */
[----:B--2---:R-:W-:Y:S01]  /*4350*/  IMAD R190, R185, 0x1c, RZ ;  /* 0x0000001cb9be7824 */ /* 0x004fe200078e02ff */
[-C--:B------:R-:W-:Y:S01]  /*4360*/  LEA R14, P2, R19, R230.reuse, 0x1 ;  /* 0x000000e6130e7211 */ /* 0x080fe200078408ff */
[----:B------:R0:W-:Y:S01]  /*4370*/  STL.64 [R1+0xd0], R188 ;  /* 0x0000d0bc01007387 */ /* 0x0001e20000100a00 */
[----:B------:R-:W-:Y:S02]  /*4380*/  IMAD R191, R185, 0x76, RZ ;  /* 0x00000076b9bf7824 */ /* 0x000fe400078e02ff */
[----:B------:R-:W-:Y:S01]  /*4390*/  LEA.HI.X.SX32 R15, R19, R31, 0x1, P2 ;  /* 0x0000001f130f7211 */ /* 0x000fe200010f0eff */
[----:B------:R1:W-:Y:S01]  /*43a0*/  STL.64 [R1+0xc8], R22 ;  /* 0x0000c81601007387 */ /* 0x0003e20000100a00 */
[----:B------:R-:W-:Y:S01]  /*43b0*/  LEA R16, P2, R21, R230, 0x1 ;  /* 0x000000e615107211 */ /* 0x000fe200078408ff */
[----:B------:R-:W-:-:S02]  /*43c0*/  IMAD R212, R185, 0x3f, RZ ;  /* 0x0000003fb9d47824 */ /* 0x000fc400078e02ff */
[----:B------:R2:W-:Y:S01]  /*43d0*/  STL.64 [R1+0xb0], R14 ;  /* 0x0000b00e01007387 */ /* 0x0005e20000100a00 */
[C---:B------:R-:W-:Y:S02]  /*43e0*/  IMAD.SHL.U32 R209, R185.reuse, 0x2, RZ ;  /* 0x00000002b9d17824 */ /* 0x040fe400078e00ff */
[----:B------:R-:W-:Y:S01]  /*43f0*/  IMAD.SHL.U32 R216, R185, 0x4, RZ ;  /* 0x00000004b9d87824 */ /* 0x000fe200078e00ff */
[-C--:B0-----:R-:W-:Y:S01]  /*4400*/  LEA R188, P0, R17, R230.reuse, 0x1 ;  /* 0x000000e611bc7211 */ /* 0x081fe200078008ff */
[C---:B------:R-:W-:Y:S02]  /*4410*/  IMAD.SHL.U32 R215, R185.reuse, 0x8, RZ ;  /* 0x00000008b9d77824 */ /* 0x040fe400078e00ff */
[C---:B------:R-:W-:Y:S01]  /*4420*/  IMAD.SHL.U32 R214, R185.reuse, 0x10, RZ ;  /* 0x00000010b9d67824 */ /* 0x040fe200078e00ff */
[CC--:B-1----:R-:W-:Y:S01]  /*4430*/  LEA R22, P1, R18.reuse, R230.reuse, 0x1 ;  /* 0x000000e612167211 */ /* 0x0c2fe200078208ff */
[----:B------:R-:W-:Y:S01]  /*4440*/  IMAD.SHL.U32 R213, R185, 0x20, RZ ;  /* 0x00000020b9d57824 */ /* 0x000fe200078e00ff */
[-C--:B------:R-:W-:Y:S01]  /*4450*/  LEA.HI.X.SX32 R189, R17, R31.reuse, 0x1, P0 ;  /* 0x0000001f11bd7211 */ /* 0x080fe200000f0eff */
[----:B------:R-:W-:Y:S01]  /*4460*/  IMAD.MOV.U32 R3, RZ, RZ, RZ ;  /* 0x000000ffff037224 */ /* 0x000fe200078e00ff */
[-C--:B------:R-:W-:Y:S01]  /*4470*/  LEA.HI.X.SX32 R23, R18, R31.reuse, 0x1, P1 ;  /* 0x0000001f12177211 */ /* 0x080fe200008f0eff */
[C---:B--2---:R-:W-:Y:S01]  /*4480*/  IMAD R14, R32.reuse, 0x4, R12 ;  /* 0x00000004200e7824 */ /* 0x044fe200078e020c */
[----:B------:R-:W-:Y:S01]  /*4490*/  LEA.HI.X.SX32 R17, R21, R31, 0x1, P2 ;  /* 0x0000001f15117211 */ /* 0x000fe200010f0eff */
[----:B------:R0:W-:Y:S01]  /*44a0*/  STL.64 [R1+0xc0], R188 ;  /* 0x0000c0bc01007387 */ /* 0x0001e20000100a00 */
[----:B------:R-:W-:Y:S01]  /*44b0*/  LEA R18, P2, R5, R230, 0x1 ;  /* 0x000000e605127211 */ /* 0x000fe200078408ff */
[----:B------:R-:W-:-:S02]  /*44c0*/  IMAD R15, R32, 0x4, R14 ;  /* 0x00000004200f7824 */ /* 0x000fc400078e020e */
[----:B------:R1:W-:Y:S01]  /*44d0*/  STL.64 [R1+0xb8], R22 ;  /* 0x0000b81601007387 */ /* 0x0003e20000100a00 */
[-C--:B------:R-:W-:Y:S02]  /*44e0*/  LEA.HI.X.SX32 R19, R5, R31.reuse, 0x1, P2 ;  /* 0x0000001f05137211 */ /* 0x080fe400010f0eff */
[-C--:B0-----:R-:W-:Y:S02]  /*44f0*/  LEA R188, P0, R20, R230.reuse, 0x1 ;  /* 0x000000e614bc7211 */ /* 0x081fe400078008ff */
[----:B-1----:R-:W-:Y:S02]  /*4500*/  LEA R22, P1, R8, R230, 0x1 ;  /* 0x000000e608167211 */ /* 0x002fe400078208ff */
[-C--:B------:R-:W-:Y:S02]  /*4510*/  LEA.HI.X.SX32 R189, R20, R31.reuse, 0x1, P0 ;  /* 0x0000001f14bd7211 */ /* 0x080fe400000f0eff */
[----:B------:R-:W-:Y:S01]  /*4520*/  LEA.HI.X.SX32 R23, R8, R31, 0x1, P1 ;  /* 0x0000001f08177211 */ /* 0x000fe200008f0eff */
[----:B------:R-:W-:-:S02]  /*4530*/  IMAD R8, R32, 0x4, R15 ;  /* 0x0000000420087824 */ /* 0x000fc400078e020f */
[----:B------:R0:W-:Y:S04]  /*4540*/  STL.64 [R1+0xa8], R188 ;  /* 0x0000a8bc01007387 */ /* 0x0001e80000100a00 */
[----:B------:R1:W-:Y:S04]  /*4550*/  STL.64 [R1+0xa0], R22 ;  /* 0x0000a01601007387 */ /* 0x0003e80000100a00 */
[----:B------:R2:W-:Y:S01]  /*4560*/  STL.64 [R1+0x98], R16 ;  /* 0x0000981001007387 */ /* 0x0005e20000100a00 */
[-C--:B0-----:R-:W-:Y:S02]  /*4570*/  LEA R188, P0, R4, R230.reuse, 0x1 ;  /* 0x000000e604bc7211 */ /* 0x081fe400078008ff */
[----:B-1----:R-:W-:-:S02]  /*4580*/  LEA R22, P1, R13, R230, 0x1 ;  /* 0x000000e60d167211 */ /* 0x002fc400078208ff */
[-C--:B------:R-:W-:Y:S02]  /*4590*/  LEA.HI.X.SX32 R189, R4, R31.reuse, 0x1, P0 ;  /* 0x0000001f04bd7211 */ /* 0x080fe400000f0eff */
[-C--:B------:R-:W-:Y:S01]  /*45a0*/  LEA.HI.X.SX32 R23, R13, R31.reuse, 0x1, P1 ;  /* 0x0000001f0d177211 */ /* 0x080fe200008f0eff */
[C---:B--2---:R-:W-:Y:S01]  /*45b0*/  IMAD R16, R32.reuse, 0x4, R8 ;  /* 0x0000000420107824 */ /* 0x044fe200078e0208 */
[C---:B------:R-:W-:Y:S01]  /*45c0*/  LEA R20, P1, R9.reuse, R230, 0x1 ;  /* 0x000000e609147211 */ /* 0x040fe200078208ff */
[----:B------:R0:W-:Y:S02]  /*45d0*/  STL.64 [R1+0x90], R188 ;  /* 0x000090bc01007387 */ /* 0x0001e40000100a00 */
[C---:B------:R-:W-:Y:S01]  /*45e0*/  IMAD R4, R32.reuse, 0x4, R16 ;  /* 0x0000000420047824 */ /* 0x040fe200078e0210 */
[----:B------:R-:W-:Y:S01]  /*45f0*/  LEA.HI.X.SX32 R21, R9, R31, 0x1, P1 ;  /* 0x0000001f09157211 */ /* 0x000fe200008f0eff */
[----:B------:R1:W-:Y:S02]  /*4600*/  STL.64 [R1+0x88], R22 ;  /* 0x0000881601007387 */ /* 0x0003e40000100a00 */
[----:B------:R-:W-:-:S02]  /*4610*/  IMAD R5, R32, 0x4, R4 ;  /* 0x0000000420057824 */ /* 0x000fc400078e0204 */
[----:B------:R2:W-:Y:S01]  /*4620*/  STL.64 [R1+0x80], R18 ;  /* 0x0000801201007387 */ /* 0x0005e20000100a00 */
[C---:B0-----:R-:W-:Y:S02]  /*4630*/  IMAD R188, R185.reuse, 0xe, RZ ;  /* 0x0000000eb9bc7824 */ /* 0x041fe400078e02ff */
[----:B------:R-:W-:Y:S01]  /*4640*/  IMAD R189, R185, 0x74, RZ ;  /* 0x00000074b9bd7824 */ /* 0x000fe200078e02ff */
[CC--:B-1----:R-:W-:Y:S02]  /*4650*/  LEA R22, P0, R7.reuse, R230.reuse, 0x1 ;  /* 0x000000e607167211 */ /* 0x0c2fe400078008ff */
[----:B--2---:R-:W-:Y:S02]  /*4660*/  LEA R18, P2, R10, R230, 0x1 ;  /* 0x000000e60a127211 */ /* 0x004fe400078408ff */
[-C--:B------:R-:W-:Y:S01]  /*4670*/  LEA.HI.X.SX32 R23, R7, R31.reuse, 0x1, P0 ;  /* 0x0000001f07177211 */ /* 0x080fe200000f0eff */
[----:B------:R-:W-:Y:S01]  /*4680*/  IMAD R7, R32, 0x4, R5 ;  /* 0x0000000420077824 */ /* 0x000fe200078e0205 */
[----:B------:R-:W-:-:S03]  /*4690*/  LEA.HI.X.SX32 R19, R10, R31, 0x1, P2 ;  /* 0x0000001f0a137211 */ /* 0x000fc600010f0eff */
[----:B------:R0:W-:Y:S01]  /*46a0*/  STL.64 [R1+0x78], R22 ;  /* 0x0000781601007387 */ /* 0x0001e20000100a00 */
[----:B------:R-:W-:-:S03]  /*46b0*/  IMAD R9, R32, 0x4, R7 ;  /* 0x0000000420097824 */ /* 0x000fc600078e0207 */
[----:B------:R1:W-:Y:S01]  /*46c0*/  STL.64 [R1+0x70], R20 ;  /* 0x0000701401007387 */ /* 0x0003e20000100a00 */
[----:B------:R-:W-:-:S03]  /*46d0*/  IMAD R10, R32, 0x4, R9 ;  /* 0x00000004200a7824 */ /* 0x000fc600078e0209 */
[----:B------:R2:W-:Y:S01]  /*46e0*/  STL.64 [R1+0x68], R18 ;  /* 0x0000681201007387 */ /* 0x0005e20000100a00 */
[CC--:B0-----:R-:W-:Y:S02]  /*46f0*/  LEA R22, P0, R11.reuse, R230.reuse, 0x1 ;  /* 0x000000e60b167211 */ /* 0x0c1fe400078008ff */
[-C--:B-1----:R-:W-:Y:S02]  /*4700*/  LEA R20, P1, R12, R230.reuse, 0x1 ;  /* 0x000000e60c147211 */ /* 0x082fe400078208ff */
[-C--:B------:R-:W-:Y:S01]  /*4710*/  LEA.HI.X.SX32 R23, R11, R31.reuse, 0x1, P0 ;  /* 0x0000001f0b177211 */ /* 0x080fe200000f0eff */
[----:B------:R-:W-:Y:S01]  /*4720*/  IMAD R11, R32, 0x4, R10 ;  /* 0x00000004200b7824 */ /* 0x000fe200078e020a */
[----:B--2---:R-:W-:Y:S02]  /*4730*/  LEA R18, P2, R14, R230, 0x1 ;  /* 0x000000e60e127211 */ /* 0x004fe400078408ff */
[-C--:B------:R-:W-:Y:S01]  /*4740*/  LEA.HI.X.SX32 R21, R12, R31.reuse, 0x1, P1 ;  /* 0x0000001f0c157211 */ /* 0x080fe200008f0eff */
[----:B------:R0:W-:Y:S01]  /*4750*/  STL.64 [R1+0x60], R22 ;  /* 0x0000601601007387 */ /* 0x0001e20000100a00 */
[----:B------:R-:W-:-:S02]  /*4760*/  LEA.HI.X.SX32 R19, R14, R31, 0x1, P2 ;  /* 0x0000001f0e137211 */ /* 0x000fc400010f0eff */
[CC--:B------:R-:W-:Y:S01]  /*4770*/  LEA R12, P2, R16.reuse, R230.reuse, 0x1 ;  /* 0x000000e6100c7211 */ /* 0x0c0fe200078408ff */
[----:B------:R1:W-:Y:S03]  /*4780*/  STL.64 [R1+0x58], R20 ;  /* 0x0000581401007387 */ /* 0x0003e60000100a00 */
[----:B------:R-:W-:Y:S01]  /*4790*/  LEA.HI.X.SX32 R13, R16, R31, 0x1, P2 ;  /* 0x0000001f100d7211 */ /* 0x000fe200010f0eff */
[----:B------:R2:W-:Y:S01]  /*47a0*/  STL.64 [R1+0x50], R18 ;  /* 0x0000501201007387 */ /* 0x0005e20000100a00 */
[-C--:B------:R-:W-:Y:S01]  /*47b0*/  LEA R14, P2, R7, R230.reuse, 0x1 ;  /* 0x000000e6070e7211 */ /* 0x080fe200078408ff */
[C---:B0-----:R-:W-:Y:S02]  /*47c0*/  IMAD R23, R185.reuse, 0x23, RZ ;  /* 0x00000023b9177824 */ /* 0x041fe400078e02ff */
[----:B------:R-:W-:Y:S01]  /*47d0*/  IMAD R22, R185, 0x50, RZ ;  /* 0x00000050b9167824 */ /* 0x000fe200078e02ff */
[----:B-1----:R-:W-:-:S02]  /*47e0*/  LEA R20, P0, R15, R230, 0x1 ;  /* 0x000000e60f147211 */ /* 0x002fc400078008ff */
[CC--:B--2---:R-:W-:Y:S02]  /*47f0*/  LEA R18, P1, R8.reuse, R230.reuse, 0x1 ;  /* 0x000000e608127211 */ /* 0x0c4fe400078208ff */
[-C--:B------:R-:W-:Y:S02]  /*4800*/  LEA.HI.X.SX32 R21, R15, R31.reuse, 0x1, P0 ;  /* 0x0000001f0f157211 */ /* 0x080fe400000f0eff */
[-C--:B------:R-:W-:Y:S01]  /*4810*/  LEA.HI.X.SX32 R19, R8, R31.reuse, 0x1, P1 ;  /* 0x0000001f08137211 */ /* 0x080fe200008f0eff */
[----:B------:R-:W-:Y:S01]  /*4820*/  IMAD R8, R32, 0x4, R11 ;  /* 0x0000000420087824 */ /* 0x000fe200078e020b */
[----:B------:R-:W-:Y:S01]  /*4830*/  LEA.HI.X.SX32 R15, R7, R31, 0x1, P2 ;  /* 0x0000001f070f7211 */ /* 0x000fe200010f0eff */
[----:B------:R0:W-:Y:S04]  /*4840*/  STL.64 [R1+0x48], R20 ;  /* 0x0000481401007387 */ /* 0x0001e80000100a00 */
[----:B------:R1:W-:Y:S04]  /*4850*/  STL.64 [R1+0x40], R18 ;  /* 0x0000401201007387 */ /* 0x0003e80000100a00 */
[----:B------:R2:W-:Y:S01]  /*4860*/  STL.64 [R1+0x38], R12 ;  /* 0x0000380c01007387 */ /* 0x0005e20000100a00 */
[----:B0-----:R-:W-:-:S02]  /*4870*/  LEA R20, P0, R4, R230, 0x1 ;  /* 0x000000e604147211 */ /* 0x001fc400078008ff */
[CC--:B-1----:R-:W-:Y:S02]  /*4880*/  LEA R18, P1, R5.reuse, R230.reuse, 0x1 ;  /* 0x000000e605127211 */ /* 0x0c2fe400078208ff */
[-C--:B------:R-:W-:Y:S02]  /*4890*/  LEA.HI.X.SX32 R21, R4, R31.reuse, 0x1, P0 ;  /* 0x0000001f04157211 */ /* 0x080fe400000f0eff */
[-C--:B------:R-:W-:Y:S01]  /*48a0*/  LEA.HI.X.SX32 R19, R5, R31.reuse, 0x1, P1 ;  /* 0x0000001f05137211 */ /* 0x080fe200008f0eff */
[----:B--2---:R-:W-:Y:S01]  /*48b0*/  IMAD R12, R32, 0x4, R8 ;  /* 0x00000004200c7824 */ /* 0x004fe200078e0208 */
[-C--:B------:R-:W-:Y:S01]  /*48c0*/  LEA R16, P1, R10, R230.reuse, 0x1 ;  /* 0x000000e60a107211 */ /* 0x080fe200078208ff */
[----:B------:R-:W-:Y:S01]  /*48d0*/  STL.64 [R1+0x30], R20 ;  /* 0x0000301401007387 */ /* 0x000fe20000100a00 */
[C---:B------:R-:W-:Y:S02]  /*48e0*/  IMAD R13, R185.reuse, 0x48, RZ ;  /* 0x00000048b90d7824 */ /* 0x040fe400078e02ff */
[----:B------:R-:W-:Y:S01]  /*48f0*/  IMAD R4, R32, 0x4, R12 ;  /* 0x0000000420047824 */ /* 0x000fe200078e020c */
[----:B------:R0:W-:Y:S01]  /*4900*/  STL.64 [R1+0x28], R18 ;  /* 0x0000281201007387 */ /* 0x0001e20000100a00 */
[----:B------:R-:W-:Y:S01]  /*4910*/  LEA.HI.X.SX32 R17, R10, R31, 0x1, P1 ;  /* 0x0000001f0a117211 */ /* 0x000fe200008f0eff */
[----:B------:R-:W-:Y:S01]  /*4920*/  IMAD R10, R185, 0x42, RZ ;  /* 0x00000042b90a7824 */ /* 0x000fe200078e02ff */
[----:B------:R-:W-:Y:S01]  /*4930*/  LEA R250, P1, R12, R230, 0x1 ;  /* 0x000000e60cfa7211 */ /* 0x000fe200078208ff */
[----:B------:R1:W-:Y:S01]  /*4940*/  STL.64 [R1+0x20], R14 ;  /* 0x0000200e01007387 */ /* 0x0003e20000100a00 */
[----:B------:R-:W-:Y:S01]  /*4950*/  IMAD R5, R32, 0x4, R4 ;  /* 0x0000000420057824 */ /* 0x000fe200078e0204 */
[----:B------:R-:W-:-:S02]  /*4960*/  IADD3 R218, P5, R13, R186, RZ ;  /* 0x000000ba0dda7210 */ /* 0x000fc40007fbe0ff */
[-C--:B------:R-:W-:Y:S01]  /*4970*/  LEA.HI.X.SX32 R251, R12, R31.reuse, 0x1, P1 ;  /* 0x0000001f0cfb7211 */ /* 0x080fe200008f0eff */
[C---:B------:R-:W-:Y:S02]  /*4980*/  IMAD R7, R32.reuse, 0x4, R5 ;  /* 0x0000000420077824 */ /* 0x040fe400078e0205 */
[----:B------:R-:W-:Y:S01]  /*4990*/  IMAD R12, R185, 0x46, RZ ;  /* 0x00000046b90c7824 */ /* 0x000fe200078e02ff */
[-C--:B0-----:R-:W-:Y:S01]  /*49a0*/  LEA R18, P0, R9, R230.reuse, 0x1 ;  /* 0x000000e609127211 */ /* 0x081fe200078008ff */
[----:B------:R-:W-:Y:S01]  /*49b0*/  IMAD R20, R185, 0x11, RZ ;  /* 0x00000011b9147824 */ /* 0x000fe200078e02ff */
[-C--:B------:R-:W-:Y:S01]  /*49c0*/  LEA R238, P1, R7, R230.reuse, 0x1 ;  /* 0x000000e607ee7211 */ /* 0x080fe200078208ff */
[----:B------:R-:W-:Y:S01]  /*49d0*/  IMAD R21, R185, 0x24, RZ ;  /* 0x00000024b9157824 */ /* 0x000fe200078e02ff */
[-C--:B-1----:R-:W-:Y:S02]  /*49e0*/  LEA R14, P2, R11, R230.reuse, 0x1 ;  /* 0x000000e60b0e7211 */ /* 0x082fe400078408ff */
[-C--:B------:R-:W-:Y:S01]  /*49f0*/  LEA.HI.X.SX32 R19, R9, R31.reuse, 0x1, P0 ;  /* 0x0000001f09137211 */ /* 0x080fe200000f0eff */
[----:B------:R-:W-:Y:S01]  /*4a00*/  IMAD R9, R32, 0x4, R7 ;  /* 0x0000000420097824 */ /* 0x000fe200078e0207 */
[-C--:B------:R-:W-:Y:S01]  /*4a10*/  LEA.HI.X.SX32 R15, R11, R31.reuse, 0x1, P2 ;  /* 0x0000001f0b0f7211 */ /* 0x080fe200010f0eff */
[----:B------:R-:W-:Y:S01]  /*4a20*/  IMAD R11, R185, 0x44, RZ ;  /* 0x00000044b90b7824 */ /* 0x000fe200078e02ff */
[CC--:B------:R-:W-:Y:S01]  /*4a30*/  LEA R246, P2, R4.reuse, R230.reuse, 0x1 ;  /* 0x000000e604f67211 */ /* 0x0c0fe200078408ff */
[----:B------:R0:W-:Y:S01]  /*4a40*/  STL.64 [R1+0x18], R18 ;  /* 0x0000181201007387 */ /* 0x0001e20000100a00 */
[-C--:B------:R-:W-:Y:S01]  /*4a50*/  LEA.HI.X.SX32 R239, R7, R31.reuse, 0x1, P1 ;  /* 0x0000001f07ef7211 */ /* 0x080fe200008f0eff */
[----:B------:R-:W-:Y:S01]  /*4a60*/  IMAD.MOV.U32 R7, RZ, RZ, 0x3f800000 ;  /* 0x3f800000ff077424 */ /* 0x000fe200078e00ff */
[----:B------:R-:W-:Y:S01]  /*4a70*/  LEA.HI.X.SX32 R247, R4, R31, 0x1, P2 ;  /* 0x0000001f04f77211 */ /* 0x000fe200010f0eff */
[----:B------:R1:W-:Y:S01]  /*4a80*/  STL.64 [R1+0x8], R14 ;  /* 0x0000080e01007387 */ /* 0x0003e20000100a00 */
[----:B------:R-:W-:Y:S01]  /*4a90*/  IMAD R4, R32, 0x4, R9 ;  /* 0x0000000420047824 */ /* 0x000fe200078e0209 */
[----:B------:R-:W-:-:S02]  /*4aa0*/  LEA R234, P2, R9, R230, 0x1 ;  /* 0x000000e609ea7211 */ /* 0x000fc400078408ff */
[----:B------:R-:W-:Y:S01]  /*4ab0*/  CS2R R32, SRZ ;  /* 0x0000000000207805 */ /* 0x000fe2000001ff00 */
[----:B------:R2:W-:Y:S01]  /*4ac0*/  STL.64 [R1+0x10], R16 ;  /* 0x0000101001007387 */ /* 0x0005e20000100a00 */
[----:B------:R-:W-:Y:S02]  /*4ad0*/  IADD3 R226, P1, R11, R186, RZ ;  /* 0x000000ba0be27210 */ /* 0x000fe40007f3e0ff */
[----:B------:R-:W-:Y:S01]  /*4ae0*/  LEA.HI.X.SX32 R235, R9, R31, 0x1, P2 ;  /* 0x0000001f09eb7211 */ /* 0x000fe200010f0eff */
[----:B0-----:R-:W-:Y:S01]  /*4af0*/  IMAD R18, R185, 0x21, RZ ;  /* 0x00000021b9127824 */ /* 0x001fe200078e02ff */
[----:B------:R-:W-:Y:S01]  /*4b00*/  LEA.HI.X.SX32 R219, R21, R187, 0x1, P5 ;  /* 0x000000bb15db7211 */ /* 0x000fe200028f0eff */
[----:B------:R-:W-:Y:S01]  /*4b10*/  IMAD R19, R185, 0x12, RZ ;  /* 0x00000012b9137824 */ /* 0x000fe200078e02ff */
[----:B-1----:R-:W-:Y:S01]  /*4b20*/  LEA R14, P0, R8, R230, 0x1 ;  /* 0x000000e6080e7211 */ /* 0x002fe200078008ff */
[----:B------:R-:W-:-:S03]  /*4b30*/  IMAD.MOV.U32 R9, RZ, RZ, -0x800000 ;  /* 0xff800000ff097424 */ /* 0x000fc600078e00ff */
[-C--:B------:R-:W-:Y:S01]  /*4b40*/  LEA.HI.X.SX32 R15, R8, R31.reuse, 0x1, P0 ;  /* 0x0000001f080f7211 */ /* 0x080fe200000f0eff */
[----:B--2---:R-:W-:Y:S01]  /*4b50*/  IMAD R16, R185, 0x4c, RZ ;  /* 0x0000004cb9107824 */ /* 0x004fe200078e02ff */
[-C--:B------:R-:W-:Y:S01]  /*4b60*/  LEA R242, P0, R5, R230.reuse, 0x1 ;  /* 0x000000e605f27211 */ /* 0x080fe200078008ff */
[----:B------:R-:W-:Y:S01]  /*4b70*/  IMAD R17, R185, 0x4e, RZ ;  /* 0x0000004eb9117824 */ /* 0x000fe200078e02ff */
[C---:B------:R-:W-:Y:S01]  /*4b80*/  LEA R230, P3, R4.reuse, R230, 0x1 ;  /* 0x000000e604e67211 */ /* 0x040fe200078608ff */
[----:B------:R0:W-:Y:S01]  /*4b90*/  STL.64 [R1], R14 ;  /* 0x0000000e01007387 */ /* 0x0001e20000100a00 */
[-C--:B------:R-:W-:Y:S01]  /*4ba0*/  LEA.HI.X.SX32 R243, R5, R31.reuse, 0x1, P0 ;  /* 0x0000001f05f37211 */ /* 0x080fe200000f0eff */
[----:B------:R-:W-:Y:S01]  /*4bb0*/  IMAD.MOV.U32 R8, RZ, RZ, 0x3f800000 ;  /* 0x3f800000ff087424 */ /* 0x000fe200078e00ff */
[----:B------:R-:W-:Y:S01]  /*4bc0*/  LEA.HI.X.SX32 R231, R4, R31, 0x1, P3 ;  /* 0x0000001f04e77211 */ /* 0x000fe200018f0eff */
[----:B------:R-:W-:Y:S01]  /*4bd0*/  IMAD.MOV.U32 R5, RZ, RZ, RZ ;  /* 0x000000ffff057224 */ /* 0x000fe200078e00ff */
[-C--:B------:R-:W-:Y:S01]  /*4be0*/  IADD3 R232, P3, R10, R186.reuse, RZ ;  /* 0x000000ba0ae87210 */ /* 0x080fe20007f7e0ff */
[----:B------:R-:W-:Y:S01]  /*4bf0*/  IMAD.MOV.U32 R4, RZ, RZ, -0x800000 ;  /* 0xff800000ff047424 */ /* 0x000fe200078e00ff */
[----:B------:R-:W-:-:S02]  /*4c00*/  IADD3 R220, P0, R12, R186, RZ ;  /* 0x000000ba0cdc7210 */ /* 0x000fc40007f1e0ff */
[----:B------:R-:W-:Y:S02]  /*4c10*/  CS2R R30, SRZ ;  /* 0x00000000001e7805 */ /* 0x000fe4000001ff00 */
[-C--:B------:R-:W-:Y:S02]  /*4c20*/  IADD3 R222, P2, R16, R186.reuse, RZ ;  /* 0x000000ba10de7210 */ /* 0x080fe40007f5e0ff */
[-C--:B------:R-:W-:Y:S01]  /*4c30*/  LEA.HI.X.SX32 R233, R18, R187.reuse, 0x1, P3 ;  /* 0x000000bb12e97211 */ /* 0x080fe200018f0eff */
[----:B0-----:R-:W-:Y:S01]  /*4c40*/  IMAD R15, R185, 0x22, RZ ;  /* 0x00000022b90f7824 */ /* 0x001fe200078e02ff */
[----:B------:R-:W-:Y:S01]  /*4c50*/  LEA.HI.X.SX32 R221, R23, R187, 0x1, P0 ;  /* 0x000000bb17dd7211 */ /* 0x000fe200000f0eff */
[----:B------:R-:W-:Y:S01]  /*4c60*/  IMAD R14, R185, 0x4a, RZ ;  /* 0x0000004ab90e7824 */ /* 0x000fe200078e02ff */
[-C--:B------:R-:W-:Y:S01]  /*4c70*/  IADD3 R12, P3, R17, R186.reuse, RZ ;  /* 0x000000ba110c7210 */ /* 0x080fe20007f7e0ff */
[----:B------:R-:W-:Y:S01]  /*4c80*/  STL.64 [R1+0x2c0], R232 ;  /* 0x0002c0e801007387 */ /* 0x000fe20000100a00 */
[----:B------:R-:W-:-:S02]  /*4c90*/  IADD3 R228, P6, R15, R186, RZ ;  /* 0x000000ba0fe47210 */ /* 0x000fc40007fde0ff */
[-C--:B------:R-:W-:Y:S02]  /*4ca0*/  LEA.HI.X.SX32 R227, R15, R187.reuse, 0x1, P1 ;  /* 0x000000bb0fe37211 */ /* 0x080fe400008f0eff */
[-C--:B------:R-:W-:Y:S02]  /*4cb0*/  LEA.HI.X.SX32 R229, R20, R187.reuse, 0x1, P6 ;  /* 0x000000bb14e57211 */ /* 0x080fe400030f0eff */
[-C--:B------:R-:W-:Y:S02]  /*4cc0*/  IADD3 R16, P6, R19, R186.reuse, RZ ;  /* 0x000000ba13107210 */ /* 0x080fe40007fde0ff */
[-C--:B------:R-:W-:Y:S01]  /*4cd0*/  IADD3 R10, P1, R21, R186.reuse, RZ ;  /* 0x000000ba150a7210 */ /* 0x080fe20007f3e0ff */
[----:B------:R-:W-:Y:S01]  /*4ce0*/  STL.64 [R1+0x340], R228 ;  /* 0x000340e401007387 */ /* 0x000fe20000100a00 */
[-C--:B------:R-:W-:Y:S02]  /*4cf0*/  LEA.HI.X.SX32 R17, R136, R187.reuse, 0x1, P6 ;  /* 0x000000bb88117211 */ /* 0x080fe400030f0eff */
[----:B------:R-:W-:Y:S01]  /*4d00*/  LEA.HI.X.SX32 R11, R19, R187, 0x1, P1 ;  /* 0x000000bb130b7211 */ /* 0x000fe200008f0eff */
[----:B------:R0:W-:Y:S01]  /*4d10*/  STL.64 [R1+0x2b0], R220 ;  /* 0x0002b0dc01007387 */ /* 0x0001e20000100a00 */
[----:B------:R-:W-:-:S02]  /*4d20*/  IADD3 R224, P4, R14, R186, RZ ;  /* 0x000000ba0ee07210 */ /* 0x000fc40007f9e0ff */
[-C--:B------:R-:W-:Y:S01]  /*4d30*/  LEA.HI.X.SX32 R13, R145, R187.reuse, 0x1, P3 ;  /* 0x000000bb910d7211 */ /* 0x080fe200018f0eff */
[----:B------:R-:W-:Y:S01]  /*4d40*/  STL.64 [R1+0x2b8], R226 ;  /* 0x0002b8e201007387 */ /* 0x000fe20000100a00 */
[-C--:B------:R-:W-:Y:S02]  /*4d50*/  LEA.HI.X.SX32 R225, R140, R187.reuse, 0x1, P4 ;  /* 0x000000bb8ce17211 */ /* 0x080fe400020f0eff */
[----:B------:R-:W-:Y:S01]  /*4d60*/  LEA.HI.X.SX32 R223, R137, R187, 0x1, P2 ;  /* 0x000000bb89df7211 */ /* 0x000fe200010f0eff */
[----:B------:R1:W-:Y:S01]  /*4d70*/  STL.64 [R1+0x380], R16 ;  /* 0x0003801001007387 */ /* 0x0003e20000100a00 */
[-C--:B------:R-:W-:Y:S02]  /*4d80*/  IADD3 R18, P2, R143, R186.reuse, RZ ;  /* 0x000000ba8f127210 */ /* 0x080fe40007f5e0ff */
[-C--:B------:R-:W-:Y:S01]  /*4d90*/  IADD3 R14, P6, R135, R186.reuse, RZ ;  /* 0x000000ba870e7210 */ /* 0x080fe20007fde0ff */
[----:B------:R2:W-:Y:S01]  /*4da0*/  STL.64 [R1+0x2a8], R218 ;  /* 0x0002a8da01007387 */ /* 0x0005e20000100a00 */
[----:B0-----:R-:W-:-:S02]  /*4db0*/  IADD3 R220, P0, R22, R186, RZ ;  /* 0x000000ba16dc7210 */ /* 0x001fc40007f1e0ff */
[----:B------:R-:W-:Y:S02]  /*4dc0*/  CS2R R134, SRZ ;  /* 0x0000000000867805 */ /* 0x000fe4000001ff00 */
[-C--:B------:R-:W-:Y:S01]  /*4dd0*/  LEA.HI.X.SX32 R19, R141, R187.reuse, 0x1, P2 ;  /* 0x000000bb8d137211 */ /* 0x080fe200010f0eff */
[----:B------:R0:W-:Y:S01]  /*4de0*/  STL.64 [R1+0x338], R10 ;  /* 0x0003380a01007387 */ /* 0x0001e20000100a00 */
[-C--:B------:R-:W-:Y:S02]  /*4df0*/  LEA.HI.X.SX32 R15, R153, R187.reuse, 0x1, P6 ;  /* 0x000000bb990f7211 */ /* 0x080fe400030f0eff */
[----:B------:R-:W-:Y:S02]  /*4e00*/  LEA.HI.X.SX32 R221, R144, R187, 0x1, P0 ;  /* 0x000000bb90dd7211 */ /* 0x000fe400000f0eff */
[----:B-1----:R-:W-:Y:S02]  /*4e10*/  IADD3 R16, P1, R137, R186, RZ ;  /* 0x000000ba89107210 */ /* 0x002fe40007f3e0ff */
[----:B------:R-:W-:-:S02]  /*4e20*/  CS2R R136, SRZ ;  /* 0x0000000000887805 */ /* 0x000fc4000001ff00 */
[-C--:B------:R-:W-:Y:S02]  /*4e30*/  IADD3 R22, P2, R149, R186.reuse, RZ ;  /* 0x000000ba95167210 */ /* 0x080fe40007f5e0ff */
[-C--:B------:R-:W-:Y:S02]  /*4e40*/  LEA.HI.X.SX32 R17, R142, R187.reuse, 0x1, P1 ;  /* 0x000000bb8e117211 */ /* 0x080fe400008f0eff */
[-C--:B--2---:R-:W-:Y:S02]  /*4e50*/  IADD3 R218, P5, R138, R186.reuse, RZ ;  /* 0x000000ba8ada7210 */ /* 0x084fe40007fbe0ff */
[----:B0-----:R-:W-:Y:S01]  /*4e60*/  IADD3 R10, P4, R139, R186, RZ ;  /* 0x000000ba8b0a7210 */ /* 0x001fe20007f9e0ff */
[----:B------:R0:W-:Y:S01]  /*4e70*/  STL.64 [R1+0x330], R16 ;  /* 0x0003301001007387 */ /* 0x0001e20000100a00 */
[----:B------:R-:W-:Y:S02]  /*4e80*/  LEA.HI.X.SX32 R219, R148, R187, 0x1, P5 ;  /* 0x000000bb94db7211 */ /* 0x000fe400028f0eff */
[----:B------:R-:W-:-:S02]  /*4e90*/  CS2R R138, SRZ ;  /* 0x00000000008a7805 */ /* 0x000fc4000001ff00 */
[-C--:B------:R-:W-:Y:S01]  /*4ea0*/  IADD3 R20, P5, R154, R186.reuse, RZ ;  /* 0x000000ba9a147210 */ /* 0x080fe20007fbe0ff */
[----:B------:R-:W-:Y:S01]  /*4eb0*/  STL.64 [R1+0x2a0], R224 ;  /* 0x0002a0e001007387 */ /* 0x000fe20000100a00 */
[-C--:B------:R-:W-:Y:S02]  /*4ec0*/  LEA.HI.X.SX32 R11, R157, R187.reuse, 0x1, P4 ;  /* 0x000000bb9d0b7211 */ /* 0x080fe400020f0eff */
[-C--:B------:R-:W-:Y:S01]  /*4ed0*/  LEA.HI.X.SX32 R21, R151, R187.reuse, 0x1, P5 ;  /* 0x000000bb97157211 */ /* 0x080fe200028f0eff */
[----:B------:R1:W-:Y:S01]  /*4ee0*/  STL.64 [R1+0x290], R12 ;  /* 0x0002900c01007387 */ /* 0x0003e20000100a00 */
[----:B------:R-:W-:Y:S02]  /*4ef0*/  LEA.HI.X.SX32 R23, R164, R187, 0x1, P2 ;  /* 0x000000bba4177211 */ /* 0x000fe400010f0eff */
[----:B0-----:R-:W-:Y:S01]  /*4f00*/  IADD3 R16, P1, R141, R186, RZ ;  /* 0x000000ba8d107210 */ /* 0x001fe20007f3e0ff */
[----:B------:R-:W-:Y:S01]  /*4f10*/  STL.64 [R1+0x298], R222 ;  /* 0x000298de01007387 */ /* 0x000fe20000100a00 */
[----:B------:R-:W-:-:S02]  /*4f20*/  CS2R R140, SRZ ;  /* 0x00000000008c7805 */ /* 0x000fc4000001ff00 */
[----:B------:R-:W-:Y:S02]  /*4f30*/  LEA.HI.X.SX32 R17, R147, R187, 0x1, P1 ;  /* 0x000000bb93117211 */ /* 0x000fe400008f0eff */
[----:B-1----:R-:W-:-:S03]  /*4f40*/  IADD3 R12, P3, R144, R186, RZ ;  /* 0x000000ba900c7210 */ /* 0x002fc60007f7e0ff */
[----:B------:R0:W-:Y:S01]  /*4f50*/  STL.64 [R1+0x3a0], R16 ;  /* 0x0003a01001007387 */ /* 0x0001e20000100a00 */
[----:B------:R-:W-:Y:S02]  /*4f60*/  CS2R R144, SRZ ;  /* 0x0000000000907805 */ /* 0x000fe4000001ff00 */
[----:B------:R-:W-:Y:S02]  /*4f70*/  LEA.HI.X.SX32 R13, R143, R187, 0x1, P3 ;  /* 0x000000bb8f0d7211 */ /* 0x000fe400018f0eff */
[----:B------:R-:W-:-:S03]  /*4f80*/  CS2R R142, SRZ ;  /* 0x00000000008e7805 */ /* 0x000fc6000001ff00 */
[----:B------:R1:W-:Y:S04]  /*4f90*/  STL.64 [R1+0x328], R12 ;  /* 0x0003280c01007387 */ /* 0x0003e80000100a00 */
[----:B------:R2:W-:Y:S01]  /*4fa0*/  STL.64 [R1+0x378], R18 ;  /* 0x0003781201007387 */ /* 0x0005e20000100a00 */
[-C--:B0-----:R-:W-:Y:S02]  /*4fb0*/  IADD3 R16, P1, R146, R186.reuse, RZ ;  /* 0x000000ba92107210 */ /* 0x081fe40007f3e0ff */
[----:B------:R-:W-:Y:S01]  /*4fc0*/  CS2R R146, SRZ ;  /* 0x0000000000927805 */ /* 0x000fe2000001ff00 */
[----:B------:R0:W-:Y:S01]  /*4fd0*/  STL.64 [R1+0x280], R14 ;  /* 0x0002800e01007387 */ /* 0x0001e20000100a00 */
[----:B------:R-:W-:Y:S02]  /*4fe0*/  LEA.HI.X.SX32 R17, R154, R187, 0x1, P1 ;  /* 0x000000bb9a117211 */ /* 0x000fe400008f0eff */
[----:B-1----:R-:W-:Y:S01]  /*4ff0*/  IADD3 R12, P3, R148, R186, RZ ;  /* 0x000000ba940c7210 */ /* 0x002fe20007f7e0ff */
[----:B------:R-:W-:Y:S01]  /*5000*/  STL.64 [R1+0x288], R220 ;  /* 0x000288dc01007387 */ /* 0x000fe20000100a00 */
[----:B------:R-:W-:-:S02]  /*5010*/  CS2R R148, SRZ ;  /* 0x0000000000947805 */ /* 0x000fc4000001ff00 */
[-C--:B------:R-:W-:Y:S02]  /*5020*/  LEA.HI.X.SX32 R13, R155, R187.reuse, 0x1, P3 ;  /* 0x000000bb9b0d7211 */ /* 0x080fe400018f0eff */
[-C--:B--2---:R-:W-:Y:S02]  /*5030*/  IADD3 R18, P0, R150, R186.reuse, RZ ;  /* 0x000000ba96127210 */ /* 0x084fe40007f1e0ff */
[-C--:B0-----:R-:W-:Y:S01]  /*5040*/  IADD3 R14, P6, R152, R186.reuse, RZ ;  /* 0x000000ba980e7210 */ /* 0x081fe20007fde0ff */
[----:B------:R0:W-:Y:S01]  /*5050*/  STL.64 [R1+0x320], R12 ;  /* 0x0003200c01007387 */ /* 0x0001e20000100a00 */
[-C--:B------:R-:W-:Y:S02]  /*5060*/  LEA.HI.X.SX32 R19, R158, R187.reuse, 0x1, P0 ;  /* 0x000000bb9e137211 */ /* 0x080fe400000f0eff */
[----:B------:R-:W-:Y:S01]  /*5070*/  LEA.HI.X.SX32 R15, R169, R187, 0x1, P6 ;  /* 0x000000bba90f7211 */ /* 0x000fe200030f0eff */
[----:B------:R1:W-:Y:S04]  /*5080*/  STL.64 [R1+0x270], R10 ;  /* 0x0002700a01007387 */ /* 0x0003e80000100a00 */
[----:B------:R-:W-:Y:S01]  /*5090*/  STL.64 [R1+0x278], R218 ;  /* 0x000278da01007387 */ /* 0x000fe20000100a00 */
[----:B0-----:R-:W-:-:S02]  /*50a0*/  IADD3 R12, P3, R151, R186, RZ ;  /* 0x000000ba970c7210 */ /* 0x001fc40007f7e0ff */
[----:B------:R-:W-:Y:S02]  /*50b0*/  CS2R R150, SRZ ;  /* 0x0000000000967805 */ /* 0x000fe4000001ff00 */
[----:B------:R-:W-:Y:S02]  /*50c0*/  LEA.HI.X.SX32 R13, R160, R187, 0x1, P3 ;  /* 0x000000bba00d7211 */ /* 0x000fe400018f0eff */
[----:B-1----:R-:W-:-:S03]  /*50d0*/  IADD3 R10, P4, R156, R186, RZ ;  /* 0x000000ba9c0a7210 */ /* 0x002fc60007f9e0ff */
[----:B------:R0:W-:Y:S01]  /*50e0*/  STL.64 [R1+0x370], R12 ;  /* 0x0003700c01007387 */ /* 0x0001e20000100a00 */
[----:B------:R-:W-:-:S03]  /*50f0*/  LEA.HI.X.SX32 R11, R168, R187, 0x1, P4 ;  /* 0x000000bba80b7211 */ /* 0x000fc600020f0eff */
[----:B------:R1:W-:Y:S04]  /*5100*/  STL.64 [R1+0x318], R20 ;  /* 0x0003181401007387 */ /* 0x0003e80000100a00 */
[----:B------:R2:W-:Y:S04]  /*5110*/  STL.64 [R1+0x268], R16 ;  /* 0x0002681001007387 */ /* 0x0005e80000100a00 */
[----:B------:R3:W-:Y:S01]  /*5120*/  STL.64 [R1+0x260], R22 ;  /* 0x0002601601007387 */ /* 0x0007e20000100a00 */
[-C--:B0-----:R-:W-:Y:S02]  /*5130*/  IADD3 R12, P3, R159, R186.reuse, RZ ;  /* 0x000000ba9f0c7210 */ /* 0x081fe40007f7e0ff */
[----:B-1----:R-:W-:-:S02]  /*5140*/  IADD3 R20, P5, R158, R186, RZ ;  /* 0x000000ba9e147210 */ /* 0x002fc40007fbe0ff */
[-C--:B------:R-:W-:Y:S02]  /*5150*/  LEA.HI.X.SX32 R13, R178, R187.reuse, 0x1, P3 ;  /* 0x000000bbb20d7211 */ /* 0x080fe400018f0eff */
[-C--:B------:R-:W-:Y:S02]  /*5160*/  LEA.HI.X.SX32 R21, R166, R187.reuse, 0x1, P5 ;  /* 0x000000bba6157211 */ /* 0x080fe400028f0eff */
[-C--:B--2---:R-:W-:Y:S02]  /*5170*/  IADD3 R16, P1, R161, R186.reuse, RZ ;  /* 0x000000baa1107210 */ /* 0x084fe40007f3e0ff */
[-C--:B---3--:R-:W-:Y:S01]  /*5180*/  IADD3 R22, P2, R163, R186.reuse, RZ ;  /* 0x000000baa3167210 */ /* 0x088fe20007f5e0ff */
[----:B------:R0:W-:Y:S01]  /*5190*/  STL.64 [R1+0x310], R20 ;  /* 0x0003101401007387 */ /* 0x0001e20000100a00 */
[-C--:B------:R-:W-:Y:S02]  /*51a0*/  LEA.HI.X.SX32 R17, R172, R187.reuse, 0x1, P1 ;  /* 0x000000bbac117211 */ /* 0x080fe400008f0eff */
[----:B------:R-:W-:Y:S01]  /*51b0*/  LEA.HI.X.SX32 R23, R182, R187, 0x1, P2 ;  /* 0x000000bbb6177211 */ /* 0x000fe200010f0eff */
[----:B------:R1:W-:Y:S04]  /*51c0*/  STL.64 [R1+0x258], R18 ;  /* 0x0002581201007387 */ /* 0x0003e80000100a00 */
[----:B------:R2:W-:Y:S01]  /*51d0*/  STL.64 [R1+0x250], R14 ;  /* 0x0002500e01007387 */ /* 0x0005e20000100a00 */
[----:B0-----:R-:W-:-:S04]  /*51e0*/  IADD3 R20, P5, R162, R186, RZ ;  /* 0x000000baa2147210 */ /* 0x001fc80007fbe0ff */
[-C--:B------:R-:W-:Y:S02]  /*51f0*/  LEA.HI.X.SX32 R21, R170, R187.reuse, 0x1, P5 ;  /* 0x000000bbaa157211 */ /* 0x080fe400028f0eff */
[-C--:B-1----:R-:W-:Y:S02]  /*5200*/  IADD3 R18, P0, R165, R186.reuse, RZ ;  /* 0x000000baa5127210 */ /* 0x082fe40007f1e0ff */
[----:B--2---:R-:W-:Y:S01]  /*5210*/  IADD3 R14, P6, R167, R186, RZ ;  /* 0x000000baa70e7210 */ /* 0x004fe20007fde0ff */
[----:B------:R0:W-:Y:S01]  /*5220*/  STL.64 [R1+0x3b0], R20 ;  /* 0x0003b01401007387 */ /* 0x0001e20000100a00 */
[-C--:B------:R-:W-:Y:S02]  /*5230*/  LEA.HI.X.SX32 R19, R162, R187.reuse, 0x1, P0 ;  /* 0x000000bba2137211 */ /* 0x080fe400000f0eff */
[----:B------:R-:W-:-:S03]  /*5240*/  LEA.HI.X.SX32 R15, R165, R187, 0x1, P6 ;  /* 0x000000bba50f7211 */ /* 0x000fc600030f0eff */
[----:B------:R1:W-:Y:S04]  /*5250*/  STL.64 [R1+0x398], R18 ;  /* 0x0003981201007387 */ /* 0x0003e80000100a00 */
[----:B------:R2:W-:Y:S01]  /*5260*/  STL.64 [R1+0x368], R14 ;  /* 0x0003680e01007387 */ /* 0x0005e20000100a00 */
[----:B0-----:R-:W-:-:S04]  /*5270*/  IADD3 R20, P5, R168, R186, RZ ;  /* 0x000000baa8147210 */ /* 0x001fc80007fbe0ff */
[----:B------:R-:W-:Y:S02]  /*5280*/  LEA.HI.X.SX32 R21, R167, R187, 0x1, P5 ;  /* 0x000000bba7157211 */ /* 0x000fe400028f0eff */
[----:B-1----:R-:W-:-:S03]  /*5290*/  IADD3 R18, P0, R171, R186, RZ ;  /* 0x000000baab127210 */ /* 0x002fc60007f1e0ff */
[----:B------:R0:W-:Y:S01]  /*52a0*/  STL.64 [R1+0x308], R20 ;  /* 0x0003081401007387 */ /* 0x0001e20000100a00 */
[----:B--2---:R-:W-:Y:S02]  /*52b0*/  IADD3 R14, P6, R173, R186, RZ ;  /* 0x000000baad0e7210 */ /* 0x004fe40007fde0ff */
[-C--:B------:R-:W-:Y:S01]  /*52c0*/  LEA.HI.X.SX32 R19, R176, R187.reuse, 0x1, P0 ;  /* 0x000000bbb0137211 */ /* 0x080fe200000f0eff */
[----:B------:R1:W-:Y:S01]  /*52d0*/  STL.64 [R1+0x248], R10 ;  /* 0x0002480a01007387 */ /* 0x0003e20000100a00 */
[----:B------:R-:W-:-:S03]  /*52e0*/  LEA.HI.X.SX32 R15, R192, R187, 0x1, P6 ;  /* 0x000000bbc00f7211 */ /* 0x000fc600030f0eff */
[----:B------:R2:W-:Y:S01]  /*52f0*/  STL.64 [R1+0x240], R12 ;  /* 0x0002400c01007387 */ /* 0x0005e20000100a00 */
[----:B0-----:R-:W-:-:S04]  /*5300*/  IADD3 R20, P5, R172, R186, RZ ;  /* 0x000000baac147210 */ /* 0x001fc80007fbe0ff */
[-C--:B------:R-:W-:Y:S02]  /*5310*/  LEA.HI.X.SX32 R21, R179, R187.reuse, 0x1, P5 ;  /* 0x000000bbb3157211 */ /* 0x080fe400028f0eff */
[-C--:B-1----:R-:W-:Y:S02]  /*5320*/  IADD3 R10, P4, R175, R186.reuse, RZ ;  /* 0x000000baaf0a7210 */ /* 0x082fe40007f9e0ff */
[-C--:B--2---:R-:W-:Y:S01]  /*5330*/  IADD3 R12, P3, R177, R186.reuse, RZ ;  /* 0x000000bab10c7210 */ /* 0x084fe20007f7e0ff */
[----:B------:R0:W-:Y:S01]  /*5340*/  STL.64 [R1+0x300], R20 ;  /* 0x0003001401007387 */ /* 0x0001e20000100a00 */
[-C--:B------:R-:W-:Y:S02]  /*5350*/  LEA.HI.X.SX32 R11, R180, R187.reuse, 0x1, P4 ;  /* 0x000000bbb40b7211 */ /* 0x080fe400020f0eff */
[----:B------:R-:W-:Y:S01]  /*5360*/  LEA.HI.X.SX32 R13, R195, R187, 0x1, P3 ;  /* 0x000000bbc30d7211 */ /* 0x000fe200018f0eff */
[----:B------:R1:W-:Y:S04]  /*5370*/  STL.64 [R1+0x238], R16 ;  /* 0x0002381001007387 */ /* 0x0003e80000100a00 */
[----:B------:R2:W-:Y:S01]  /*5380*/  STL.64 [R1+0x230], R22 ;  /* 0x0002301601007387 */ /* 0x0005e20000100a00 */
[----:B0-----:R-:W-:-:S02]  /*5390*/  IADD3 R20, P5, R174, R186, RZ ;  /* 0x000000baae147210 */ /* 0x001fc40007fbe0ff */
[-C--:B-1----:R-:W-:Y:S02]  /*53a0*/  IADD3 R16, P1, R176, R186.reuse, RZ ;  /* 0x000000bab0107210 */ /* 0x082fe40007f3e0ff */
[-C--:B------:R-:W-:Y:S02]  /*53b0*/  LEA.HI.X.SX32 R21, R184, R187.reuse, 0x1, P5 ;  /* 0x000000bbb8157211 */ /* 0x080fe400028f0eff */
[-C--:B------:R-:W-:Y:S02]  /*53c0*/  LEA.HI.X.SX32 R17, R174, R187.reuse, 0x1, P1 ;  /* 0x000000bbae117211 */ /* 0x080fe400008f0eff */
[-C--:B--2---:R-:W-:Y:S01]  /*53d0*/  IADD3 R22, P2, R181, R186.reuse, RZ ;  /* 0x000000bab5167210 */ /* 0x084fe20007f5e0ff */
[----:B------:R0:W-:Y:S03]  /*53e0*/  STL.64 [R1+0x360], R20 ;  /* 0x0003601401007387 */ /* 0x0001e60000100a00 */
[----:B------:R-:W-:Y:S01]  /*53f0*/  LEA.HI.X.SX32 R23, R193, R187, 0x1, P2 ;  /* 0x000000bbc1177211 */ /* 0x000fe200010f0eff */
[----:B------:R1:W-:Y:S04]  /*5400*/  STL.64 [R1+0x2f8], R16 ;  /* 0x0002f81001007387 */ /* 0x0003e80000100a00 */
[----:B------:R2:W-:Y:S04]  /*5410*/  STL.64 [R1+0x228], R18 ;  /* 0x0002281201007387 */ /* 0x0005e80000100a00 */
[----:B------:R3:W-:Y:S01]  /*5420*/  STL.64 [R1+0x220], R14 ;  /* 0x0002200e01007387 */ /* 0x0007e20000100a00 */
[----:B0-----:R-:W-:-:S02]  /*5430*/  IADD3 R20, P5, R183, R186, RZ ;  /* 0x000000bab7147210 */ /* 0x001fc40007fbe0ff */
[-C--:B-1----:R-:W-:Y:S02]  /*5440*/  IADD3 R16, P1, R180, R186.reuse, RZ ;  /* 0x000000bab4107210 */ /* 0x082fe40007f3e0ff */
[-C--:B------:R-:W-:Y:S02]  /*5450*/  LEA.HI.X.SX32 R21, R204, R187.reuse, 0x1, P5 ;  /* 0x000000bbcc157211 */ /* 0x080fe400028f0eff */
[-C--:B------:R-:W-:Y:S02]  /*5460*/  LEA.HI.X.SX32 R17, R194, R187.reuse, 0x1, P1 ;  /* 0x000000bbc2117211 */ /* 0x080fe400008f0eff */
[-C--:B--2---:R-:W-:Y:S02]  /*5470*/  IADD3 R18, P0, R189, R186.reuse, RZ ;  /* 0x000000babd127210 */ /* 0x084fe40007f1e0ff */
[----:B---3--:R-:W-:Y:S01]  /*5480*/  IADD3 R14, P6, R191, R186, RZ ;  /* 0x000000babf0e7210 */ /* 0x008fe20007fde0ff */
[----:B------:R0:W-:Y:S01]  /*5490*/  STL.64 [R1+0x2f0], R16 ;  /* 0x0002f01001007387 */ /* 0x0001e20000100a00 */
[----:B------:R-:W-:-:S02]  /*54a0*/  LEA.HI.X.SX32 R19, R196, R187, 0x1, P0 ;  /* 0x000000bbc4137211 */ /* 0x000fc400000f0eff */
[-C--:B------:R-:W-:Y:S01]  /*54b0*/  LEA.HI.X.SX32 R15, R206, R187.reuse, 0x1, P6 ;  /* 0x000000bbce0f7211 */ /* 0x080fe200030f0eff */
[----:B------:R1:W-:Y:S04]  /*54c0*/  STL.64 [R1+0x218], R10 ;  /* 0x0002180a01007387 */ /* 0x0003e80000100a00 */
[----:B------:R2:W-:Y:S01]  /*54d0*/  STL.64 [R1+0x210], R12 ;  /* 0x0002100c01007387 */ /* 0x0005e20000100a00 */
[-C--:B0-----:R-:W-:Y:S02]  /*54e0*/  IADD3 R16, P1, R188, R186.reuse, RZ ;  /* 0x000000babc107210 */ /* 0x081fe40007f3e0ff */
[----:B-1----:R-:W-:Y:S02]  /*54f0*/  IADD3 R10, P4, R190, R186, RZ ;  /* 0x000000babe0a7210 */ /* 0x002fe40007f9e0ff */
[----:B------:R-:W-:-:S02]  /*5500*/  LEA.HI.X.SX32 R17, R198, R187, 0x1, P1 ;  /* 0x000000bbc6117211 */ /* 0x000fc400008f0eff */
[-C--:B--2---:R-:W-:Y:S02]  /*5510*/  IADD3 R12, P3, R193, R186.reuse, RZ ;  /* 0x000000bac10c7210 */ /* 0x084fe40007f7e0ff */
[-C--:B------:R-:W-:Y:S01]  /*5520*/  LEA.HI.X.SX32 R11, R188, R187.reuse, 0x1, P4 ;  /* 0x000000bbbc0b7211 */ /* 0x080fe200020f0eff */
[----:B------:R0:W-:Y:S01]  /*5530*/  STL.64 [R1+0x390], R16 ;  /* 0x0003901001007387 */ /* 0x0001e20000100a00 */
[-C--:B------:R-:W-:Y:S02]  /*5540*/  LEA.HI.X.SX32 R13, R190, R187.reuse, 0x1, P3 ;  /* 0x000000bbbe0d7211 */ /* 0x080fe400018f0eff */
[-C--:B------:R-:W-:Y:S01]  /*5550*/  IADD3 R188, P2, R202, R186.reuse, RZ ;  /* 0x000000bacabc7210 */ /* 0x080fe20007f5e0ff */
[----:B------:R1:W-:Y:S03]  /*5560*/  STL.64 [R1+0x358], R10 ;  /* 0x0003580a01007387 */ /* 0x0003e60000100a00 */
[----:B------:R-:W-:Y:S01]  /*5570*/  LEA.HI.X.SX32 R189, R208, R187, 0x1, P2 ;  /* 0x000000bbd0bd7211 */ /* 0x000fe200010f0eff */
[----:B------:R2:W-:Y:S04]  /*5580*/  STL.64 [R1+0x2e8], R12 ;  /* 0x0002e80c01007387 */ /* 0x0005e80000100a00 */
[----:B------:R3:W-:Y:S01]  /*5590*/  STL.64 [R1+0x208], R22 ;  /* 0x0002081601007387 */ /* 0x0007e20000100a00 */
[----:B0-----:R-:W-:-:S02]  /*55a0*/  IADD3 R16, P1, R197, R186, RZ ;  /* 0x000000bac5107210 */ /* 0x001fc40007f3e0ff */
[-C--:B-1----:R-:W-:Y:S02]  /*55b0*/  IADD3 R10, P4, R199, R186.reuse, RZ ;  /* 0x000000bac70a7210 */ /* 0x082fe40007f9e0ff */
[-C--:B------:R-:W-:Y:S02]  /*55c0*/  LEA.HI.X.SX32 R17, R201, R187.reuse, 0x1, P1 ;  /* 0x000000bbc9117211 */ /* 0x080fe400008f0eff */
[-C--:B--2---:R-:W-:Y:S02]  /*55d0*/  IADD3 R12, P3, R196, R186.reuse, RZ ;  /* 0x000000bac40c7210 */ /* 0x084fe40007f7e0ff */
[-C--:B------:R-:W-:Y:S02]  /*55e0*/  LEA.HI.X.SX32 R11, R210, R187.reuse, 0x1, P4 ;  /* 0x000000bbd20b7211 */ /* 0x080fe400020f0eff */
[----:B------:R-:W-:Y:S02]  /*55f0*/  LEA.HI.X.SX32 R13, R205, R187, 0x1, P3 ;  /* 0x000000bbcd0d7211 */ /* 0x000fe400018f0eff */
[----:B---3--:R-:W-:-:S03]  /*5600*/  IADD3 R22, P5, R203, R186, RZ ;  /* 0x000000bacb167210 */ /* 0x008fc60007fbe0ff */
[----:B------:R0:W-:Y:S01]  /*5610*/  STL.64 [R1+0x2e0], R12 ;  /* 0x0002e00c01007387 */ /* 0x0001e20000100a00 */
[----:B------:R-:W-:-:S03]  /*5620*/  LEA.HI.X.SX32 R23, R212, R187, 0x1, P5 ;  /* 0x000000bbd4177211 */ /* 0x000fc600028f0eff */
[----:B------:R-:W-:Y:S04]  /*5630*/  STL.64 [R1+0x200], R20 ;  /* 0x0002001401007387 */ /* 0x000fe80000100a00 */
[----:B------:R1:W-:Y:S01]  /*5640*/  STL.64 [R1+0x1f8], R18 ;  /* 0x0001f81201007387 */ /* 0x0003e20000100a00 */
[----:B0-----:R-:W-:-:S03]  /*5650*/  IADD3 R12, P3, R200, R186, RZ ;  /* 0x000000bac80c7210 */ /* 0x001fc60007f7e0ff */
[----:B------:R0:W-:Y:S01]  /*5660*/  STL.64 [R1+0x1f0], R14 ;  /* 0x0001f00e01007387 */ /* 0x0001e20000100a00 */
[----:B------:R-:W-:Y:S02]  /*5670*/  LEA.HI.X.SX32 R13, R207, R187, 0x1, P3 ;  /* 0x000000bbcf0d7211 */ /* 0x000fe400018f0eff */
[----:B-1----:R-:W-:-:S03]  /*5680*/  IADD3 R18, P0, R201, R186, RZ ;  /* 0x000000bac9127210 */ /* 0x002fc60007f1e0ff */
[----:B------:R1:W-:Y:S01]  /*5690*/  STL.64 [R1+0x350], R12 ;  /* 0x0003500c01007387 */ /* 0x0003e20000100a00 */
[-C--:B------:R-:W-:Y:S02]  /*56a0*/  LEA.HI.X.SX32 R19, R200, R187.reuse, 0x1, P0 ;  /* 0x000000bbc8137211 */ /* 0x080fe400000f0eff */
[-C--:B0-----:R-:W-:Y:S02]  /*56b0*/  IADD3 R14, P6, R208, R186.reuse, RZ ;  /* 0x000000bad00e7210 */ /* 0x081fe40007fde0ff */
[-C--:B------:R-:W-:Y:S01]  /*56c0*/  LEA R20, P0, R185, R186.reuse, 0x2 ;  /* 0x000000bab9147211 */ /* 0x080fe200078010ff */
[----:B------:R0:W-:Y:S01]  /*56d0*/  STL.64 [R1+0x2d8], R18 ;  /* 0x0002d81201007387 */ /* 0x0001e20000100a00 */
[-C--:B------:R-:W-:Y:S02]  /*56e0*/  LEA.HI.X.SX32 R15, R211, R187.reuse, 0x1, P6 ;  /* 0x000000bbd30f7211 */ /* 0x080fe400030f0eff */
[C---:B------:R-:W-:Y:S01]  /*56f0*/  LEA.HI.X.SX32 R21, R209.reuse, R187, 0x1, P0 ;  /* 0x000000bbd1157211 */ /* 0x040fe200000f0eff */
[----:B------:R2:W-:Y:S01]  /*5700*/  STL.64 [R1+0x1e8], R16 ;  /* 0x0001e81001007387 */ /* 0x0005e20000100a00 */
[----:B-1----:R-:W-:-:S02]  /*5710*/  IADD3 R12, P3, R209, R186, RZ ;  /* 0x000000bad10c7210 */ /* 0x002fc40007f7e0ff */
[C---:B------:R-:W-:Y:S01]  /*5720*/  LOP3.LUT R13, R0.reuse, 0x10, RZ, 0x3c, !PT ;  /* 0x00000010000d7812 */ /* 0x040fe200078e3cff */
[----:B------:R1:W-:Y:S01]  /*5730*/  STL.64 [R1+0x1e0], R10 ;  /* 0x0001e00a01007387 */ /* 0x0003e20000100a00 */
[C---:B------:R-:W-:Y:S02]  /*5740*/  LOP3.LUT R13, R0.reuse, 0x40, RZ, 0x3c, !PT ;  /* 0x00000040000d7812 */ /* 0x040fe400078e3cff */
[----:B------:R-:W-:Y:S01]  /*5750*/  LOP3.LUT R13, R0, 0x70, RZ, 0x3c, !PT ;  /* 0x00000070000d7812 */ /* 0x000fe200078e3cff */
[----:B------:R3:W-:Y:S01]  /*5760*/  STL.64 [R1+0x2d0], R14 ;  /* 0x0002d00e01007387 */ /* 0x0007e20000100a00 */
[CC--:B0-----:R-:W-:Y:S02]  /*5770*/  LEA R18, P1, R185.reuse, R186.reuse, 0x3 ;  /* 0x000000bab9127211 */ /* 0x0c1fe400078218ff */
[C---:B------:R-:W-:Y:S01]  /*5780*/  LEA.HI.X.SX32 R13, R185.reuse, R187, 0x1, P3 ;  /* 0x000000bbb90d7211 */ /* 0x040fe200018f0eff */
[----:B------:R-:W-:Y:S01]  /*5790*/  STL.64 [R1+0x1d8], R188 ;  /* 0x0001d8bc01007387 */ /* 0x000fe20000100a00 */
[----:B--2---:R-:W-:-:S02]  /*57a0*/  LEA R16, P4, R185, R186, 0x4 ;  /* 0x000000bab9107211 */ /* 0x004fc400078820ff */
[-C--:B------:R-:W-:Y:S01]  /*57b0*/  LEA.HI.X.SX32 R19, R216, R187.reuse, 0x1, P1 ;  /* 0x000000bbd8137211 */ /* 0x080fe200008f0eff */
[----:B------:R-:W-:Y:S01]  /*57c0*/  STL.64 [R1+0x1d0], R22 ;  /* 0x0001d01601007387 */ /* 0x000fe20000100a00 */
[-C--:B-1----:R-:W-:Y:S02]  /*57d0*/  LEA R10, P2, R185, R186.reuse, 0x6 ;  /* 0x000000bab90a7211 */ /* 0x082fe400078430ff */
[-C--:B------:R-:W-:Y:S01]  /*57e0*/  LEA.HI.X.SX32 R17, R215, R187.reuse, 0x1, P4 ;  /* 0x000000bbd7117211 */ /* 0x080fe200020f0eff */
[----:B------:R-:W-:Y:S01]  /*57f0*/  STL.64 [R1+0x3b8], R20 ;  /* 0x0003b81401007387 */ /* 0x000fe20000100a00 */
[----:B---3--:R-:W-:Y:S02]  /*5800*/  LEA R14, P6, R185, R186, 0x5 ;  /* 0x000000bab90e7211 */ /* 0x008fe400078c28ff */
[-C--:B------:R-:W-:Y:S01]  /*5810*/  LEA.HI.X.SX32 R11, R213, R187.reuse, 0x1, P2 ;  /* 0x000000bbd50b7211 */ /* 0x080fe200010f0eff */
[----:B------:R-:W-:Y:S01]  /*5820*/  STL.64 [R1+0x3a8], R18 ;  /* 0x0003a81201007387 */ /* 0x000fe20000100a00 */
[----:B------:R-:W-:-:S03]  /*5830*/  LEA.HI.X.SX32 R15, R214, R187, 0x1, P6 ;  /* 0x000000bbd60f7211 */ /* 0x000fc600030f0eff */
[----:B------:R-:W-:Y:S04]  /*5840*/  STL.64 [R1+0x388], R16 ;  /* 0x0003881001007387 */ /* 0x000fe80000100a00 */
[----:B------:R-:W-:Y:S04]  /*5850*/  STL.64 [R1+0x348], R14 ;  /* 0x0003480e01007387 */ /* 0x000fe80000100a00 */
[----:B------:R0:W-:Y:S04]  /*5860*/  STL.64 [R1+0x2c8], R10 ;  /* 0x0002c80a01007387 */ /* 0x0001e80000100a00 */
[----:B------:R1:W-:Y:S01]  /*5870*/  STL.64 [R1+0x3c0], R12 ;  /* 0x0003c00c01007387 */ /* 0x0003e20000100a00 */
[----:B0-----:R-:W-:-:S02]  /*5880*/  LOP3.LUT R11, R0, 0x20, RZ, 0x3c, !PT ;  /* 0x00000020000b7812 */ /* 0x001fc400078e3cff */
[C---:B------:R-:W-:Y:S02]  /*5890*/  LOP3.LUT R10, R0.reuse, 0x30, RZ, 0x3c, !PT ;  /* 0x00000030000a7812 */ /* 0x040fe400078e3cff */
[C---:B------:R-:W-:Y:S02]  /*58a0*/  LOP3.LUT R11, R0.reuse, 0x50, RZ, 0x3c, !PT ;  /* 0x00000050000b7812 */ /* 0x040fe400078e3cff */
[----:B------:R-:W-:Y:S02]  /*58b0*/  LOP3.LUT R10, R0, 0x60, RZ, 0x3c, !PT ;  /* 0x00000060000a7812 */ /* 0x000fe400078e3cff */
[----:B------:R-:W-:Y:S02]  /*58c0*/  LOP3.LUT R11, R2, 0x40, RZ, 0x3c, !PT ;  /* 0x00000040020b7812 */ /* 0x000fe400078e3cff */
[----:B-1----:R-:W-:-:S07]  /*58d0*/  LOP3.LUT R10, R6, 0x8, RZ, 0xfc, !PT ;  /* 0x00000008060a7812 */ /* 0x002fce00078efcff */
.L_x_1:
[----:B------:R-:W2:Y:S04]  /*58e0*/  LDL.64 R22, [R1+0x3c0] ;  /* 0x0003c00001167983 */ /* 0x000ea80000100a00 */
[----:B------:R-:W3:Y:S04]  /*58f0*/  LDL.64 R18, [R1+0x3b0] ;  /* 0x0003b00001127983 */ /* 0x000ee80000100a00 */
[----:B------:R-:W4:Y:S04]  /*5900*/  LDL.64 R204, [R1+0x3a8] ;  /* 0x0003a80001cc7983 */ /* 0x000f280000100a00 */
[----:B------:R-:W5:Y:S04]  /*5910*/  LDL.64 R202, [R1+0x3a0] ;  /* 0x0003a00001ca7983 */ /* 0x000f680000100a00 */
[----:B------:R-:W4:Y:S04]  /*5920*/  LDL.64 R200, [R1+0x398] ;  /* 0x0003980001c87983 */ /* 0x000f280000100a00 */
[----:B------:R-:W4:Y:S04]  /*5930*/  LDL.64 R188, [R1+0x388] ;  /* 0x0003880001bc7983 */ /* 0x000f280000100a00 */
[----:B------:R-:W4:Y:S04]  /*5940*/  LDL.64 R194, [R1+0x370] ;  /* 0x0003700001c27983 */ /* 0x000f280000100a00 */
[----:B------:R-:W4:Y:S04]  /*5950*/  LDL.64 R20, [R1+0x3b8] ;  /* 0x0003b80001147983 */ /* 0x000f280000100a00 */
[----:B------:R-:W4:Y:S04]  /*5960*/  LDL.64 R190, [R1+0x390] ;  /* 0x0003900001be7983 */ /* 0x000f280000100a00 */
[----:B------:R-:W4:Y:S04]  /*5970*/  LDL.64 R198, [R1+0x380] ;  /* 0x0003800001c67983 */ /* 0x000f280000100a00 */
[----:B------:R-:W4:Y:S04]  /*5980*/  LDL.64 R196, [R1+0x378] ;  /* 0x0003780001c47983 */ /* 0x000f280000100a00 */
[----:B------:R-:W4:Y:S04]  /*5990*/  LDL.64 R192, [R1+0x368] ;  /* 0x0003680001c07983 */ /* 0x000f280000100a00 */
[----:B------:R-:W-:Y:S04]  /*59a0*/  STL [R1+0x3ec], R9 ;  /* 0x0003ec0901007387 */ /* 0x000fe80000100800 */
[----:B------:R-:W-:Y:S04]  /*59b0*/  STL [R1+0x3e8], R7 ;  /* 0x0003e80701007387 */ /* 0x000fe80000100800 */
[----:B------:R0:W-:Y:S04]  /*59c0*/  STL [R1+0x3e4], R8 ;  /* 0x0003e40801007387 */ /* 0x0001e80000100800 */
[----:B------:R1:W-:Y:S04]  /*59d0*/  STL [R1+0x3e0], R185 ;  /* 0x0003e0b901007387 */ /* 0x0003e80000100800 */
[----:B------:R-:W4:Y:S04]  /*59e0*/  LDL.64 R206, [R1+0x348] ;  /* 0x0003480001ce7983 */ /* 0x000f280000100a00 */
[----:B0-----:R-:W4:Y:S04]  /*59f0*/  LDL.64 R8, [R1+0x340] ;  /* 0x0003400001087983 */ /* 0x001f280000100a00 */
[----:B-1----:R-:W4:Y:S04]  /*5a00*/  LDL.64 R184, [R1+0x360] ;  /* 0x0003600001b87983 */ /* 0x002f280000100a00 */
[----:B------:R-:W4:Y:S04]  /*5a10*/  LDL.64 R208, [R1+0x350] ;  /* 0x0003500001d07983 */ /* 0x000f280000100a00 */
[----:B------:R-:W4:Y:S04]  /*5a20*/  LDL.64 R210, [R1+0x358] ;  /* 0x0003580001d27983 */ /* 0x000f280000100a00 */
[----:B------:R-:W4:Y:S04]  /*5a30*/  LDL.64 R214, [R1+0x2a0] ;  /* 0x0002a00001d67983 */ /* 0x000f280000100a00 */
[----:B------:R-:W4:Y:S01]  /*5a40*/  LDL.64 R216, [R1+0x2a8] ;  /* 0x0002a80001d87983 */ /* 0x000f220000100a00 */
[----:B------:R-:W-:-:S03]  /*5a50*/  IMAD.WIDE R16, R5, 0x2, R186 ;  /* 0x0000000205107825 */ /* 0x000fc600078e02ba */
[----:B------:R-:W4:Y:S04]  /*5a60*/  LDL.64 R212, [R1+0x230] ;  /* 0x0002300001d47983 */ /* 0x000f280000100a00 */
[----:B------:R-:W4:Y:S04]  /*5a70*/  LDG.E.U16 R16, desc[UR6][R16.64] ;  /* 0x0000000610107981 */ /* 0x000f28000c1e1500 */
[----:B------:R-:W4:Y:S04]  /*5a80*/  LDL.64 R228, [R1+0x2d8] ;  /* 0x0002d80001e47983 */ /* 0x000f280000100a00 */
[----:B------:R-:W4:Y:S04]  /*5a90*/  LDL.64 R226, [R1+0x298] ;  /* 0x0002980001e27983 */ /* 0x000f280000100a00 */
[----:B------:R-:W4:Y:S04]  /*5aa0*/  LDL.64 R224, [R1+0x258] ;  /* 0x0002580001e07983 */ /* 0x000f280000100a00 */
[----:B------:R-:W4:Y:S04]  /*5ab0*/  LDL.64 R222, [R1+0x2d0] ;  /* 0x0002d00001de7983 */ /* 0x000f280000100a00 */
[----:B------:R-:W4:Y:S04]  /*5ac0*/  LDL.64 R220, [R1+0x290] ;  /* 0x0002900001dc7983 */ /* 0x000f280000100a00 */
[----:B------:R-:W4:Y:S01]  /*5ad0*/  LDL.64 R218, [R1+0x250] ;  /* 0x0002500001da7983 */ /* 0x000f220000100a00 */
[----:B--2---:R-:W-:-:S04]  /*5ae0*/  IMAD.WIDE R22, R5, 0x2, R22 ;  /* 0x0000000205167825 */ /* 0x004fc800078e0216 */
[C---:B---3--:R-:W-:Y:S01]  /*5af0*/  IMAD.WIDE R18, R5.reuse, 0x2, R18 ;  /* 0x0000000205127825 */ /* 0x048fe200078e0212 */
[----:B------:R0:W2:Y:S04]  /*5b00*/  LDG.E.U16 R155, desc[UR6][R22.64] ;  /* 0x00000006169b7981 */ /* 0x0000a8000c1e1500 */
[----:B------:R1:W3:Y:S01]  /*5b10*/  LDG.E.U16 R154, desc[UR6][R18.64] ;  /* 0x00000006129a7981 */ /* 0x0002e2000c1e1500 */
[----:B-----5:R-:W-:-:S04]  /*5b20*/  IMAD.WIDE R164, R5, 0x2, R202 ;  /* 0x0000000205a47825 */ /* 0x020fc800078e02ca */
[C---:B----4-:R-:W-:Y:S01]  /*5b30*/  IMAD.WIDE R158, R5.reuse, 0x2, R200 ;  /* 0x00000002059e7825 */ /* 0x050fe200078e02c8 */
[----:B------:R-:W4:Y:S03]  /*5b40*/  LDL.64 R202, [R1+0x328] ;  /* 0x0003280001ca7983 */ /* 0x000f260000100a00 */
[C---:B0-----:R-:W-:Y:S01]  /*5b50*/  IMAD.WIDE R22, R5.reuse, 0x2, R204 ;  /* 0x0000000205167825 */ /* 0x041fe200078e02cc */
[----:B------:R-:W5:Y:S04]  /*5b60*/  LDL.64 R200, [R1+0x320] ;  /* 0x0003200001c87983 */ /* 0x000f680000100a00 */
[----:B------:R-:W2:Y:S01]  /*5b70*/  LDL.64 R204, [R1+0x338] ;  /* 0x0003380001cc7983 */ /* 0x000ea20000100a00 */
[----:B-1----:R-:W-:-:S03]  /*5b80*/  IMAD.WIDE R18, R5, 0x2, R188 ;  /* 0x0000000205127825 */ /* 0x002fc600078e02bc */
[----:B------:R-:W3:Y:S01]  /*5b90*/  LDL.64 R188, [R1+0x318] ;  /* 0x0003180001bc7983 */ /* 0x000ee20000100a00 */
[----:B------:R-:W-:-:S03]  /*5ba0*/  IMAD.WIDE R160, R5, 0x2, R194 ;  /* 0x0000000205a07825 */ /* 0x000fc600078e02c2 */
[----:B------:R-:W3:Y:S01]  /*5bb0*/  LDG.E.U16 R164, desc[UR6][R164.64] ;  /* 0x00000006a4a47981 */ /* 0x000ee2000c1e1500 */
[----:B------:R-:W-:-:S03]  /*5bc0*/  IMAD.WIDE R20, R5, 0x2, R20 ;  /* 0x0000000205147825 */ /* 0x000fc600078e0214 */
[----:B------:R-:W3:Y:S04]  /*5bd0*/  LDG.E.U16 R171, desc[UR6][R22.64] ;  /* 0x0000000616ab7981 */ /* 0x000ee8000c1e1500 */
[----:B------:R0:W3:Y:S01]  /*5be0*/  LDG.E.U16 R173, desc[UR6][R20.64] ;  /* 0x0000000614ad7981 */ /* 0x0000e2000c1e1500 */
[----:B------:R-:W-:-:S03]  /*5bf0*/  IMAD.WIDE R156, R5, 0x2, R192 ;  /* 0x00000002059c7825 */ /* 0x000fc600078e02c0 */
[----:B------:R1:W3:Y:S04]  /*5c00*/  LDG.E.U16 R165, desc[UR6][R160.64] ;  /* 0x00000006a0a57981 */ /* 0x0002e8000c1e1500 */
[----:B------:R-:W3:Y:S01]  /*5c10*/  LDL.64 R192, [R1+0x2f8] ;  /* 0x0002f80001c07983 */ /* 0x000ee20000100a00 */
[----:B0-----:R-:W-:-:S03]  /*5c20*/  IMAD.WIDE R20, R5, 0x2, R190 ;  /* 0x0000000205147825 */ /* 0x001fc600078e02be */
[----:B------:R-:W3:Y:S04]  /*5c30*/  LDL.64 R190, [R1+0x330] ;  /* 0x0003300001be7983 */ /* 0x000ee80000100a00 */
[----:B------:R0:W3:Y:S01]  /*5c40*/  LDG.E.U16 R23, desc[UR6][R20.64] ;  /* 0x0000000614177981 */ /* 0x0000e2000c1e1500 */
[----:B------:R-:W-:-:S03]  /*5c50*/  IMAD.WIDE R152, R5, 0x2, R198 ;  /* 0x0000000205987825 */ /* 0x000fc600078e02c6 */
[----:B------:R-:W3:Y:S01]  /*5c60*/  LDL.64 R198, [R1+0x310] ;  /* 0x0003100001c67983 */ /* 0x000ee20000100a00 */
[----:B------:R-:W-:-:S03]  /*5c70*/  IMAD.WIDE R162, R5, 0x2, R196 ;  /* 0x0000000205a27825 */ /* 0x000fc600078e02c4 */
[----:B------:R-:W3:Y:S01]  /*5c80*/  LDL.64 R194, [R1+0x300] ;  /* 0x0003000001c27983 */ /* 0x000ee20000100a00 */
[----:B-1----:R-:W-:-:S03]  /*5c90*/  IMAD.WIDE R160, R5, 0x2, R8 ;  /* 0x0000000205a07825 */ /* 0x002fc600078e0208 */
[----:B------:R-:W3:Y:S04]  /*5ca0*/  LDL.64 R196, [R1+0x308] ;  /* 0x0003080001c47983 */ /* 0x000ee80000100a00 */
[----:B------:R-:W3:Y:S01]  /*5cb0*/  LDL.64 R8, [R1+0x2e8] ;  /* 0x0002e80001087983 */ /* 0x000ee20000100a00 */
[----:B0-----:R-:W-:-:S03]  /*5cc0*/  IMAD.WIDE R20, R5, 0x2, R184 ;  /* 0x0000000205147825 */ /* 0x001fc600078e02b8 */
[----:B------:R-:W3:Y:S01]  /*5cd0*/  LDL.64 R184, [R1+0x2f0] ;  /* 0x0002f00001b87983 */ /* 0x000ee20000100a00 */
[----:B------:R-:W-:-:S03]  /*5ce0*/  IMAD.WIDE R166, R5, 0x2, R206 ;  /* 0x0000000205a67825 */ /* 0x000fc600078e02ce */
[----:B------:R-:W3:Y:S01]  /*5cf0*/  LDL.64 R206, [R1+0x2c0] ;  /* 0x0002c00001ce7983 */ /* 0x000ee20000100a00 */
[----:B------:R-:W-:-:S03]  /*5d00*/  IMAD.WIDE R168, R5, 0x2, R208 ;  /* 0x0000000205a87825 */ /* 0x000fc600078e02d0 */
[----:B------:R-:W3:Y:S04]  /*5d10*/  LDG.E.U16 R152, desc[UR6][R152.64] ;  /* 0x0000000698987981 */ /* 0x000ee8000c1e1500 */
[----:B------:R-:W3:Y:S04]  /*5d20*/  LDG.E.U16 R158, desc[UR6][R158.64] ;  /* 0x000000069e9e7981 */ /* 0x000ee8000c1e1500 */
[----:B------:R4:W3:Y:S04]  /*5d30*/  LDG.E.U16 R22, desc[UR6][R168.64] ;  /* 0x00000006a8167981 */ /* 0x0008e8000c1e1500 */
[----:B------:R-:W3:Y:S04]  /*5d40*/  LDG.E.U16 R153, desc[UR6][R162.64] ;  /* 0x00000006a2997981 */ /* 0x000ee8000c1e1500 */
[----:B------:R-:W3:Y:S04]  /*5d50*/  LDG.E.U16 R159, desc[UR6][R160.64] ;  /* 0x00000006a09f7981 */ /* 0x000ee8000c1e1500 */
[----:B------:R-:W3:Y:S04]  /*5d60*/  LDG.E.U16 R170, desc[UR6][R156.64] ;  /* 0x000000069caa7981 */ /* 0x000ee8000c1e1500 */
[----:B------:R2:W3:Y:S04]  /*5d70*/  LDG.E.U16 R163, desc[UR6][R20.64] ;  /* 0x0000000614a37981 */ /* 0x0004e8000c1e1500 */
[----:B------:R-:W3:Y:S04]  /*5d80*/  LDG.E.U16 R18, desc[UR6][R18.64] ;  /* 0x0000000612127981 */ /* 0x000ee8000c1e1500 */
[----:B------:R-:W3:Y:S01]  /*5d90*/  LDL.64 R208, [R1+0x268] ;  /* 0x0002680001d07983 */ /* 0x000ee20000100a00 */
[----:B------:R-:W-:Y:S01]  /*5da0*/  LOP3.LUT R7, R0, 0x10, RZ, 0x3c, !PT ;  /* 0x0000001000077812 */ /* 0x000fe200078e3cff */
[----:B------:R-:W-:Y:S01]  /*5db0*/  UMOV UR9, 0x40000040 ;  /* 0x4000004000097882 */ /* 0x000fe20000000000 */
[----:B------:R-:W-:Y:S01]  /*5dc0*/  MOV R14, UR51 ;  /* 0x00000033000e7c02 */ /* 0x000fe20008000f00 */
[----:B------:R-:W3:Y:S01]  /*5dd0*/  LDL.64 R232, [R1+0x120] ;  /* 0x0001200001e87983 */ /* 0x000ee20000100a00 */
[----:B------:R-:W-:-:S02]  /*5de0*/  MOV R15, UR50 ;  /* 0x00000032000f7c02 */ /* 0x000fc40008000f00 */
[----:B------:R-:W-:Y:S01]  /*5df0*/  MOV R12, UR55 ;  /* 0x00000037000c7c02 */ /* 0x000fe20008000f00 */
[----:B------:R-:W3:Y:S01]  /*5e00*/  LDL.64 R244, [R1+0x130] ;  /* 0x0001300001f47983 */ /* 0x000ee20000100a00 */
[----:B------:R-:W-:Y:S02]  /*5e10*/  MOV R13, UR54 ;  /* 0x00000036000d7c02 */ /* 0x000fe40008000f00 */
[----:B------:R-:W-:Y:S01]  /*5e20*/  MOV R10, UR59 ;  /* 0x0000003b000a7c02 */ /* 0x000fe20008000f00 */
[----:B------:R-:W3:Y:S01]  /*5e30*/  LDL.64 R248, [R1+0x140] ;  /* 0x0001400001f87983 */ /* 0x000ee20000100a00 */
[----:B------:R-:W-:-:S03]  /*5e40*/  MOV R11, UR58 ;  /* 0x0000003a000b7c02 */ /* 0x000fc60008000f00 */
[----:B------:R-:W3:Y:S04]  /*5e50*/  LDL.64 R240, [R1+0x108] ;  /* 0x0001080001f07983 */ /* 0x000ee80000100a00 */
[----:B------:R-:W3:Y:S01]  /*5e60*/  LDL.64 R236, [R1+0xf8] ;  /* 0x0000f80001ec7983 */ /* 0x000ee20000100a00 */
[----:B----4-:R-:W-:-:S03]  /*5e70*/  IMAD.WIDE R168, R5, 0x2, R202 ;  /* 0x0000000205a87825 */ /* 0x010fc600078e02ca */
[----:B------:R-:W4:Y:S01]  /*5e80*/  LDG.E.U16 R19, desc[UR6][R166.64] ;  /* 0x00000006a6137981 */ /* 0x000f22000c1e1500 */
[----:B-----5:R-:W-:-:S03]  /*5e90*/  IMAD.WIDE R174, R5, 0x2, R200 ;  /* 0x0000000205ae7825 */ /* 0x020fc600078e02c8 */
[----:B------:R-:W5:Y:S01]  /*5ea0*/  LDL.64 R202, [R1+0x2b0] ;  /* 0x0002b00001ca7983 */ /* 0x000f620000100a00 */
[----:B--2---:R-:W-:-:S03]  /*5eb0*/  IMAD.WIDE R20, R5, 0x2, R204 ;  /* 0x0000000205147825 */ /* 0x004fc600078e02cc */
[----:B------:R0:W2:Y:S04]  /*5ec0*/  LDG.E.U16 R162, desc[UR6][R174.64] ;  /* 0x00000006aea27981 */ /* 0x0000a8000c1e1500 */
[----:B------:R-:W4:Y:S01]  /*5ed0*/  LDL.64 R204, [R1+0x2b8] ;  /* 0x0002b80001cc7983 */ /* 0x000f220000100a00 */
[----:B---3--:R-:W-:-:S03]  /*5ee0*/  IMAD.WIDE R160, R5, 0x2, R188 ;  /* 0x0000000205a07825 */ /* 0x008fc600078e02bc */
[----:B------:R-:W3:Y:S01]  /*5ef0*/  LDL.64 R188, [R1+0x2c8] ;  /* 0x0002c80001bc7983 */ /* 0x000ee20000100a00 */
[----:B------:R-:W-:-:S03]  /*5f00*/  IMAD.WIDE R178, R5, 0x2, R8 ;  /* 0x0000000205b27825 */ /* 0x000fc600078e0208 */
[----:B------:R1:W2:Y:S01]  /*5f10*/  LDG.E.U16 R167, desc[UR6][R20.64] ;  /* 0x0000000614a77981 */ /* 0x0002a2000c1e1500 */
[----:B0-----:R-:W-:-:S03]  /*5f20*/  IMAD.WIDE R174, R5, 0x2, R192 ;  /* 0x0000000205ae7825 */ /* 0x001fc600078e02c0 */
[----:B------:R-:W2:Y:S04]  /*5f30*/  LDL.64 R8, [R1+0x248] ;  /* 0x0002480001087983 */ /* 0x000ea80000100a00 */
[----:B------:R-:W2:Y:S01]  /*5f40*/  LDL.64 R192, [R1+0x280] ;  /* 0x0002800001c07983 */ /* 0x000ea20000100a00 */
[----:B------:R-:W-:-:S03]  /*5f50*/  IMAD.WIDE R176, R5, 0x2, R190 ;  /* 0x0000000205b07825 */ /* 0x000fc600078e02be */
[----:B------:R-:W2:Y:S01]  /*5f60*/  LDL.64 R190, [R1+0x2e0] ;  /* 0x0002e00001be7983 */ /* 0x000ea20000100a00 */
[----:B------:R-:W-:-:S03]  /*5f70*/  IMAD.WIDE R156, R5, 0x2, R210 ;  /* 0x00000002059c7825 */ /* 0x000fc600078e02d2 */
[----:B------:R-:W2:Y:S01]  /*5f80*/  LDL.64 R210, [R1+0x270] ;  /* 0x0002700001d27983 */ /* 0x000ea20000100a00 */
[----:B------:R-:W-:-:S03]  /*5f90*/  IMAD.WIDE R180, R5, 0x2, R184 ;  /* 0x0000000205b47825 */ /* 0x000fc600078e02b8 */
[----:B------:R-:W2:Y:S01]  /*5fa0*/  LDL.64 R184, [R1+0x278] ;  /* 0x0002780001b87983 */ /* 0x000ea20000100a00 */
[----:B-1----:R-:W-:-:S03]  /*5fb0*/  IMAD.WIDE R20, R5, 0x2, R198 ;  /* 0x0000000205147825 */ /* 0x002fc600078e02c6 */
[----:B------:R-:W2:Y:S01]  /*5fc0*/  LDG.E.U16 R157, desc[UR6][R156.64] ;  /* 0x000000069c9d7981 */ /* 0x000ea2000c1e1500 */
[----:B------:R-:W-:-:S03]  /*5fd0*/  IMAD.WIDE R182, R5, 0x2, R196 ;  /* 0x0000000205b67825 */ /* 0x000fc600078e02c4 */
[----:B------:R-:W2:Y:S04]  /*5fe0*/  LDL.64 R196, [R1+0x200] ;  /* 0x0002000001c47983 */ /* 0x000ea80000100a00 */
[----:B------:R-:W2:Y:S04]  /*5ff0*/  LDG.E.U16 R21, desc[UR6][R20.64] ;  /* 0x0000000614157981 */ /* 0x000ea8000c1e1500 */
[----:B------:R0:W2:Y:S04]  /*6000*/  LDG.E.U16 R156, desc[UR6][R160.64] ;  /* 0x00000006a09c7981 */ /* 0x0000a8000c1e1500 */
[----:B------:R-:W2:Y:S04]  /*6010*/  LDG.E.U16 R177, desc[UR6][R176.64] ;  /* 0x00000006b0b17981 */ /* 0x000ea8000c1e1500 */
[----:B------:R1:W2:Y:S01]  /*6020*/  LDG.E.U16 R20, desc[UR6][R182.64] ;  /* 0x00000006b6147981 */ /* 0x0002a2000c1e1500 */
[----:B0-----:R-:W-:-:S03]  /*6030*/  IMAD.WIDE R160, R5, 0x2, R194 ;  /* 0x0000000205a07825 */ /* 0x001fc600078e02c2 */
[----:B------:R-:W2:Y:S04]  /*6040*/  LDL.64 R194, [R1+0x288] ;  /* 0x0002880001c27983 */ /* 0x000ea80000100a00 */
[----:B------:R-:W2:Y:S01]  /*6050*/  LDG.E.U16 R176, desc[UR6][R180.64] ;  /* 0x00000006b4b07981 */ /* 0x000ea2000c1e1500 */
[----:B-1----:R-:W-:-:S03]  /*6060*/  IMAD.WIDE R182, R5, 0x2, R206 ;  /* 0x0000000205b67825 */ /* 0x002fc600078e02ce */
[----:B------:R-:W2:Y:S04]  /*6070*/  LDL.64 R206, [R1+0x238] ;  /* 0x0002380001ce7983 */ /* 0x000ea80000100a00 */
[----:B------:R-:W2:Y:S04]  /*6080*/  LDL.64 R200, [R1+0x240] ;  /* 0x0002400001c87983 */ /* 0x000ea80000100a00 */
[----:B------:R-:W2:Y:S04]  /*6090*/  LDG.E.U16 R169, desc[UR6][R168.64] ;  /* 0x00000006a8a97981 */ /* 0x000ea8000c1e1500 */
[----:B------:R-:W2:Y:S04]  /*60a0*/  LDL.64 R198, [R1+0x208] ;  /* 0x0002080001c67983 */ /* 0x000ea80000100a00 */
[----:B------:R-:W2:Y:S04]  /*60b0*/  LDG.E.U16 R174, desc[UR6][R174.64] ;  /* 0x00000006aeae7981 */ /* 0x000ea8000c1e1500 */
[----:B------:R5:W2:Y:S04]  /*60c0*/  LDG.E.U16 R168, desc[UR6][R178.64] ;  /* 0x00000006b2a87981 */ /* 0x000aa8000c1e1500 */
[----:B------:R-:W2:Y:S04]  /*60d0*/  LDG.E.U16 R160, desc[UR6][R160.64] ;  /* 0x00000006a0a07981 */ /* 0x000ea8000c1e1500 */
[----:B------:R-:W2:Y:S01]  /*60e0*/  LDG.E.U16 R166, desc[UR6][R182.64] ;  /* 0x00000006b6a67981 */ /* 0x000ea2000c1e1500 */
[----:B-----5:R-:W-:-:S03]  /*60f0*/  IMAD.WIDE R178, R5, 0x2, R202 ;  /* 0x0000000205b27825 */ /* 0x020fc600078e02ca */
[----:B------:R-:W5:Y:S04]  /*6100*/  LDL.64 R202, [R1+0x1f0] ;  /* 0x0001f00001ca7983 */ /* 0x000f680000100a00 */
[----:B------:R0:W5:Y:S01]  /*6110*/  LDG.E.U16 R175, desc[UR6][R178.64] ;  /* 0x00000006b2af7981 */ /* 0x000162000c1e1500 */
[----:B----4-:R-:W-:-:S03]  /*6120*/  IMAD.WIDE R180, R5, 0x2, R204 ;  /* 0x0000000205b47825 */ /* 0x010fc600078e02cc */
[----:B------:R-:W4:Y:S01]  /*6130*/  LDL.64 R204, [R1+0x1f8] ;  /* 0x0001f80001cc7983 */ /* 0x000f220000100a00 */
[----:B---3--:R-:W-:-:S03]  /*6140*/  IMAD.WIDE R188, R5, 0x2, R188 ;  /* 0x0000000205bc7825 */ /* 0x008fc600078e02bc */
[----:B------:R1:W3:Y:S01]  /*6150*/  LDG.E.U16 R172, desc[UR6][R180.64] ;  /* 0x00000006b4ac7981 */ /* 0x0002e2000c1e1500 */
[----:B0-----:R-:W-:-:S03]  /*6160*/  IMAD.WIDE R178, R5, 0x2, R216 ;  /* 0x0000000205b27825 */ /* 0x001fc600078e02d8 */
[----:B------:R2:W3:Y:S04]  /*6170*/  LDG.E.U16 R17, desc[UR6][R188.64] ;  /* 0x00000006bc117981 */ /* 0x0004e8000c1e1500 */
[----:B------:R-:W4:Y:S01]  /*6180*/  LDL.64 R216, [R1+0x260] ;  /* 0x0002600001d87983 */ /* 0x000f220000100a00 */
[----:B-1----:R-:W-:-:S03]  /*6190*/  IMAD.WIDE R180, R5, 0x2, R214 ;  /* 0x0000000205b47825 */ /* 0x002fc600078e02d6 */
[----:B------:R-:W3:Y:S01]  /*61a0*/  LDL.64 R214, [R1+0x218] ;  /* 0x0002180001d67983 */ /* 0x000ee20000100a00 */
[----:B--2---:R-:W-:-:S03]  /*61b0*/  IMAD.WIDE R188, R5, 0x2, R192 ;  /* 0x0000000205bc7825 */ /* 0x004fc600078e02c0 */
[----:B------:R0:W2:Y:S02]  /*61c0*/  LDG.E.U16 R192, desc[UR6][R180.64] ;  /* 0x00000006b4c07981 */ /* 0x0000a4000c1e1500 */
[C---:B0-----:R-:W-:Y:S02]  /*61d0*/  IMAD.WIDE R180, R5.reuse, 0x2, R8 ;  /* 0x0000000205b47825 */ /* 0x041fe400078e0208 */
[----:B------:R-:W3:Y:S02]  /*61e0*/  LDL.64 R8, [R1+0x228] ;  /* 0x0002280001087983 */ /* 0x000ee40000100a00 */
[----:B------:R-:W-:-:S05]  /*61f0*/  IMAD.WIDE R190, R5, 0x2, R190 ;  /* 0x0000000205be7825 */ /* 0x000fca00078e02be */
[----:B------:R0:W2:Y:S02]  /*6200*/  LDG.E.U16 R161, desc[UR6][R190.64] ;  /* 0x00000006bea17981 */ /* 0x0000a4000c1e1500 */
[C---:B0-----:R-:W-:Y:S02]  /*6210*/  IMAD.WIDE R190, R5.reuse, 0x2, R184 ;  /* 0x0000000205be7825 */ /* 0x041fe400078e02b8 */
[----:B------:R0:W2:Y:S02]  /*6220*/  LDG.E.U16 R184, desc[UR6][R178.64] ;  /* 0x00000006b2b87981 */ /* 0x0000a4000c1e1500 */
[C---:B------:R-:W-:Y:S02]  /*6230*/  IMAD.WIDE R182, R5.reuse, 0x2, R194 ;  /* 0x0000000205b67825 */ /* 0x040fe400078e02c2 */
[----:B------:R1:W2:Y:S02]  /*6240*/  LDG.E.U16 R195, desc[UR6][R190.64] ;  /* 0x00000006bec37981 */ /* 0x0002a4000c1e1500 */
[----:B0-----:R-:W-:-:S02]  /*6250*/  IMAD.WIDE R178, R5, 0x2, R210 ;  /* 0x0000000205b27825 */ /* 0x001fc400078e02d2 */
[----:B------:R-:W2:Y:S04]  /*6260*/  LDL.64 R210, [R1+0x220] ;  /* 0x0002200001d27983 */ /* 0x000ea80000100a00 */
[----:B------:R-:W2:Y:S01]  /*6270*/  LDG.E.U16 R193, desc[UR6][R182.64] ;  /* 0x00000006b6c17981 */ /* 0x000ea2000c1e1500 */
[----:B-1----:R-:W-:-:S03]  /*6280*/  IMAD.WIDE R190, R5, 0x2, R196 ;  /* 0x0000000205be7825 */ /* 0x002fc600078e02c4 */
[----:B------:R0:W2:Y:S04]  /*6290*/  LDG.E.U16 R196, desc[UR6][R178.64] ;  /* 0x00000006b2c47981 */ /* 0x0000a8000c1e1500 */
[----:B------:R1:W2:Y:S04]  /*62a0*/  LDG.E.U16 R197, desc[UR6][R180.64] ;  /* 0x00000006b4c57981 */ /* 0x0002a8000c1e1500 */
[----:B------:R1:W2:Y:S01]  /*62b0*/  LDG.E.U16 R194, desc[UR6][R188.64] ;  /* 0x00000006bcc27981 */ /* 0x0002a2000c1e1500 */
[----:B0-----:R-:W-:-:S03]  /*62c0*/  IMAD.WIDE R178, R5, 0x2, R208 ;  /* 0x0000000205b27825 */ /* 0x001fc600078e02d0 */
[----:B------:R-:W2:Y:S01]  /*62d0*/  LDL.64 R208, [R1+0x1e8] ;  /* 0x0001e80001d07983 */ /* 0x000ea20000100a00 */
[----:B-1----:R-:W-:-:S03]  /*62e0*/  IMAD.WIDE R180, R5, 0x2, R206 ;  /* 0x0000000205b47825 */ /* 0x002fc600078e02ce */
[----:B------:R-:W2:Y:S01]  /*62f0*/  LDL.64 R206, [R1+0x1e0] ;  /* 0x0001e00001ce7983 */ /* 0x000ea20000100a00 */
[----:B------:R-:W-:-:S03]  /*6300*/  IMAD.WIDE R182, R5, 0x2, R200 ;  /* 0x0000000205b67825 */ /* 0x000fc600078e02c8 */
[----:B------:R-:W2:Y:S01]  /*6310*/  LDG.E.U16 R200, desc[UR6][R190.64] ;  /* 0x00000006bec87981 */ /* 0x000ea2000c1e1500 */
[----:B------:R-:W-:-:S03]  /*6320*/  IMAD.WIDE R188, R5, 0x2, R198 ;  /* 0x0000000205bc7825 */ /* 0x000fc600078e02c6 */
[----:B------:R0:W2:Y:S04]  /*6330*/  LDG.E.U16 R198, desc[UR6][R182.64] ;  /* 0x00000006b6c67981 */ /* 0x0000a8000c1e1500 */
[----:B------:R4:W2:Y:S04]  /*6340*/  LDG.E.U16 R201, desc[UR6][R178.64] ;  /* 0x00000006b2c97981 */ /* 0x0008a8000c1e1500 */
[----:B------:R-:W2:Y:S01]  /*6350*/  LDG.E.U16 R199, desc[UR6][R188.64] ;  /* 0x00000006bcc77981 */ /* 0x000ea2000c1e1500 */
[----:B0-----:R-:W-:-:S03]  /*6360*/  IMAD.WIDE R182, R5, 0x2, R212 ;  /* 0x0000000205b67825 */ /* 0x001fc600078e02d4 */
[----:B------:R-:W2:Y:S01]  /*6370*/  LDL.64 R212, [R1+0x1d8] ;  /* 0x0001d80001d47983 */ /* 0x000ea20000100a00 */
[----:B-----5:R-:W-:-:S03]  /*6380*/  IMAD.WIDE R190, R5, 0x2, R202 ;  /* 0x0000000205be7825 */ /* 0x020fc600078e02ca */
[----:B------:R3:W5:Y:S04]  /*6390*/  LDG.E.U16 R202, desc[UR6][R180.64] ;  /* 0x00000006b4ca7981 */ /* 0x000768000c1e1500 */
[----:B------:R2:W5:Y:S01]  /*63a0*/  LDG.E.U16 R203, desc[UR6][R182.64] ;  /* 0x00000006b6cb7981 */ /* 0x000562000c1e1500 */
[----:B----4-:R-:W-:-:S03]  /*63b0*/  IMAD.WIDE R178, R5, 0x2, R216 ;  /* 0x0000000205b27825 */ /* 0x010fc600078e02d8 */
[----:B------:R-:W4:Y:S01]  /*63c0*/  LDL.64 R216, [R1+0x210] ;  /* 0x0002100001d87983 */ /* 0x000f220000100a00 */
[----:B---3--:R-:W-:-:S03]  /*63d0*/  IMAD.WIDE R180, R5, 0x2, R8 ;  /* 0x0000000205b47825 */ /* 0x008fc600078e0208 */
[----:B------:R-:W3:Y:S01]  /*63e0*/  LDL.64 R8, [R1+0x1d0] ;  /* 0x0001d00001087983 */ /* 0x000ee20000100a00 */
[----:B------:R-:W-:-:S03]  /*63f0*/  IMAD.WIDE R188, R5, 0x2, R204 ;  /* 0x0000000205bc7825 */ /* 0x000fc600078e02cc */
[----:B------:R-:W5:Y:S04]  /*6400*/  LDG.E.U16 R205, desc[UR6][R190.64] ;  /* 0x00000006becd7981 */ /* 0x000f68000c1e1500 */
[----:B------:R0:W5:Y:S01]  /*6410*/  LDG.E.U16 R204, desc[UR6][R188.64] ;  /* 0x00000006bccc7981 */ /* 0x000162000c1e1500 */
[----:B--2---:R-:W-:-:S04]  /*6420*/  IMAD.WIDE R182, R5, 0x2, R210 ;  /* 0x0000000205b67825 */ /* 0x004fc800078e02d2 */
[C---:B0-----:R-:W-:Y:S02]  /*6430*/  IMAD.WIDE R188, R5.reuse, 0x2, R208 ;  /* 0x0000000205bc7825 */ /* 0x041fe400078e02d0 */
[----:B------:R0:W2:Y:S02]  /*6440*/  LDG.E.U16 R208, desc[UR6][R182.64] ;  /* 0x00000006b6d07981 */ /* 0x0000a4000c1e1500 */
[C---:B------:R-:W-:Y:S02]  /*6450*/  IMAD.WIDE R190, R5.reuse, 0x2, R206 ;  /* 0x0000000205be7825 */ /* 0x040fe400078e02ce */
[----:B------:R1:W2:Y:S04]  /*6460*/  LDG.E.U16 R207, desc[UR6][R180.64] ;  /* 0x00000006b4cf7981 */ /* 0x0002a8000c1e1500 */
[----:B------:R-:W2:Y:S04]  /*6470*/  LDG.E.U16 R209, desc[UR6][R188.64] ;  /* 0x00000006bcd17981 */ /* 0x000ea8000c1e1500 */
[----:B------:R1:W2:Y:S01]  /*6480*/  LDG.E.U16 R206, desc[UR6][R178.64] ;  /* 0x00000006b2ce7981 */ /* 0x0002a2000c1e1500 */
[----:B0-----:R-:W-:-:S03]  /*6490*/  IMAD.WIDE R182, R5, 0x2, R224 ;  /* 0x0000000205b67825 */ /* 0x001fc600078e02e0 */
[----:B------:R0:W2:Y:S01]  /*64a0*/  LDG.E.U16 R210, desc[UR6][R190.64] ;  /* 0x00000006bed27981 */ /* 0x0000a2000c1e1500 */
[----:B-1----:R-:W-:-:S04]  /*64b0*/  IMAD.WIDE R180, R5, 0x2, R226 ;  /* 0x0000000205b47825 */ /* 0x002fc800078e02e2 */
[C---:B------:R-:W-:Y:S01]  /*64c0*/  IMAD.WIDE R178, R5.reuse, 0x2, R228 ;  /* 0x0000000205b27825 */ /* 0x040fe200078e02e4 */
[----:B------:R-:W-:Y:S01]  /*64d0*/  UIADD3.64 UR50, UR14, 0x1fe, URZ ;  /* 0x000001fe0e327897 */ /* 0x000fe2000fffe03f */
[----:B------:R-:W2:Y:S02]  /*64e0*/  LDL.64 R228, [R1+0x118] ;  /* 0x0001180001e47983 */ /* 0x000ea40000100a00 */
[C---:B------:R-:W-:Y:S02]  /*64f0*/  IMAD.WIDE R188, R5.reuse, 0x2, R214 ;  /* 0x0000000205bc7825 */ /* 0x040fe400078e02d6 */
[----:B------:R1:W2:Y:S02]  /*6500*/  LDG.E.U16 R211, desc[UR6][R178.64] ;  /* 0x00000006b2d37981 */ /* 0x0002a4000c1e1500 */
[C---:B0-----:R-:W-:Y:S02]  /*6510*/  IMAD.WIDE R190, R5.reuse, 0x2, R212 ;  /* 0x0000000205be7825 */ /* 0x041fe400078e02d4 */
[----:B------:R0:W2:Y:S04]  /*6520*/  LDG.E.U16 R212, desc[UR6][R180.64] ;  /* 0x00000006b4d47981 */ /* 0x0000a8000c1e1500 */
[----:B------:R0:W2:Y:S01]  /*6530*/  LDG.E.U16 R213, desc[UR6][R182.64] ;  /* 0x00000006b6d57981 */ /* 0x0000a2000c1e1500 */
[----:B-1----:R-:W-:-:S03]  /*6540*/  IMAD.WIDE R178, R5, 0x2, R222 ;  /* 0x0000000205b27825 */ /* 0x002fc600078e02de */
[----:B------:R4:W2:Y:S01]  /*6550*/  LDG.E.U16 R214, desc[UR6][R188.64] ;  /* 0x00000006bcd67981 */ /* 0x0008a2000c1e1500 */
[----:B0-----:R-:W-:-:S03]  /*6560*/  IMAD.WIDE R180, R5, 0x2, R220 ;  /* 0x0000000205b47825 */ /* 0x001fc600078e02dc */
[----:B------:R3:W2:Y:S01]  /*6570*/  LDG.E.U16 R215, desc[UR6][R190.64] ;  /* 0x00000006bed77981 */ /* 0x0006a2000c1e1500 */
[----:B------:R-:W-:-:S03]  /*6580*/  IMAD.WIDE R182, R5, 0x2, R218 ;  /* 0x0000000205b67825 */ /* 0x000fc600078e02da */
[----:B------:R-:W2:Y:S04]  /*6590*/  LDG.E.U16 R178, desc[UR6][R178.64] ;  /* 0x00000006b2b27981 */ /* 0x000ea8000c1e1500 */
[----:B------:R-:W2:Y:S04]  /*65a0*/  LDG.E.U16 R180, desc[UR6][R180.64] ;  /* 0x00000006b4b47981 */ /* 0x000ea8000c1e1500 */
[----:B------:R-:W2:Y:S01]  /*65b0*/  LDG.E.U16 R182, desc[UR6][R182.64] ;  /* 0x00000006b6b67981 */ /* 0x000ea2000c1e1500 */
[----:B----4-:R-:W-:-:S06]  /*65c0*/  IMAD.WIDE R188, R5, 0x2, R216 ;  /* 0x0000000205bc7825 */ /* 0x010fcc00078e02d8 */
[----:B------:R-:W4:Y:S01]  /*65d0*/  LDG.E.U16 R188, desc[UR6][R188.64] ;  /* 0x00000006bcbc7981 */ /* 0x000f22000c1e1500 */
[----:B---3--:R-:W-:-:S06]  /*65e0*/  IMAD.WIDE R190, R5, 0x2, R8 ;  /* 0x0000000205be7825 */ /* 0x008fcc00078e0208 */
[----:B------:R-:W3:Y:S01]  /*65f0*/  LDG.E.U16 R190, desc[UR6][R190.64] ;  /* 0x00000006bebe7981 */ /* 0x000ee2000c1e1500 */
[----:B------:R-:W-:Y:S01]  /*6600*/  BAR.SYNC.DEFER_BLOCKING 0x0 ;  /* 0x0000000000007b1d */ /* 0x000fe20000010000 */
[----:B------:R-:W-:-:S05]  /*6610*/  LOP3.LUT R8, R0, 0x20, RZ, 0x3c, !PT ;  /* 0x0000002000087812 */ /* 0x000fca00078e3cff */
[----:B------:R-:W0:Y:S01]  /*6620*/  S2R R216, SR_TID.X ;  /* 0x0000000000d87919 */ /* 0x000e220000002100 */
        /* <DEDUP_REMOVED lines=15> */
[----:B------:R1:W-:Y:S04]  /*6720*/  STS.U16 [R7+UR4+0x11c80], R200 ;  /* 0x011c80c807007988 */ /* 0x0003e80008000404 */
[----:B------:R-:W-:Y:S04]  /*6730*/  STS.U16 [R8+UR4+0x10100], R173 ;  /* 0x010100ad08007988 */ /* 0x000fe80008000404 */
[----:B------:R-:W-:Y:S01]  /*6740*/  STS.U16 [R8+UR4+0x10500], R153 ;  /* 0x0105009908007988 */ /* 0x000fe20008000404 */
[----:B-1----:R-:W-:-:S03]  /*6750*/  LOP3.LUT R7, R0, 0x30, RZ, 0x3c, !PT ;  /* 0x0000003000077812 */ /* 0x002fc600078e3cff */
[----:B------:R-:W-:Y:S04]  /*6760*/  STS.U16 [R8+UR4+0x10900], R167 ;  /* 0x010900a708007988 */ /* 0x000fe80008000404 */
[----:B------:R-:W-:Y:S04]  /*6770*/  STS.U16 [R8+UR4+0x10d00], R174 ;  /* 0x010d00ae08007988 */ /* 0x000fe80008000404 */
[----:B------:R-:W-:Y:S04]  /*6780*/  STS.U16 [R8+UR4+0x11100], R172 ;  /* 0x011100ac08007988 */ /* 0x000fe80008000404 */
[----:B------:R-:W-:Y:S04]  /*6790*/  STS.U16 [R8+UR4+0x11500], R195 ;  /* 0x011500c308007988 */ /* 0x000fe80008000404 */
[----:B-----5:R-:W-:Y:S04]  /*67a0*/  STS.U16 [R8+UR4+0x11900], R202 ;  /* 0x011900ca08007988 */ /* 0x020fe80008000404 */
        /* <DEDUP_REMOVED lines=8> */
[----:B------:R-:W-:Y:S04]  /*6830*/  STS.U16 [R7+UR4+0x11980], R203 ;  /* 0x011980cb07007988 */ /* 0x000fe80008000404 */
[----:B------:R1:W-:Y:S04]  /*6840*/  STS.U16 [R7+UR4+0x11d80], R205 ;  /* 0x011d80cd07007988 */ /* 0x0003e80008000404 */
[----:B------:R-:W-:Y:S04]  /*6850*/  STS.U16 [R8+UR4+0x10200], R171 ;  /* 0x010200ab08007988 */ /* 0x000fe80008000404 */
[----:B------:R-:W-:Y:S04]  /*6860*/  STS.U16 [R8+UR4+0x10600], R170 ;  /* 0x010600aa08007988 */ /* 0x000fe80008000404 */
[----:B------:R-:W-:Y:S01]  /*6870*/  STS.U16 [R8+UR4+0x10a00], R169 ;  /* 0x010a00a908007988 */ /* 0x000fe20008000404 */
[----:B-1----:R-:W-:-:S03]  /*6880*/  LOP3.LUT R7, R0, 0x50, RZ, 0x3c, !PT ;  /* 0x0000005000077812 */ /* 0x002fc600078e3cff */
[----:B------:R-:W-:Y:S04]  /*6890*/  STS.U16 [R8+UR4+0x10e00], R168 ;  /* 0x010e00a808007988 */ /* 0x000fe80008000404 */
[----:B------:R-:W-:Y:S04]  /*68a0*/  STS.U16 [R8+UR4+0x11200], R184 ;  /* 0x011200b808007988 */ /* 0x000fe80008000404 */
[----:B------:R-:W-:Y:S04]  /*68b0*/  STS.U16 [R8+UR4+0x11600], R201 ;  /* 0x011600c908007988 */ /* 0x000fe80008000404 */
[----:B--2---:R-:W-:Y:S04]  /*68c0*/  STS.U16 [R8+UR4+0x11a00], R207 ;  /* 0x011a00cf08007988 */ /* 0x004fe80008000404 */
[----:B------:R0:W-:Y:S04]  /*68d0*/  STS.U16 [R8+UR4+0x11e00], R209 ;  /* 0x011e00d108007988 */ /* 0x0001e80008000404 */
[----:B------:R-:W-:Y:S01]  /*68e0*/  STS.U16 [R7+UR4+0x10280], R164 ;  /* 0x010280a407007988 */ /* 0x000fe20008000404 */
[----:B------:R-:W-:-:S02]  /*68f0*/  UIADD3.64 UR54, UR14, 0x200, URZ ;  /* 0x000002000e367897 */ /* 0x000fc4000fffe03f */
[----:B------:R-:W-:Y:S01]  /*6900*/  UIADD3.64 UR58, UR14, 0x202, URZ ;  /* 0x000002020e3a7897 */ /* 0x000fe2000fffe03f */
[----:B------:R-:W2:Y:S01]  /*6910*/  LDL.64 R194, [R1+0x168] ;  /* 0x0001680001c27983 */ /* 0x000ea20000100a00 */
[----:B0-----:R-:W-:-:S03]  /*6920*/  SHF.R.U32.HI R8, RZ, 0x5, R216 ;  /* 0x00000005ff087819 */ /* 0x001fc600000116d8 */
[----:B------:R-:W-:Y:S01]  /*6930*/  STS.U16 [R7+UR4+0x10680], R163 ;  /* 0x010680a307007988 */ /* 0x000fe20008000404 */
[----:B------:R-:W-:-:S03]  /*6940*/  R2UR UR8, R8 ;  /* 0x00000000080872ca */ /* 0x000fc600000e0000 */
[----:B------:R-:W-:Y:S01]  /*6950*/  STS.U16 [R7+UR4+0x10a80], R162 ;  /* 0x010a80a207007988 */ /* 0x000fe20008000404 */
[----:B------:R-:W-:-:S03]  /*6960*/  LOP3.LUT R8, R0, 0x60, RZ, 0x3c, !PT ;  /* 0x0000006000087812 */ /* 0x000fc600078e3cff */
[----:B------:R-:W-:Y:S04]  /*6970*/  STS.U16 [R7+UR4+0x10e80], R161 ;  /* 0x010e80a107007988 */ /* 0x000fe80008000404 */
[----:B------:R-:W-:Y:S04]  /*6980*/  STS.U16 [R7+UR4+0x11280], R192 ;  /* 0x011280c007007988 */ /* 0x000fe80008000404 */
[----:B------:R-:W-:Y:S04]  /*6990*/  STS.U16 [R7+UR4+0x11680], R206 ;  /* 0x011680ce07007988 */ /* 0x000fe80008000404 */
[----:B------:R-:W-:Y:S04]  /*69a0*/  STS.U16 [R7+UR4+0x11a80], R208 ;  /* 0x011a80d007007988 */ /* 0x000fe80008000404 */
[----:B------:R0:W-:Y:S04]  /*69b0*/  STS.U16 [R7+UR4+0x11e80], R210 ;  /* 0x011e80d207007988 */ /* 0x0001e80008000404 */
[----:B------:R-:W-:Y:S04]  /*69c0*/  STS.U16 [R8+UR4+0x10300], R158 ;  /* 0x0103009e08007988 */ /* 0x000fe80008000404 */
        /* <DEDUP_REMOVED lines=12> */
[----:B------:R-:W-:Y:S04]  /*6a90*/  STS.U16 [R7+UR4+0x11380], R180 ;  /* 0x011380b407007988 */ /* 0x000fe80008000404 */
[----:B------:R-:W-:Y:S04]  /*6aa0*/  STS.U16 [R7+UR4+0x11780], R182 ;  /* 0x011780b607007988 */ /* 0x000fe80008000404 */
[----:B----4-:R-:W-:Y:S01]  /*6ab0*/  STS.U16 [R7+UR4+0x11b80], R188 ;  /* 0x011b80bc07007988 */ /* 0x010fe20008000404 */
[----:B------:R-:W-:-:S03]  /*6ac0*/  USHF.L.U32 UR8, UR8, 0x9, URZ ;  /* 0x0000000908087899 */ /* 0x000fc6000800063f */
[----:B0-----:R-:W4:Y:S04]  /*6ad0*/  LDL.64 R22, [R1+0x1b8] ;  /* 0x0001b80001167983 */ /* 0x001f280000100a00 */
[----:B------:R-:W5:Y:S04]  /*6ae0*/  LDL.64 R204, [R1+0x1c8] ;  /* 0x0001c80001cc7983 */ /* 0x000f680000100a00 */
[----:B------:R-:W5:Y:S04]  /*6af0*/  LDL.64 R198, [R1+0x188] ;  /* 0x0001880001c67983 */ /* 0x000f680000100a00 */
[----:B------:R-:W5:Y:S04]  /*6b00*/  LDL.64 R196, [R1+0x178] ;  /* 0x0001780001c47983 */ /* 0x000f680000100a00 */
[----:B---3--:R0:W-:Y:S01]  /*6b10*/  STS.U16 [R7+UR4+0x11f80], R190 ;  /* 0x011f80be07007988 */ /* 0x0081e20008000404 */
[----:B------:R1:W-:Y:S06]  /*6b20*/  MEMBAR.ALL.CTA ;  /* 0x0000000000007992 */ /* 0x0003ec0000008000 */
[----:B-1----:R-:W1:Y:S01]  /*6b30*/  FENCE.VIEW.ASYNC.S ;  /* 0x00000000000073c6 */ /* 0x002e620000000000 */
[----:B------:R-:W-:-:S03]  /*6b40*/  ULOP3.LUT UR8, UR8, 0x800, URZ, 0xc0, !UPT ;  /* 0x0000080008087892 */ /* 0x000fc6000f8ec03f */
[----:B------:R-:W3:Y:S01]  /*6b50*/  LDL.64 R192, [R1+0x158] ;  /* 0x0001580001c07983 */ /* 0x000ee20000100a00 */
[----:B------:R-:W-:-:S03]  /*6b60*/  ULEA.HI UR8, UR4, UR8, URZ, 0x1c ;  /* 0x0000000804087291 */ /* 0x000fc6000f8fe03f */
[----:B0-----:R-:W3:Y:S01]  /*6b70*/  LDL.64 R190, [R1+0x148] ;  /* 0x0001480001be7983 */ /* 0x001ee20000100a00 */
[----:B------:R-:W0:Y:S01]  /*6b80*/  S2R R216, SR_TID.X ;  /* 0x0000000000d87919 */ /* 0x000e220000002100 */
[----:B------:R-:W-:Y:S02]  /*6b90*/  LOP3.LUT R189, R6, 0x8, RZ, 0xfc, !PT ;  /* 0x0000000806bd7812 */ /* 0x000fe400078efcff */
[----:B------:R-:W3:Y:S04]  /*6ba0*/  LDL.64 R202, [R1+0x1a8] ;  /* 0x0001a80001ca7983 */ /* 0x000ee80000100a00 */
[----:B------:R-:W3:Y:S01]  /*6bb0*/  LDL.64 R200, [R1+0x198] ;  /* 0x0001980001c87983 */ /* 0x000ee20000100a00 */
[----:B-1----:R-:W-:Y:S01]  /*6bc0*/  BAR.SYNC.DEFER_BLOCKING 0x0 ;  /* 0x0000000000007b1d */ /* 0x002fe20000010000 */
[----:B------:R-:W-:-:S05]  /*6bd0*/  ULOP3.LUT UR8, UR8, 0x3fff, URZ, 0xc0, !UPT ;  /* 0x00003fff08087892 */ /* 0x000fca000f8ec03f */
[----:B------:R-:W3:Y:S01]  /*6be0*/  LDL.64 R8, [R1+0x138] ;  /* 0x0001380001087983 */ /* 0x000ee20000100a00 */
[----:B------:R-:W-:-:S06]  /*6bf0*/  WARPGROUP.ARRIVE ;  /* 0x00000000000079c5 */ /* 0x000fcc0000000000 */
[----:B------:R-:W-:Y:S01]  /*6c00*/  HGMMA.64x64x16.F32 R152, gdesc[UR8].tnspA, RZ, !UPT ;  /* 0x20e00000089879f0 */ /* 0x000fe2000c7008ff */
[----:B------:R-:W-:-:S03]  /*6c10*/  UIADD3 UR12, UP0, UR8, 0x80, URZ ;  /* 0x00000080080c7890 */ /* 0x000fc6000ff1e03f */
[----:B------:R-:W-:Y:S02]  /*6c20*/  UMOV UR8, URZ ;  /* 0x0000003f00087c82 */ /* 0x000fe40008000000 */
[----:B------:R-:W-:-:S09]  /*6c30*/  UIADD3.X UR13, UR8, 0x40000040, URZ, UP0, !UPT ;  /* 0x40000040080d7890 */ /* 0x000fd200087fe43f */
[----:B------:R-:W-:Y:S01]  /*6c40*/  HGMMA.64x64x16.F32 R152, gdesc[UR12].tnspA, R152 ;  /* 0x20e000000c9879f0 */ /* 0x000fe20008700898 */
[----:B------:R-:W-:Y:S02]  /*6c50*/  UIADD3.64 UR16, UR12, 0x80, URZ ;  /* 0x000000800c107897 */ /* 0x000fe4000fffe03f */
[----:B------:R-:W-:-:S07]  /*6c60*/  UIADD3.64 UR20, UR12, 0x100, URZ ;  /* 0x000001000c147897 */ /* 0x000fce000fffe03f */
[----:B------:R-:W-:Y:S01]  /*6c70*/  HGMMA.64x64x16.F32 R152, gdesc[UR16].tnspA, R152 ;  /* 0x20e00000109879f0 */ /* 0x000fe20008700898 */
[----:B------:R-:W-:-:S03]  /*6c80*/  UIADD3.64 UR48, UR12, 0x180, URZ ;  /* 0x000001800c307897 */ /* 0x000fc6000fffe03f */
[----:B------:R-:W-:Y:S01]  /*6c90*/  HGMMA.64x64x16.F32 R152, gdesc[UR20].tnspA, R152 ;  /* 0x20e00000149879f0 */ /* 0x000fe20008700898 */
[----:B------:R-:W-:-:S05]  /*6ca0*/  UIADD3.64 UR52, UR12, 0x200, URZ ;  /* 0x000002000c347897 */ /* 0x000fca000fffe03f */
        /* <DEDUP_REMOVED lines=15> */
[----:B----4-:R-:W-:-:S05]  /*6da0*/  IMAD.WIDE R22, R3, 0x2, R22 ;  /* 0x0000000203167825 */ /* 0x010fca00078e0216 */
[----:B------:R2:W4:Y:S02]  /*6db0*/  LDG.E.U16 R225, desc[UR6][R22.64] ;  /* 0x0000000616e17981 */ /* 0x000524000c1e1500 */
[----:B--2---:R-:W-:Y:S02]  /*6dc0*/  IMAD.WIDE R22, R3, 0x2, R194 ;  /* 0x0000000203167825 */ /* 0x004fe400078e02c2 */
[----:B------:R-:W2:Y:S01]  /*6dd0*/  LDL.64 R194, [R1+0x128] ;  /* 0x0001280001c27983 */ /* 0x000ea20000100a00 */
[----:B------:R-:W-:Y:S02]  /*6de0*/  R2UR UR51, R14 ;  /* 0x000000000e3372ca */ /* 0x000fe400000e0000 */
[----:B------:R-:W-:Y:S01]  /*6df0*/  R2UR UR50, R15 ;  /* 0x000000000f3272ca */ /* 0x000fe200000e0000 */
[----:B------:R-:W-:Y:S01]  /*6e00*/  UIADD3.64 UR48, UR12, 0x600, URZ ;  /* 0x000006000c307897 */ /* 0x000fe2000fffe03f */
[----:B------:R-:W-:Y:S02]  /*6e10*/  R2UR UR55, R12 ;  /* 0x000000000c3772ca */ /* 0x000fe400000e0000 */
[----:B------:R-:W-:Y:S01]  /*6e20*/  R2UR UR54, R13 ;  /* 0x000000000d3672ca */ /* 0x000fe200000e0000 */
[----:B------:R-:W-:Y:S01]  /*6e30*/  UIADD3.64 UR52, UR12, 0x680, URZ ;  /* 0x000006800c347897 */ /* 0x000fe2000fffe03f */
[----:B------:R-:W-:Y:S01]  /*6e40*/  R2UR UR59, R10 ;  /* 0x000000000a3b72ca */ /* 0x000fe200000e0000 */
[----:B------:R-:W-:Y:S01]  /*6e50*/  UIADD3.64 UR56, UR12, 0x700, URZ ;  /* 0x000007000c387897 */ /* 0x000fe2000fffe03f */
[----:B------:R-:W-:Y:S01]  /*6e60*/  R2UR UR58, R11 ;  /* 0x000000000b3a72ca */ /* 0x000fe200000e0000 */
[----:B0-----:R-:W-:Y:S01]  /*6e70*/  IMAD.SHL.U32 R7, R216, 0x2, RZ ;  /* 0x00000002d8077824 */ /* 0x001fe200078e00ff */
[----:B------:R-:W4:Y:S01]  /*6e80*/  LDG.E.U16 R215, desc[UR6][R22.64] ;  /* 0x0000000616d77981 */ /* 0x000f22000c1e1500 */
[----:B------:R-:W-:Y:S04]  /*6e90*/  HGMMA.64x64x16.F32 R152, gdesc[UR44].tnspA, R152 ;  /* 0x20e000002c9879f0 */ /* 0x000fe80008700898 */
[----:B------:R-:W-:Y:S04]  /*6ea0*/  HGMMA.64x64x16.F32 R152, gdesc[UR48].tnspA, R152 ;  /* 0x20e00000309879f0 */ /* 0x000fe80008700898 */
[----:B------:R-:W-:Y:S01]  /*6eb0*/  HGMMA.64x64x16.F32 R152, gdesc[UR52].tnspA, R152 ;  /* 0x20e00000349879f0 */ /* 0x000fe20008700898 */
[----:B------:R-:W-:-:S04]  /*6ec0*/  LOP3.LUT R7, R7, 0x6, RZ, 0xc0, !PT ;  /* 0x0000000607077812 */ /* 0x000fc800078ec0ff */
[----:B------:R-:W-:-:S04]  /*6ed0*/  IADD3 R184, P3, R7, UR61, RZ ;  /* 0x0000003d07b87c10 */ /* 0x000fc8000ff7e0ff */
[C---:B------:R-:W-:Y:S01]  /*6ee0*/  IADD3 R10, P6, R184.reuse, 0x9, RZ ;  /* 0x00000009b80a7810 */ /* 0x040fe20007fde0ff */
[----:B------:R-:W-:Y:S01]  /*6ef0*/  HGMMA.64x64x16.F32 R152, gdesc[UR56].tnspA, R152, gsb0 ;  /* 0x20e00000389879f0 */ /* 0x000fe20008000898 */
[----:B------:R-:W-:Y:S02]  /*6f00*/  IADD3 R11, P2, R184, 0x10, RZ ;  /* 0x00000010b80b7810 */ /* 0x000fe40007f5e0ff */
[CC--:B------:R-:W-:Y:S02]  /*6f10*/  ISETP.GT.U32.AND P0, PT, R10.reuse, R6.reuse, PT ;  /* 0x000000060a00720c */ /* 0x0c0fe40003f04070 */
[-C--:B------:R-:W-:Y:S01]  /*6f20*/  ISETP.GT.U32.AND P1, PT, R10, R189.reuse, PT ;  /* 0x000000bd0a00720c */ /* 0x080fe20003f24070 */
[----:B------:R-:W-:Y:S01]  /*6f30*/  IMAD.X R10, RZ, RZ, UR60, P3 ;  /* 0x0000003cff0a7e24 */ /* 0x000fe200098e06ff */
[C---:B------:R-:W-:Y:S02]  /*6f40*/  ISETP.GT.U32.AND P3, PT, R11.reuse, R6, PT ;  /* 0x000000060b00720c */ /* 0x040fe40003f64070 */
[----:B------:R-:W-:Y:S01]  /*6f50*/  ISETP.GT.U32.AND P4, PT, R11, R189, PT ;  /* 0x000000bd0b00720c */ /* 0x000fe20003f84070 */
[----:B------:R-:W-:Y:S01]  /*6f60*/  IMAD.X R11, RZ, RZ, R10, P6 ;  /* 0x000000ffff0b7224 */ /* 0x000fe200030e060a */
[----:B------:R-:W-:-:S04]  /*6f70*/  IADD3 R13, P5, R184, 0x11, RZ ;  /* 0x00000011b80d7810 */ /* 0x000fc80007fbe0ff */
[C---:B------:R-:W-:Y:S02]  /*6f80*/  ISETP.GT.U32.AND.EX P0, PT, R11.reuse, RZ, PT, P0 ;  /* 0x000000ff0b00720c */ /* 0x040fe40003f04100 */
[----:B------:R-:W-:Y:S01]  /*6f90*/  ISETP.GT.U32.AND.EX P1, PT, R11, RZ, PT, P1 ;  /* 0x000000ff0b00720c */ /* 0x000fe20003f24110 */
[----:B------:R-:W-:Y:S01]  /*6fa0*/  IMAD.X R15, RZ, RZ, R10, P5 ;  /* 0x000000ffff0f7224 */ /* 0x000fe200028e060a */
[----:B------:R-:W-:-:S04]  /*6fb0*/  IADD3 R14, P6, R184, 0x18, RZ ;  /* 0x00000018b80e7810 */ /* 0x000fc80007fde0ff */
[----:B------:R-:W-:Y:S01]  /*6fc0*/  ISETP.GT.U32.AND P5, PT, R14, R189, PT ;  /* 0x000000bd0e00720c */ /* 0x000fe20003fa4070 */
[----:B------:R-:W-:Y:S02]  /*6fd0*/  WARPGROUP.DEPBAR.LE gsb0, 0x0 ;  /* 0x00008000000079c5 */ /* 0x000fe40000010000 */
[----:B------:R-:W-:Y:S01]  /*6fe0*/  FMUL R12, R157, UR5 ;  /* 0x000000059d0c7c20 */ /* 0x000fe20008400000 */
[----:B------:R-:W-:-:S04]  /*6ff0*/  FMUL R159, R159, UR5 ;  /* 0x000000059f9f7c20 */ /* 0x000fc80008400000 */
[----:B------:R-:W-:Y:S02]  /*7000*/  FSEL R12, R12, -INF , !P0 ;  /* 0xff8000000c0c7808 */ /* 0x000fe40004000000 */
[----:B------:R-:W-:Y:S02]  /*7010*/  FSEL R11, R159, -INF , !P1 ;  /* 0xff8000009f0b7808 */ /* 0x000fe40004800000 */
[C---:B------:R-:W-:Y:S02]  /*7020*/  ISETP.GT.U32.AND P0, PT, R13.reuse, R6, PT ;  /* 0x000000060d00720c */ /* 0x040fe40003f04070 */
[----:B------:R-:W-:Y:S01]  /*7030*/  ISETP.GT.U32.AND P1, PT, R13, R189, PT ;  /* 0x000000bd0d00720c */ /* 0x000fe20003f24070 */
[----:B------:R-:W-:Y:S02]  /*7040*/  IMAD.X R13, RZ, RZ, R10, P2 ;  /* 0x000000ffff0d7224 */ /* 0x000fe400010e060a */
[----:B------:R-:W-:-:S03]  /*7050*/  FMUL R16, R161, UR5 ;  /* 0x00000005a1107c20 */ /* 0x000fc60008400000 */
[C---:B------:R-:W-:Y:S02]  /*7060*/  ISETP.GT.U32.AND.EX P3, PT, R13.reuse, RZ, PT, P3 ;  /* 0x000000ff0d00720c */ /* 0x040fe40003f64130 */
[----:B------:R-:W-:Y:S01]  /*7070*/  ISETP.GT.U32.AND.EX P4, PT, R13, RZ, PT, P4 ;  /* 0x000000ff0d00720c */ /* 0x000fe20003f84140 */
[----:B------:R-:W-:Y:S01]  /*7080*/  FMUL R13, R160, UR5 ;  /* 0x00000005a00d7c20 */ /* 0x000fe20008400000 */
[----:B-----5:R-:W-:Y:S01]  /*7090*/  IMAD.WIDE R160, R3, 0x2, R204 ;  /* 0x0000000203a07825 */ /* 0x020fe200078e02cc */
[----:B------:R-:W-:-:S03]  /*70a0*/  ISETP.GT.U32.AND P2, PT, R14, R6, PT ;  /* 0x000000060e00720c */ /* 0x000fc60003f44070 */
[----:B------:R-:W-:Y:S01]  /*70b0*/  FMUL R14, R163, UR5 ;  /* 0x00000005a30e7c20 */ /* 0x000fe20008400000 */
[C---:B------:R-:W-:Y:S02]  /*70c0*/  ISETP.GT.U32.AND.EX P0, PT, R15.reuse, RZ, PT, P0 ;  /* 0x000000ff0f00720c */ /* 0x040fe40003f04100 */
[----:B------:R-:W-:Y:S01]  /*70d0*/  ISETP.GT.U32.AND.EX P1, PT, R15, RZ, PT, P1 ;  /* 0x000000ff0f00720c */ /* 0x000fe20003f24110 */
[----:B------:R-:W-:Y:S01]  /*70e0*/  FMUL R15, R162, UR5 ;  /* 0x00000005a20f7c20 */ /* 0x000fe20008400000 */
[C---:B------:R-:W-:Y:S01]  /*70f0*/  IMAD.WIDE R162, R3.reuse, 0x2, R198 ;  /* 0x0000000203a27825 */ /* 0x040fe200078e02c6 */
[----:B------:R0:W5:Y:S04]  /*7100*/  LDG.E.U16 R227, desc[UR6][R160.64] ;  /* 0x00000006a0e37981 */ /* 0x000168000c1e1500 */
[----:B------:R3:W4:Y:S04]  /*7110*/  LDG.E.U16 R219, desc[UR6][R162.64] ;  /* 0x00000006a2db7981 */ /* 0x000728000c1e1500 */
[----:B------:R-:W5:Y:S01]  /*7120*/  LDL.64 R198, [R1+0x180] ;  /* 0x0001800001c67983 */ /* 0x000f620000100a00 */
[----:B0-----:R-:W-:-:S03]  /*7130*/  IMAD.WIDE R160, R3, 0x2, R196 ;  /* 0x0000000203a07825 */ /* 0x001fc600078e02c4 */
[----:B------:R-:W4:Y:S01]  /*7140*/  LDL.64 R196, [R1+0x170] ;  /* 0x0001700001c47983 */ /* 0x000f220000100a00 */
[----:B---3--:R-:W-:-:S03]  /*7150*/  IMAD.WIDE R162, R3, 0x2, R192 ;  /* 0x0000000203a27825 */ /* 0x008fc600078e02c0 */
[----:B------:R0:W3:Y:S04]  /*7160*/  LDG.E.U16 R217, desc[UR6][R160.64] ;  /* 0x00000006a0d97981 */ /* 0x0000e8000c1e1500 */
[----:B------:R-:W5:Y:S04]  /*7170*/  LDL.64 R192, [R1+0x1c0] ;  /* 0x0001c00001c07983 */ /* 0x000f680000100a00 */
[----:B------:R2:W3:Y:S01]  /*7180*/  LDG.E.U16 R213, desc[UR6][R162.64] ;  /* 0x00000006a2d57981 */ /* 0x0004e2000c1e1500 */
[----:B0-----:R-:W-:-:S03]  /*7190*/  IMAD.WIDE R160, R3, 0x2, R190 ;  /* 0x0000000203a07825 */ /* 0x001fc600078e02be */
[----:B------:R-:W4:Y:S01]  /*71a0*/  LDL.64 R190, [R1+0x1b0] ;  /* 0x0001b00001be7983 */ /* 0x000f220000100a00 */
[----:B------:R-:W-:Y:S01]  /*71b0*/  FSEL R13, R13, -INF , !P3 ;  /* 0xff8000000d0d7808 */ /* 0x000fe20005800000 */
[----:B--2---:R-:W-:Y:S01]  /*71c0*/  IMAD.WIDE R162, R3, 0x2, R194 ;  /* 0x0000000203a27825 */ /* 0x004fe200078e02c2 */
[----:B------:R-:W-:Y:S01]  /*71d0*/  FSEL R15, R15, -INF , !P4 ;  /* 0xff8000000f0f7808 */ /* 0x000fe20006000000 */
[----:B------:R-:W2:Y:S01]  /*71e0*/  LDL.64 R194, [R1+0x160] ;  /* 0x0001600001c27983 */ /* 0x000ea20000100a00 */
[C---:B------:R-:W-:Y:S01]  /*71f0*/  IADD3 R17, P3, R184.reuse, 0x19, RZ ;  /* 0x00000019b8117810 */ /* 0x040fe20007f7e0ff */
[--C-:B------:R-:W-:Y:S01]  /*7200*/  IMAD.X R19, RZ, RZ, R10.reuse, P6 ;  /* 0x000000ffff137224 */ /* 0x100fe200030e060a */
[----:B------:R-:W-:Y:S01]  /*7210*/  IADD3 R18, P4, R184, 0x8, RZ ;  /* 0x00000008b8127810 */ /* 0x000fe20007f9e0ff */
[----:B------:R-:W-:Y:S01]  /*7220*/  FMUL R166, R166, UR5 ;  /* 0x00000005a6a67c20 */ /* 0x000fe20008400000 */
[----:B------:R-:W-:Y:S01]  /*7230*/  FSEL R16, R16, -INF , !P0 ;  /* 0xff80000010107808 */ /* 0x000fe20004000000 */
[----:B------:R-:W-:Y:S01]  /*7240*/  IMAD.X R21, RZ, RZ, R10, P3 ;  /* 0x000000ffff157224 */ /* 0x000fe200018e060a */
[----:B------:R-:W-:-:S02]  /*7250*/  ISETP.GT.U32.AND P0, PT, R17, R6, PT ;  /* 0x000000061100720c */ /* 0x000fc40003f04070 */
[----:B------:R-:W-:Y:S01]  /*7260*/  LOP3.LUT R20, R184, 0x28, RZ, 0xfc, !PT ;  /* 0x00000028b8147812 */ /* 0x000fe200078efcff */
[----:B------:R-:W-:Y:S01]  /*7270*/  IMAD.WIDE R22, R3, 0x2, R8 ;  /* 0x0000000203167825 */ /* 0x000fe200078e0208 */
[----:B------:R-:W-:-:S03]  /*7280*/  ISETP.GT.U32.AND.EX P2, PT, R19, RZ, PT, P2 ;  /* 0x000000ff1300720c */ /* 0x000fc60003f44120 */
[----:B------:R-:W-:Y:S01]  /*7290*/  FMUL R154, R154, UR5 ;  /* 0x000000059a9a7c20 */ /* 0x000fe20008400000 */
[----:B------:R-:W-:Y:S01]  /*72a0*/  ISETP.GT.U32.AND.EX P5, PT, R19, RZ, PT, P5 ;  /* 0x000000ff1300720c */ /* 0x000fe20003fa4150 */
[----:B------:R-:W-:Y:S01]  /*72b0*/  FMUL R19, R164, UR5 ;  /* 0x00000005a4137c20 */ /* 0x000fe20008400000 */
[----:B------:R-:W-:Y:S01]  /*72c0*/  FSEL R14, R14, -INF , !P1 ;  /* 0xff8000000e0e7808 */ /* 0x000fe20004800000 */
[----:B------:R-:W3:Y:S01]  /*72d0*/  LDG.E.U16 R211, desc[UR6][R160.64] ;  /* 0x00000006a0d37981 */ /* 0x000ee2000c1e1500 */
[----:B------:R-:W-:Y:S02]  /*72e0*/  ISETP.GT.U32.AND P6, PT, R17, R189, PT ;  /* 0x000000bd1100720c */ /* 0x000fe40003fc4070 */
[----:B------:R-:W-:Y:S01]  /*72f0*/  ISETP.GT.U32.AND P1, PT, R18, R6, PT ;  /* 0x000000061200720c */ /* 0x000fe20003f24070 */
[----:B------:R-:W-:Y:S01]  /*7300*/  FMUL R18, R165, UR5 ;  /* 0x00000005a5127c20 */ /* 0x000fe20008400000 */
[----:B------:R-:W-:Y:S01]  /*7310*/  LOP3.LUT R17, R184, 0x21, RZ, 0xfc, !PT ;  /* 0x00000021b8117812 */ /* 0x000fe200078efcff */
[----:B------:R-:W-:Y:S01]  /*7320*/  IMAD.X R252, RZ, RZ, R10, P4 ;  /* 0x000000fffffc7224 */ /* 0x000fe200020e060a */
[----:B------:R-:W-:Y:S01]  /*7330*/  ISETP.GT.U32.AND.EX P0, PT, R21, RZ, PT, P0 ;  /* 0x000000ff1500720c */ /* 0x000fe20003f04100 */
[----:B------:R0:W3:Y:S01]  /*7340*/  LDG.E.U16 R209, desc[UR6][R22.64] ;  /* 0x0000000616d17981 */ /* 0x0000e2000c1e1500 */
[----:B------:R-:W-:-:S02]  /*7350*/  FSEL R19, R19, -INF , !P2 ;  /* 0xff80000013137808 */ /* 0x000fc40005000000 */
[CC--:B------:R-:W-:Y:S02]  /*7360*/  ISETP.GT.U32.AND P3, PT, R17.reuse, R189.reuse, PT ;  /* 0x000000bd1100720c */ /* 0x0c0fe40003f64070 */
[----:B------:R-:W-:Y:S01]  /*7370*/  LOP3.LUT R188, R184, 0x30, RZ, 0xfc, !PT ;  /* 0x00000030b8bc7812 */ /* 0x000fe200078efcff */
[----:B------:R-:W-:Y:S01]  /*7380*/  FMUL R157, R178, UR5 ;  /* 0x00000005b29d7c20 */ /* 0x000fe20008400000 */
[----:B------:R-:W-:Y:S01]  /*7390*/  ISETP.GT.U32.AND P2, PT, R17, R6, PT ;  /* 0x000000061100720c */ /* 0x000fe20003f44070 */
[----:B------:R-:W-:Y:S01]  /*73a0*/  FMUL R159, R179, UR5 ;  /* 0x00000005b39f7c20 */ /* 0x000fe20008400000 */
[----:B------:R-:W-:Y:S02]  /*73b0*/  FSEL R17, R166, -INF , !P5 ;  /* 0xff800000a6117808 */ /* 0x000fe40006800000 */
[C---:B------:R-:W-:Y:S02]  /*73c0*/  LOP3.LUT R7, R184.reuse, 0x38, RZ, 0xfc, !PT ;  /* 0x00000038b8077812 */ /* 0x040fe400078efcff */
[----:B------:R-:W-:Y:S01]  /*73d0*/  LOP3.LUT R185, R184, 0x20, RZ, 0xfc, !PT ;  /* 0x00000020b8b97812 */ /* 0x000fe200078efcff */
[----:B------:R-:W-:Y:S01]  /*73e0*/  FMUL R155, R155, UR5 ;  /* 0x000000059b9b7c20 */ /* 0x000fe20008400000 */
[----:B------:R-:W-:Y:S01]  /*73f0*/  FSEL R18, R18, -INF , !P0 ;  /* 0xff80000012127808 */ /* 0x000fe20004000000 */
[----:B------:R-:W3:Y:S01]  /*7400*/  LDG.E.U16 R162, desc[UR6][R162.64] ;  /* 0x00000006a2a27981 */ /* 0x000ee2000c1e1500 */
[----:B------:R-:W-:-:S02]  /*7410*/  ISETP.GT.U32.AND P5, PT, R20, R189, PT ;  /* 0x000000bd1400720c */ /* 0x000fc40003fa4070 */
[-C--:B------:R-:W-:Y:S01]  /*7420*/  ISETP.GT.U32.AND P0, PT, R20, R6.reuse, PT ;  /* 0x000000061400720c */ /* 0x080fe20003f04070 */
[----:B------:R-:W-:Y:S01]  /*7430*/  FMUL R20, R167, UR5 ;  /* 0x00000005a7147c20 */ /* 0x000fe20008400000 */
[----:B------:R-:W-:Y:S01]  /*7440*/  IMAD.WIDE R166, R3, 0x2, R202 ;  /* 0x0000000203a67825 */ /* 0x000fe200078e02ca */
[----:B------:R-:W-:Y:S01]  /*7450*/  ISETP.GT.U32.AND.EX P6, PT, R21, RZ, PT, P6 ;  /* 0x000000ff1500720c */ /* 0x000fe20003fc4160 */
[----:B------:R-:W3:Y:S01]  /*7460*/  LDL.64 R202, [R1+0x1a0] ;  /* 0x0001a00001ca7983 */ /* 0x000ee20000100a00 */
[----:B------:R-:W-:Y:S02]  /*7470*/  LOP3.LUT R21, R184, 0x29, RZ, 0xfc, !PT ;  /* 0x00000029b8157812 */ /* 0x000fe400078efcff */
[----:B------:R-:W-:Y:S01]  /*7480*/  FSEL R20, R20, -INF , !P6 ;  /* 0xff80000014147808 */ /* 0x000fe20007000000 */
[----:B------:R5:W3:Y:S01]  /*7490*/  LDG.E.U16 R223, desc[UR6][R166.64] ;  /* 0x00000006a6df7981 */ /* 0x000ae2000c1e1500 */
[C---:B------:R-:W-:Y:S02]  /*74a0*/  ISETP.GT.U32.AND P6, PT, R21.reuse, R189, PT ;  /* 0x000000bd1500720c */ /* 0x040fe40003fc4070 */
[----:B------:R-:W-:Y:S01]  /*74b0*/  ISETP.GT.U32.AND P4, PT, R21, R6, PT ;  /* 0x000000061500720c */ /* 0x000fe20003f84070 */
[----:B------:R-:W-:Y:S01]  /*74c0*/  FMUL R21, R171, UR5 ;  /* 0x00000005ab157c20 */ /* 0x000fe20008400000 */
[----:B------:R-:W-:-:S02]  /*74d0*/  IMAD.WIDE R164, R3, 0x2, R200 ;  /* 0x0000000203a47825 */ /* 0x000fc400078e02c8 */
[----:B------:R-:W3:Y:S02]  /*74e0*/  LDL.64 R200, [R1+0x190] ;  /* 0x0001900001c87983 */ /* 0x000ee40000100a00 */
[----:B0-----:R-:W-:Y:S01]  /*74f0*/  FMUL R23, R174, UR5 ;  /* 0x00000005ae177c20 */ /* 0x001fe20008400000 */
[----:B------:R-:W-:Y:S01]  /*7500*/  FMUL R22, R175, UR5 ;  /* 0x00000005af167c20 */ /* 0x000fe20008400000 */
[----:B-----5:R-:W-:-:S04]  /*7510*/  IMAD.WIDE R166, R3, 0x2, R192 ;  /* 0x0000000203a67825 */ /* 0x020fc800078e02c0 */
[----:B------:R-:W-:Y:S01]  /*7520*/  FMUL R193, R170, UR5 ;  /* 0x00000005aac17c20 */ /* 0x000fe20008400000 */
[----:B------:R-:W-:Y:S02]  /*7530*/  ISETP.GT.U32.AND.EX P3, PT, R10, RZ, PT, P3 ;  /* 0x000000ff0a00720c */ /* 0x000fe40003f64130 */
[----:B------:R-:W-:Y:S01]  /*7540*/  LOP3.LUT R9, R184, 0x31, RZ, 0xfc, !PT ;  /* 0x00000031b8097812 */ /* 0x000fe200078efcff */
[----:B------:R2:W5:Y:S01]  /*7550*/  LDG.E.U16 R207, desc[UR6][R166.64] ;  /* 0x00000006a6cf7981 */ /* 0x000562000c1e1500 */
[C---:B----4-:R-:W-:Y:S01]  /*7560*/  IMAD.WIDE R170, R3.reuse, 0x2, R190 ;  /* 0x0000000203aa7825 */ /* 0x050fe200078e02be */
[----:B------:R-:W-:Y:S02]  /*7570*/  ISETP.GT.U32.AND.EX P5, PT, R10, RZ, PT, P5 ;  /* 0x000000ff0a00720c */ /* 0x000fe40003fa4150 */
[----:B------:R-:W4:Y:S04]  /*7580*/  LDL.64 R190, [R1+0x150] ;  /* 0x0001500001be7983 */ /* 0x000f280000100a00 */
[----:B------:R0:W5:Y:S01]  /*7590*/  LDG.E.U16 R205, desc[UR6][R170.64] ;  /* 0x00000006aacd7981 */ /* 0x000162000c1e1500 */
[----:B--2---:R-:W-:-:S03]  /*75a0*/  IMAD.WIDE R166, R3, 0x2, R194 ;  /* 0x0000000203a67825 */ /* 0x004fc600078e02c2 */
[----:B------:R-:W2:Y:S01]  /*75b0*/  LDL.64 R194, [R1+0x100] ;  /* 0x0001000001c27983 */ /* 0x000ea20000100a00 */
[----:B------:R-:W-:-:S03]  /*75c0*/  IMAD.WIDE R174, R3, 0x2, R198 ;  /* 0x0000000203ae7825 */ /* 0x000fc600078e02c6 */
[----:B------:R-:W5:Y:S01]  /*75d0*/  LDL.64 R198, [R1+0x110] ;  /* 0x0001100001c67983 */ /* 0x000f620000100a00 */
[----:B0-----:R-:W-:-:S03]  /*75e0*/  IMAD.WIDE R170, R3, 0x2, R196 ;  /* 0x0000000203aa7825 */ /* 0x001fc600078e02c4 */
[----:B------:R-:W5:Y:S04]  /*75f0*/  LDL.64 R196, [R1+0xf0] ;  /* 0x0000f00001c47983 */ /* 0x000f680000100a00 */
[----:B------:R0:W5:Y:S01]  /*7600*/  LDG.E.U16 R192, desc[UR6][R170.64] ;  /* 0x00000006aac07981 */ /* 0x000162000c1e1500 */
[----:B------:R-:W-:Y:S02]  /*7610*/  FSEL R21, R21, -INF , !P3 ;  /* 0xff80000015157808 */ /* 0x000fe40005800000 */
[----:B------:R-:W-:Y:S02]  /*7620*/  ISETP.GT.U32.AND.EX P6, PT, R10, RZ, PT, P6 ;  /* 0x000000ff0a00720c */ /* 0x000fe40003fc4160 */
[----:B------:R-:W-:Y:S01]  /*7630*/  LOP3.LUT R8, R184, 0x39, RZ, 0xfc, !PT ;  /* 0x00000039b8087812 */ /* 0x000fe200078efcff */
[----:B------:R-:W-:Y:S01]  /*7640*/  FMUL R161, R183, UR5 ;  /* 0x00000005b7a17c20 */ /* 0x000fe20008400000 */
[----:B------:R-:W-:Y:S01]  /*7650*/  FSEL R23, R23, -INF , !P5 ;  /* 0xff80000017177808 */ /* 0x000fe20006800000 */
[----:B------:R3:W5:Y:S01]  /*7660*/  LDG.E.U16 R221, desc[UR6][R164.64] ;  /* 0x00000006a4dd7981 */ /* 0x000762000c1e1500 */
[----:B0-----:R-:W-:-:S03]  /*7670*/  IMAD.WIDE R170, R3, 0x2, R228 ;  /* 0x0000000203aa7825 */ /* 0x001fc600078e02e4 */
[----:B------:R-:W5:Y:S01]  /*7680*/  LDL.64 R228, [R1+0xe8] ;  /* 0x0000e80001e47983 */ /* 0x000f620000100a00 */
[-C--:B------:R-:W-:Y:S02]  /*7690*/  ISETP.GT.U32.AND P3, PT, R184, R189.reuse, PT ;  /* 0x000000bdb800720c */ /* 0x080fe40003f64070 */
[----:B------:R-:W-:Y:S01]  /*76a0*/  FSEL R22, R22, -INF , !P6 ;  /* 0xff80000016167808 */ /* 0x000fe20007000000 */
[----:B------:R-:W-:Y:S01]  /*76b0*/  FMUL R160, R182, UR5 ;  /* 0x00000005b6a07c20 */ /* 0x000fe20008400000 */
[----:B------:R-:W-:Y:S01]  /*76c0*/  ISETP.GT.U32.AND.EX P3, PT, R10, RZ, PT, P3 ;  /* 0x000000ff0a00720c */ /* 0x000fe20003f64130 */
[----:B------:R-:W5:Y:S01]  /*76d0*/  LDG.E.U16 R163, desc[UR6][R170.64] ;  /* 0x00000006aaa37981 */ /* 0x000f62000c1e1500 */
[-C--:B------:R-:W-:Y:S02]  /*76e0*/  ISETP.GT.U32.AND P5, PT, R188, R189.reuse, PT ;  /* 0x000000bdbc00720c */ /* 0x080fe40003fa4070 */
[----:B------:R-:W-:Y:S01]  /*76f0*/  FSEL R154, R154, -INF , !P3 ;  /* 0xff8000009a9a7808 */ /* 0x000fe20005800000 */
[----:B------:R-:W5:Y:S01]  /*7700*/  LDG.E.U16 R167, desc[UR6][R166.64] ;  /* 0x00000006a6a77981 */ /* 0x000f62000c1e1500 */
[----:B------:R-:W-:-:S02]  /*7710*/  ISETP.GT.U32.AND P6, PT, R9, R189, PT ;  /* 0x000000bd0900720c */ /* 0x000fc40003fc4070 */
[----:B------:R-:W-:Y:S02]  /*7720*/  ISETP.GT.U32.AND P3, PT, R8, R189, PT ;  /* 0x000000bd0800720c */ /* 0x000fe40003f64070 */
[C---:B------:R-:W-:Y:S02]  /*7730*/  ISETP.GT.U32.AND.EX P5, PT, R10.reuse, RZ, PT, P5 ;  /* 0x000000ff0a00720c */ /* 0x040fe40003fa4150 */
[C---:B------:R-:W-:Y:S02]  /*7740*/  ISETP.GT.U32.AND.EX P6, PT, R10.reuse, RZ, PT, P6 ;  /* 0x000000ff0a00720c */ /* 0x040fe40003fc4160 */
[----:B------:R-:W-:Y:S02]  /*7750*/  ISETP.GT.U32.AND.EX P3, PT, R10, RZ, PT, P3 ;  /* 0x000000ff0a00720c */ /* 0x000fe40003f64130 */
[----:B------:R-:W-:Y:S02]  /*7760*/  FSEL R157, R157, -INF , !P5 ;  /* 0xff8000009d9d7808 */ /* 0x000fe40006800000 */
[----:B------:R-:W-:-:S02]  /*7770*/  FSEL R159, R159, -INF , !P6 ;  /* 0xff8000009f9f7808 */ /* 0x000fc40007000000 */
[----:B------:R-:W-:Y:S02]  /*7780*/  FSEL R161, R161, -INF , !P3 ;  /* 0xff800000a1a17808 */ /* 0x000fe40005800000 */
[-C--:B------:R-:W-:Y:S02]  /*7790*/  ISETP.GE.U32.AND P5, PT, R184, R189.reuse, PT ;  /* 0x000000bdb800720c */ /* 0x080fe40003fa6070 */
[-C--:B------:R-:W-:Y:S02]  /*77a0*/  ISETP.GT.U32.AND P6, PT, R7, R189.reuse, PT ;  /* 0x000000bd0700720c */ /* 0x080fe40003fc4070 */
[----:B------:R-:W-:Y:S01]  /*77b0*/  ISETP.GT.U32.AND P3, PT, R185, R189, PT ;  /* 0x000000bdb900720c */ /* 0x000fe20003f64070 */
[C---:B---3--:R-:W-:Y:S01]  /*77c0*/  IMAD.WIDE R164, R3.reuse, 0x2, R202 ;  /* 0x0000000203a47825 */ /* 0x048fe200078e02ca */
[----:B------:R0:W3:Y:S03]  /*77d0*/  LDG.E.U16 R189, desc[UR6][R174.64] ;  /* 0x00000006aebd7981 */ /* 0x0000e6000c1e1500 */
[----:B------:R-:W-:Y:S01]  /*77e0*/  IMAD.WIDE R178, R3, 0x2, R200 ;  /* 0x0000000203b27825 */ /* 0x000fe200078e02c8 */
[----:B------:R-:W3:Y:S01]  /*77f0*/  LDG.E.U16 R203, desc[UR6][R164.64] ;  /* 0x00000006a4cb7981 */ /* 0x000ee2000c1e1500 */
[----:B------:R-:W-:-:S02]  /*7800*/  ISETP.GT.U32.AND.EX P6, PT, R10, RZ, PT, P6 ;  /* 0x000000ff0a00720c */ /* 0x000fc40003fc4160 */
[C---:B------:R-:W-:Y:S01]  /*7810*/  IMAD.WIDE R182, R3.reuse, 0x2, R244 ;  /* 0x0000000203b67825 */ /* 0x040fe200078e02f4 */
[C---:B------:R-:W-:Y:S01]  /*7820*/  ISETP.GE.U32.AND.EX P5, PT, R10.reuse, RZ, PT, P5 ;  /* 0x000000ff0a00720c */ /* 0x040fe20003fa6150 */
[----:B------:R1:W3:Y:S02]  /*7830*/  LDG.E.U16 R201, desc[UR6][R178.64] ;  /* 0x00000006b2c97981 */ /* 0x0002e4000c1e1500 */
[----:B0-----:R-:W-:Y:S02]  /*7840*/  IMAD.WIDE R174, R3, 0x2, R232 ;  /* 0x0000000203ae7825 */ /* 0x001fe400078e02e8 */
[----:B------:R-:W3:Y:S01]  /*7850*/  LDL.64 R232, [R1+0xd8] ;  /* 0x0000d80001e87983 */ /* 0x000ee20000100a00 */
[----:B------:R-:W-:-:S03]  /*7860*/  ISETP.GT.U32.AND.EX P3, PT, R10, RZ, PT, P3 ;  /* 0x000000ff0a00720c */ /* 0x000fc60003f64130 */
[----:B------:R-:W3:Y:S01]  /*7870*/  LDL.64 R244, [R1+0xc8] ;  /* 0x0000c80001f47983 */ /* 0x000ee20000100a00 */
[----:B-1----:R-:W-:-:S03]  /*7880*/  IMAD.WIDE R178, R3, 0x2, R248 ;  /* 0x0000000203b27825 */ /* 0x002fc600078e02f8 */
[----:B------:R-:W3:Y:S01]  /*7890*/  LDL.64 R248, [R1+0xc0] ;  /* 0x0000c00001f87983 */ /* 0x000ee20000100a00 */
[----:B------:R-:W-:Y:S02]  /*78a0*/  FSEL R160, R160, -INF , !P6 ;  /* 0xff800000a0a07808 */ /* 0x000fe40007000000 */
[----:B------:R-:W-:Y:S01]  /*78b0*/  FSEL R155, R155, -INF , !P5 ;  /* 0xff8000009b9b7808 */ /* 0x000fe20006800000 */
[----:B------:R-:W3:Y:S01]  /*78c0*/  LDG.E.U16 R182, desc[UR6][R182.64] ;  /* 0x00000006b6b67981 */ /* 0x000ee2000c1e1500 */
[----:B------:R-:W-:Y:S02]  /*78d0*/  FSEL R193, R193, -INF , !P3 ;  /* 0xff800000c1c17808 */ /* 0x000fe40005800000 */
[CC--:B------:R-:W-:Y:S02]  /*78e0*/  ISETP.GT.U32.AND P6, PT, R184.reuse, R6.reuse, PT ;  /* 0x00000006b800720c */ /* 0x0c0fe40003fc4070 */
[-C--:B------:R-:W-:Y:S02]  /*78f0*/  ISETP.GE.U32.AND P5, PT, R184, R6.reuse, PT ;  /* 0x00000006b800720c */ /* 0x080fe40003fa6070 */
[----:B------:R-:W-:-:S02]  /*7900*/  ISETP.GT.U32.AND P3, PT, R188, R6, PT ;  /* 0x00000006bc00720c */ /* 0x000fc40003f64070 */
[----:B------:R-:W3:Y:S01]  /*7910*/  LDG.E.U16 R188, desc[UR6][R174.64] ;  /* 0x00000006aebc7981 */ /* 0x000ee2000c1e1500 */
[----:B----4-:R-:W-:-:S03]  /*7920*/  IMAD.WIDE R164, R3, 0x2, R190 ;  /* 0x0000000203a47825 */ /* 0x010fc600078e02be */
[----:B------:R-:W4:Y:S04]  /*7930*/  LDG.E.U16 R190, desc[UR6][R178.64] ;  /* 0x00000006b2be7981 */ /* 0x000f28000c1e1500 */
[----:B------:R5:W4:Y:S01]  /*7940*/  LDG.E.U16 R191, desc[UR6][R164.64] ;  /* 0x00000006a4bf7981 */ /* 0x000b22000c1e1500 */
[----:B--2---:R-:W-:-:S05]  /*7950*/  IMAD.WIDE R194, R3, 0x2, R194 ;  /* 0x0000000203c27825 */ /* 0x004fca00078e02c2 */
[----:B------:R0:W2:Y:S01]  /*7960*/  LDG.E.U16 R184, desc[UR6][R194.64] ;  /* 0x00000006c2b87981 */ /* 0x0000a2000c1e1500 */
[----:B-----5:R-:W-:-:S03]  /*7970*/  IMAD.WIDE R164, R3, 0x2, R198 ;  /* 0x0000000203a47825 */ /* 0x020fc600078e02c6 */
[----:B------:R-:W5:Y:S01]  /*7980*/  LDL.64 R198, [R1+0xe0] ;  /* 0x0000e00001c67983 */ /* 0x000f620000100a00 */
[----:B------:R-:W-:-:S03]  /*7990*/  IMAD.WIDE R174, R3, 0x2, R196 ;  /* 0x0000000203ae7825 */ /* 0x000fc600078e02c4 */
[----:B------:R-:W4:Y:S04]  /*79a0*/  LDL.64 R196, [R1+0xd0] ;  /* 0x0000d00001c47983 */ /* 0x000f280000100a00 */
[----:B------:R1:W2:Y:S04]  /*79b0*/  LDG.E.U16 R171, desc[UR6][R164.64] ;  /* 0x00000006a4ab7981 */ /* 0x0002a8000c1e1500 */
[----:B------:R3:W2:Y:S01]  /*79c0*/  LDG.E.U16 R183, desc[UR6][R174.64] ;  /* 0x00000006aeb77981 */ /* 0x0006a2000c1e1500 */
[----:B0-----:R-:W-:-:S03]  /*79d0*/  IMAD.WIDE R194, R3, 0x2, R228 ;  /* 0x0000000203c27825 */ /* 0x001fc600078e02e4 */
[----:B------:R-:W2:Y:S01]  /*79e0*/  LDL.64 R228, [R1+0xb8] ;  /* 0x0000b80001e47983 */ /* 0x000ea20000100a00 */
[----:B-1----:R-:W-:-:S03]  /*79f0*/  IMAD.WIDE R164, R3, 0x2, R240 ;  /* 0x0000000203a47825 */ /* 0x002fc600078e02f0 */
[----:B------:R-:W2:Y:S01]  /*7a00*/  LDL.64 R240, [R1+0xb0] ;  /* 0x0000b00001f07983 */ /* 0x000ea20000100a00 */
[----:B------:R-:W-:-:S03]  /*7a10*/  IMAD.WIDE R178, R3, 0x2, R236 ;  /* 0x0000000203b27825 */ /* 0x000fc600078e02ec */
[----:B------:R0:W2:Y:S04]  /*7a20*/  LDG.E.U16 R166, desc[UR6][R194.64] ;  /* 0x00000006c2a67981 */ /* 0x0000a8000c1e1500 */
[----:B------:R-:W2:Y:S04]  /*7a30*/  LDG.E.U16 R164, desc[UR6][R164.64] ;  /* 0x00000006a4a47981 */ /* 0x000ea8000c1e1500 */
[----:B------:R-:W2:Y:S04]  /*7a40*/  LDL.64 R236, [R1+0x98] ;  /* 0x0000980001ec7983 */ /* 0x000ea80000100a00 */
[----:B------:R-:W2:Y:S01]  /*7a50*/  LDG.E.U16 R165, desc[UR6][R178.64] ;  /* 0x00000006b2a57981 */ /* 0x000ea2000c1e1500 */
[----:B---3--:R-:W-:-:S03]  /*7a60*/  IMAD.WIDE R174, R3, 0x2, R232 ;  /* 0x0000000203ae7825 */ /* 0x008fc600078e02e8 */
[----:B------:R-:W3:Y:S04]  /*7a70*/  LDL.64 R232, [R1+0xa0] ;  /* 0x0000a00001e87983 */ /* 0x000ee80000100a00 */
[----:B------:R1:W3:Y:S01]  /*7a80*/  LDG.E.U16 R170, desc[UR6][R174.64] ;  /* 0x00000006aeaa7981 */ /* 0x0002e2000c1e1500 */
[----:B0-----:R-:W-:-:S03]  /*7a90*/  IMAD.WIDE R194, R3, 0x2, R248 ;  /* 0x0000000203c27825 */ /* 0x001fc600078e02f8 */
[----:B------:R-:W3:Y:S01]  /*7aa0*/  LDL.64 R248, [R1+0x58] ;  /* 0x0000580001f87983 */ /* 0x000ee20000100a00 */
[----:B-1----:R-:W-:-:S03]  /*7ab0*/  IMAD.WIDE R174, R3, 0x2, R244 ;  /* 0x0000000203ae7825 */ /* 0x002fc600078e02f4 */
[----:B------:R-:W3:Y:S04]  /*7ac0*/  LDL.64 R244, [R1+0x90] ;  /* 0x0000900001f47983 */ /* 0x000ee80000100a00 */
[----:B------:R-:W3:Y:S04]  /*7ad0*/  LDG.E.U16 R174, desc[UR6][R174.64] ;  /* 0x00000006aeae7981 */ /* 0x000ee8000c1e1500 */
[----:B------:R2:W3:Y:S01]  /*7ae0*/  LDG.E.U16 R175, desc[UR6][R194.64] ;  /* 0x00000006c2af7981 */ /* 0x0004e2000c1e1500 */
[----:B-----5:R-:W-:-:S03]  /*7af0*/  IMAD.WIDE R178, R3, 0x2, R198 ;  /* 0x0000000203b27825 */ /* 0x020fc600078e02c6 */
[----:B------:R-:W5:Y:S01]  /*7b00*/  LDL.64 R198, [R1+0xa8] ;  /* 0x0000a80001c67983 */ /* 0x000f620000100a00 */
[----:B----4-:R-:W-:-:S03]  /*7b10*/  IMAD.WIDE R196, R3, 0x2, R196 ;  /* 0x0000000203c47825 */ /* 0x010fc600078e02c4 */
[----:B------:R-:W4:Y:S01]  /*7b20*/  LDG.E.U16 R178, desc[UR6][R178.64] ;  /* 0x00000006b2b27981 */ /* 0x000f22000c1e1500 */
[----:B--2---:R-:W-:-:S03]  /*7b30*/  IMAD.WIDE R194, R3, 0x2, R228 ;  /* 0x0000000203c27825 */ /* 0x004fc600078e02e4 */
[----:B------:R0:W2:Y:S04]  /*7b40*/  LDG.E.U16 R179, desc[UR6][R196.64] ;  /* 0x00000006c4b37981 */ /* 0x0000a8000c1e1500 */
[----:B------:R-:W4:Y:S04]  /*7b50*/  LDL.64 R228, [R1+0x88] ;  /* 0x0000880001e47983 */ /* 0x000f280000100a00 */
[----:B------:R-:W2:Y:S01]  /*7b60*/  LDG.E.U16 R200, desc[UR6][R194.64] ;  /* 0x00000006c2c87981 */ /* 0x000ea2000c1e1500 */
[----:B0-----:R-:W-:-:S03]  /*7b70*/  IMAD.WIDE R196, R3, 0x2, R240 ;  /* 0x0000000203c47825 */ /* 0x001fc600078e02f0 */
[----:B------:R-:W2:Y:S04]  /*7b80*/  LDL.64 R240, [R1+0x70] ;  /* 0x0000700001f07983 */ /* 0x000ea80000100a00 */
[----:B------:R0:W2:Y:S02]  /*7b90*/  LDG.E.U16 R202, desc[UR6][R196.64] ;  /* 0x00000006c4ca7981 */ /* 0x0000a4000c1e1500 */
[C---:B0-----:R-:W-:Y:S02]  /*7ba0*/  IMAD.WIDE R196, R3.reuse, 0x2, R236 ;  /* 0x0000000203c47825 */ /* 0x041fe400078e02ec */
[----:B------:R-:W2:Y:S04]  /*7bb0*/  LDL.64 R236, [R1+0x60] ;  /* 0x0000600001ec7983 */ /* 0x000ea80000100a00 */
[----:B------:R-:W2:Y:S04]  /*7bc0*/  LDG.E.U16 R208, desc[UR6][R196.64] ;  /* 0x00000006c4d07981 */ /* 0x000ea8000c1e1500 */
[----:B------:R-:W2:Y:S01]  /*7bd0*/  LDL.64 R196, [R1+0x80] ;  /* 0x0000800001c47983 */ /* 0x000ea20000100a00 */
[----:B---3--:R-:W-:-:S03]  /*7be0*/  IMAD.WIDE R194, R3, 0x2, R232 ;  /* 0x0000000203c27825 */ /* 0x008fc600078e02e8 */
[----:B------:R-:W3:Y:S04]  /*7bf0*/  LDL.64 R232, [R1+0x68] ;  /* 0x0000680001e87983 */ /* 0x000ee80000100a00 */
[----:B------:R-:W3:Y:S01]  /*7c00*/  LDG.E.U16 R206, desc[UR6][R194.64] ;  /* 0x00000006c2ce7981 */ /* 0x000ee2000c1e1500 */
[----:B-----5:R-:W-:-:S05]  /*7c10*/  IMAD.WIDE R198, R3, 0x2, R198 ;  /* 0x0000000203c67825 */ /* 0x020fca00078e02c6 */
[----:B------:R0:W5:Y:S02]  /*7c20*/  LDG.E.U16 R204, desc[UR6][R198.64] ;  /* 0x00000006c6cc7981 */ /* 0x000164000c1e1500 */
[C---:B0-----:R-:W-:Y:S02]  /*7c30*/  IMAD.WIDE R198, R3.reuse, 0x2, R244 ;  /* 0x0000000203c67825 */ /* 0x041fe400078e02f4 */
[----:B------:R-:W5:Y:S02]  /*7c40*/  LDL.64 R244, [R1+0x50] ;  /* 0x0000500001f47983 */ /* 0x000f640000100a00 */
[C---:B----4-:R-:W-:Y:S02]  /*7c50*/  IMAD.WIDE R194, R3.reuse, 0x2, R228 ;  /* 0x0000000203c27825 */ /* 0x050fe400078e02e4 */
[----:B------:R-:W4:Y:S04]  /*7c60*/  LDG.E.U16 R210, desc[UR6][R198.64] ;  /* 0x00000006c6d27981 */ /* 0x000f28000c1e1500 */
[----:B------:R2:W4:Y:S04]  /*7c70*/  LDG.E.U16 R212, desc[UR6][R194.64] ;  /* 0x00000006c2d47981 */ /* 0x000528000c1e1500 */
[----:B------:R-:W5:Y:S04]  /*7c80*/  LDL.64 R228, [R1+0x48] ;  /* 0x0000480001e47983 */ /* 0x000f680000100a00 */
[----:B------:R-:W4:Y:S01]  /*7c90*/  LDL.64 R198, [R1+0x78] ;  /* 0x0000780001c67983 */ /* 0x000f220000100a00 */
[----:B--2---:R-:W-:-:S03]  /*7ca0*/  IMAD.WIDE R194, R3, 0x2, R240 ;  /* 0x0000000203c27825 */ /* 0x004fc600078e02f0 */
[----:B------:R-:W2:Y:S04]  /*7cb0*/  LDL.64 R240, [R1+0x20] ;  /* 0x0000200001f07983 */ /* 0x000ea80000100a00 */
[----:B------:R0:W2:Y:S02]  /*7cc0*/  LDG.E.U16 R218, desc[UR6][R194.64] ;  /* 0x00000006c2da7981 */ /* 0x0000a4000c1e1500 */
[C---:B0-----:R-:W-:Y:S02]  /*7cd0*/  IMAD.WIDE R194, R3.reuse, 0x2, R248 ;  /* 0x0000000203c27825 */ /* 0x041fe400078e02f8 */
[----:B------:R-:W2:Y:S04]  /*7ce0*/  LDL.64 R248, [R1+0x8] ;  /* 0x0000080001f87983 */ /* 0x000ea80000100a00 */
[----:B------:R-:W2:Y:S04]  /*7cf0*/  LDG.E.U16 R224, desc[UR6][R194.64] ;  /* 0x00000006c2e07981 */ /* 0x000ea8000c1e1500 */
[----:B------:R-:W5:Y:S01]  /*7d00*/  LDL.64 R194, [R1+0x40] ;  /* 0x0000400001c27983 */ /* 0x000f620000100a00 */
[----:B------:R-:W-:-:S05]  /*7d10*/  IMAD.WIDE R196, R3, 0x2, R196 ;  /* 0x0000000203c47825 */ /* 0x000fca00078e02c4 */
[----:B------:R3:W2:Y:S02]  /*7d20*/  LDG.E.U16 R214, desc[UR6][R196.64] ;  /* 0x00000006c4d67981 */ /* 0x0006a4000c1e1500 */
[C---:B---3--:R-:W-:Y:S02]  /*7d30*/  IMAD.WIDE R196, R3.reuse, 0x2, R232 ;  /* 0x0000000203c47825 */ /* 0x048fe400078e02e8 */
[----:B------:R-:W3:Y:S04]  /*7d40*/  LDL.64 R232, [R1+0x30] ;  /* 0x0000300001e87983 */ /* 0x000ee80000100a00 */
[----:B------:R-:W2:Y:S01]  /*7d50*/  LDG.E.U16 R220, desc[UR6][R196.64] ;  /* 0x00000006c4dc7981 */ /* 0x000ea2000c1e1500 */
[----:B----4-:R-:W-:-:S05]  /*7d60*/  IMAD.WIDE R198, R3, 0x2, R198 ;  /* 0x0000000203c67825 */ /* 0x010fca00078e02c6 */
[----:B------:R0:W4:Y:S02]  /*7d70*/  LDG.E.U16 R216, desc[UR6][R198.64] ;  /* 0x00000006c6d87981 */ /* 0x000124000c1e1500 */
[C---:B0-----:R-:W-:Y:S02]  /*7d80*/  IMAD.WIDE R198, R3.reuse, 0x2, R236 ;  /* 0x0000000203c67825 */ /* 0x041fe400078e02ec */
[----:B------:R-:W2:Y:S04]  /*7d90*/  LDL.64 R236, [R1+0x18] ;  /* 0x0000180001ec7983 */ /* 0x000ea80000100a00 */
[----:B------:R0:W4:Y:S01]  /*7da0*/  LDG.E.U16 R222, desc[UR6][R198.64] ;  /* 0x00000006c6de7981 */ /* 0x000122000c1e1500 */
[----:B-----5:R-:W-:-:S04]  /*7db0*/  IMAD.WIDE R194, R3, 0x2, R194 ;  /* 0x0000000203c27825 */ /* 0x020fc800078e02c2 */
[C---:B0-----:R-:W-:Y:S02]  /*7dc0*/  IMAD.WIDE R198, R3.reuse, 0x2, R228 ;  /* 0x0000000203c67825 */ /* 0x041fe400078e02e4 */
[----:B------:R-:W5:Y:S02]  /*7dd0*/  LDG.E.U16 R229, desc[UR6][R194.64] ;  /* 0x00000006c2e57981 */ /* 0x000f64000c1e1500 */
[C---:B------:R-:W-:Y:S02]  /*7de0*/  IMAD.WIDE R196, R3.reuse, 0x2, R244 ;  /* 0x0000000203c47825 */ /* 0x040fe400078e02f4 */
[----:B------:R3:W5:Y:S04]  /*7df0*/  LDG.E.U16 R228, desc[UR6][R198.64] ;  /* 0x00000006c6e47981 */ /* 0x000768000c1e1500 */
[----:B------:R-:W5:Y:S04]  /*7e00*/  LDG.E.U16 R226, desc[UR6][R196.64] ;  /* 0x00000006c4e27981 */ /* 0x000f68000c1e1500 */
[----:B------:R-:W4:Y:S04]  /*7e10*/  LDL.64 R194, [R1+0x28] ;  /* 0x0000280001c27983 */ /* 0x000f280000100a00 */
[----:B------:R-:W5:Y:S04]  /*7e20*/  LDL.64 R244, [R1] ;  /* 0x0000000001f47983 */ /* 0x000f680000100a00 */
[----:B------:R-:W5:Y:S01]  /*7e30*/  LDL.64 R196, [R1+0x38] ;  /* 0x0000380001c47983 */ /* 0x000f620000100a00 */
[----:B---3--:R-:W-:-:S05]  /*7e40*/  IMAD.WIDE R198, R3, 0x2, R232 ;  /* 0x0000000203c67825 */ /* 0x008fca00078e02e8 */
[----:B------:R2:W3:Y:S02]  /*7e50*/  LDG.E.U16 R233, desc[UR6][R198.64] ;  /* 0x00000006c6e97981 */ /* 0x0004e4000c1e1500 */
[----:B--2---:R-:W-:-:S04]  /*7e60*/  IMAD.WIDE R198, R3, 0x2, R236 ;  /* 0x0000000203c67825 */ /* 0x004fc800078e02ec */
[----:B----4-:R-:W-:-:S05]  /*7e70*/  IMAD.WIDE R194, R3, 0x2, R194 ;  /* 0x0000000203c27825 */ /* 0x010fca00078e02c2 */
[----:B------:R-:W2:Y:S04]  /*7e80*/  LDG.E.U16 R236, desc[UR6][R194.64] ;  /* 0x00000006c2ec7981 */ /* 0x000ea8000c1e1500 */
[----:B------:R-:W4:Y:S01]  /*7e90*/  LDL.64 R194, [R1+0x10] ;  /* 0x0000100001c27983 */ /* 0x000f220000100a00 */
[----:B-----5:R-:W-:-:S05]  /*7ea0*/  IMAD.WIDE R196, R3, 0x2, R196 ;  /* 0x0000000203c47825 */ /* 0x020fca00078e02c4 */
[----:B------:R0:W5:Y:S02]  /*7eb0*/  LDG.E.U16 R232, desc[UR6][R196.64] ;  /* 0x00000006c4e87981 */ /* 0x000164000c1e1500 */
[C---:B0-----:R-:W-:Y:S02]  /*7ec0*/  IMAD.WIDE R196, R3.reuse, 0x2, R240 ;  /* 0x0000000203c47825 */ /* 0x041fe400078e02f0 */
[----:B------:R0:W3:Y:S04]  /*7ed0*/  LDG.E.U16 R240, desc[UR6][R198.64] ;  /* 0x00000006c6f07981 */ /* 0x0000e8000c1e1500 */
[----:B------:R1:W3:Y:S01]  /*7ee0*/  LDG.E.U16 R237, desc[UR6][R196.64] ;  /* 0x00000006c4ed7981 */ /* 0x0002e2000c1e1500 */
[----:B0-----:R-:W-:-:S04]  /*7ef0*/  IMAD.WIDE R198, R3, 0x2, R244 ;  /* 0x0000000203c67825 */ /* 0x001fc800078e02f4 */
[C---:B-1----:R-:W-:Y:S01]  /*7f00*/  IMAD.WIDE R196, R3.reuse, 0x2, R248 ;  /* 0x0000000203c47825 */ /* 0x042fe200078e02f8 */
[----:B------:R-:W3:Y:S04]  /*7f10*/  LDG.E.U16 R245, desc[UR6][R198.64] ;  /* 0x00000006c6f57981 */ /* 0x000ee8000c1e1500 */
[----:B------:R0:W3:Y:S02]  /*7f20*/  LDG.E.U16 R244, desc[UR6][R196.64] ;  /* 0x00000006c4f47981 */ /* 0x0000e4000c1e1500 */
[----:B0-----:R-:W-:-:S04]  /*7f30*/  IMAD.WIDE R196, R3, 0x2, R246 ;  /* 0x0000000203c47825 */ /* 0x001fc800078e02f6 */
[C---:B------:R-:W-:Y:S01]  /*7f40*/  IMAD.WIDE R198, R3.reuse, 0x2, R242 ;  /* 0x0000000203c67825 */ /* 0x040fe200078e02f2 */
[----:B------:R0:W3:Y:S03]  /*7f50*/  LDG.E.U16 R249, desc[UR6][R196.64] ;  /* 0x00000006c4f97981 */ /* 0x0000e6000c1e1500 */
[----:B------:R-:W-:Y:S01]  /*7f60*/  FMUL R156, R156, UR5 ;  /* 0x000000059c9c7c20 */ /* 0x000fe20008400000 */
[----:B------:R-:W-:Y:S01]  /*7f70*/  ISETP.GT.U32.AND.EX P1, PT, R252, RZ, PT, P1 ;  /* 0x000000fffc00720c */ /* 0x000fe20003f24110 */
[----:B------:R-:W3:Y:S01]  /*7f80*/  LDG.E.U16 R198, desc[UR6][R198.64] ;  /* 0x00000006c6c67981 */ /* 0x000ee2000c1e1500 */
[----:B0-----:R-:W-:Y:S02]  /*7f90*/  IMAD.WIDE R196, R3, 0x2, R234 ;  /* 0x0000000203c47825 */ /* 0x001fe400078e02ea */
[----:B------:R-:W-:-:S04]  /*7fa0*/  FSEL R156, R156, -INF , !P1 ;  /* 0xff8000009c9c7808 */ /* 0x000fc80004800000 */
[----:B------:R-:W3:Y:S01]  /*7fb0*/  LDG.E.U16 R196, desc[UR6][R196.64] ;  /* 0x00000006c4c47981 */ /* 0x000ee2000c1e1500 */
[----:B------:R-:W-:-:S03]  /*7fc0*/  ISETP.GT.U32.AND P1, PT, R9, R6, PT ;  /* 0x000000060900720c */ /* 0x000fc60003f24070 */
[----:B------:R-:W3:Y:S01]  /*7fd0*/  LDL.LU R9, [R1+0x3ec] ;  /* 0x0003ec0001097983 */ /* 0x000ee20000300800 */
[----:B------:R-:W-:Y:S01]  /*7fe0*/  FMUL R158, R158, UR5 ;  /* 0x000000059e9e7c20 */ /* 0x000fe20008400000 */
[----:B------:R-:W-:-:S04]  /*7ff0*/  ISETP.GT.U32.AND.EX P6, PT, R10, RZ, PT, P6 ;  /* 0x000000ff0a00720c */ /* 0x000fc80003fc4160 */
[----:B------:R-:W-:Y:S01]  /*8000*/  FSEL R158, R158, -INF , !P6 ;  /* 0xff8000009e9e7808 */ /* 0x000fe20007000000 */
[----:B------:R-:W-:Y:S01]  /*8010*/  FMUL R169, R169, UR5 ;  /* 0x00000005a9a97c20 */ /* 0x000fe20008400000 */
[----:B------:R-:W-:Y:S01]  /*8020*/  FMUL R152, R152, UR5 ;  /* 0x0000000598987c20 */ /* 0x000fe20008400000 */
[----:B------:R-:W-:Y:S01]  /*8030*/  FMUL R153, R153, UR5 ;  /* 0x0000000599997c20 */ /* 0x000fe20008400000 */
[C---:B------:R-:W-:Y:S02]  /*8040*/  ISETP.GT.U32.AND.EX P2, PT, R10.reuse, RZ, PT, P2 ;  /* 0x000000ff0a00720c */ /* 0x040fe40003f44120 */
[----:B------:R-:W-:Y:S02]  /*8050*/  ISETP.GE.U32.AND.EX P5, PT, R10, RZ, PT, P5 ;  /* 0x000000ff0a00720c */ /* 0x000fe40003fa6150 */
[----:B------:R-:W-:Y:S02]  /*8060*/  FSEL R169, R169, -INF , !P2 ;  /* 0xff800000a9a97808 */ /* 0x000fe40005000000 */
[----:B------:R-:W-:-:S02]  /*8070*/  FSEL R152, R152, -INF , !P6 ;  /* 0xff80000098987808 */ /* 0x000fc40007000000 */
[----:B------:R-:W-:Y:S02]  /*8080*/  FSEL R153, R153, -INF , !P5 ;  /* 0xff80000099997808 */ /* 0x000fe40006800000 */
[-C--:B------:R-:W-:Y:S02]  /*8090*/  ISETP.GT.U32.AND P2, PT, R7, R6.reuse, PT ;  /* 0x000000060700720c */ /* 0x080fe40003f44070 */
[-C--:B------:R-:W-:Y:S01]  /*80a0*/  ISETP.GT.U32.AND P6, PT, R8, R6.reuse, PT ;  /* 0x000000060800720c */ /* 0x080fe20003fc4070 */
[----:B------:R-:W-:Y:S01]  /*80b0*/  FMUL R173, R173, UR5 ;  /* 0x00000005adad7c20 */ /* 0x000fe20008400000 */
[----:B------:R-:W-:Y:S01]  /*80c0*/  ISETP.GT.U32.AND P5, PT, R185, R6, PT ;  /* 0x00000006b900720c */ /* 0x000fe20003fa4070 */
[----:B------:R-:W-:Y:S01]  /*80d0*/  FMUL R180, R180, UR5 ;  /* 0x00000005b4b47c20 */ /* 0x000fe20008400000 */
[C---:B------:R-:W-:Y:S01]  /*80e0*/  ISETP.GT.U32.AND.EX P0, PT, R10.reuse, RZ, PT, P0 ;  /* 0x000000ff0a00720c */ /* 0x040fe20003f04100 */
[----:B------:R-:W3:Y:S01]  /*80f0*/  LDL.LU R7, [R1+0x3e8] ;  /* 0x0003e80001077983 */ /* 0x000ee20000300800 */
[----:B------:R-:W-:-:S02]  /*8100*/  ISETP.GT.U32.AND.EX P4, PT, R10, RZ, PT, P4 ;  /* 0x000000ff0a00720c */ /* 0x000fc40003f84140 */
[C---:B------:R-:W-:Y:S01]  /*8110*/  ISETP.GT.U32.AND.EX P3, PT, R10.reuse, RZ, PT, P3 ;  /* 0x000000ff0a00720c */ /* 0x040fe20003f64130 */
[----:B------:R-:W3:Y:S01]  /*8120*/  LDL.LU R8, [R1+0x3e4] ;  /* 0x0003e40001087983 */ /* 0x000ee20000300800 */
[C---:B------:R-:W-:Y:S01]  /*8130*/  ISETP.GT.U32.AND.EX P1, PT, R10.reuse, RZ, PT, P1 ;  /* 0x000000ff0a00720c */ /* 0x040fe20003f24110 */
[C---:B----4-:R-:W-:Y:S01]  /*8140*/  IMAD.WIDE R194, R3.reuse, 0x2, R194 ;  /* 0x0000000203c27825 */ /* 0x050fe200078e02c2 */
[----:B------:R-:W-:Y:S01]  /*8150*/  ISETP.GT.U32.AND.EX P2, PT, R10, RZ, PT, P2 ;  /* 0x000000ff0a00720c */ /* 0x000fe20003f44120 */
[----:B------:R-:W4:Y:S04]  /*8160*/  LDL.LU R185, [R1+0x3e0] ;  /* 0x0003e00001b97983 */ /* 0x000f280000300800 */
[----:B------:R0:W4:Y:S02]  /*8170*/  LDG.E.U16 R241, desc[UR6][R194.64] ;  /* 0x00000006c2f17981 */ /* 0x000124000c1e1500 */
[----:B0-----:R-:W-:-:S05]  /*8180*/  IMAD.WIDE R194, R3, 0x2, R250 ;  /* 0x0000000203c27825 */ /* 0x001fca00078e02fa */
[----:B------:R0:W4:Y:S02]  /*8190*/  LDG.E.U16 R248, desc[UR6][R194.64] ;  /* 0x00000006c2f87981 */ /* 0x000124000c1e1500 */
[----:B0-----:R-:W-:-:S05]  /*81a0*/  IMAD.WIDE R194, R3, 0x2, R238 ;  /* 0x0000000203c27825 */ /* 0x001fca00078e02ee */
[----:B------:R0:W4:Y:S02]  /*81b0*/  LDG.E.U16 R199, desc[UR6][R194.64] ;  /* 0x00000006c2c77981 */ /* 0x000124000c1e1500 */
[----:B0-----:R-:W-:-:S06]  /*81c0*/  IMAD.WIDE R194, R3, 0x2, R230 ;  /* 0x0000000203c27825 */ /* 0x001fcc00078e02e6 */
[----:B------:R0:W4:Y:S01]  /*81d0*/  LDG.E.U16 R194, desc[UR6][R194.64] ;  /* 0x00000006c2c27981 */ /* 0x000122000c1e1500 */
[----:B------:R-:W-:Y:S01]  /*81e0*/  BAR.SYNC.DEFER_BLOCKING 0x0 ;  /* 0x0000000000007b1d */ /* 0x000fe20000010000 */
[----:B0-----:R-:W-:-:S04]  /*81f0*/  FMNMX R195, R154, R155, !PT ;  /* 0x0000009b9ac37209 */ /* 0x001fc80007800000 */
[----:B------:R-:W-:-:S04]  /*8200*/  FMNMX R195, R158, R195, !PT ;  /* 0x000000c39ec37209 */ /* 0x000fc80007800000 */
        /* <DEDUP_REMOVED lines=12> */
[----:B------:R-:W-:-:S05]  /*82d0*/  FMNMX R195, R161, R195, !PT ;  /* 0x000000c3a1c37209 */ /* 0x000fca0007800000 */
[----:B------:R-:W0:Y:S01]  /*82e0*/  SHFL.BFLY PT, R197, R195, 0x2, 0x1f ;  /* 0x0c401f00c3c57f89 */ /* 0x000e2200000e0000 */
[C---:B------:R-:W-:Y:S02]  /*82f0*/  ISETP.GT.U32.AND.EX P6, PT, R10.reuse, RZ, PT, P6 ;  /* 0x000000ff0a00720c */ /* 0x040fe40003fc4160 */
[----:B------:R-:W-:Y:S02]  /*8300*/  ISETP.GT.U32.AND.EX P5, PT, R10, RZ, PT, P5 ;  /* 0x000000ff0a00720c */ /* 0x000fe40003fa4150 */
[----:B0-----:R-:W-:-:S05]  /*8310*/  FMNMX R197, R195, R197, !PT ;  /* 0x000000c5c3c57209 */ /* 0x001fca0007800000 */
[----:B------:R-:W0:Y:S01]  /*8320*/  SHFL.BFLY PT, R195, R197, 0x1, 0x1f ;  /* 0x0c201f00c5c37f89 */ /* 0x000e2200000e0000 */
[----:B------:R-:W-:-:S04]  /*8330*/  FMNMX R10, R152, R153, !PT ;  /* 0x00000099980a7209 */ /* 0x000fc80007800000 */
[----:B------:R-:W-:Y:S01]  /*8340*/  FMNMX R10, R156, R10, !PT ;  /* 0x0000000a9c0a7209 */ /* 0x000fe20007800000 */
[----:B------:R1:W-:Y:S01]  /*8350*/  STS.U16 [R2+UR4+0x12800], R162 ;  /* 0x012800a202007988 */ /* 0x0003e20008000404 */
[----:B0-----:R-:W-:Y:S02]  /*8360*/  FMNMX R195, R197, R195, !PT ;  /* 0x000000c3c5c37209 */ /* 0x001fe40007800000 */
[----:B------:R-:W-:-:S04]  /*8370*/  FMNMX R197, R12, R10, !PT ;  /* 0x0000000a0cc57209 */ /* 0x000fc80007800000 */
[----:B------:R-:W-:Y:S01]  /*8380*/  FMNMX R197, R13, R197, !PT ;  /* 0x000000c50dc57209 */ /* 0x000fe20007800000 */
[----:B-1----:R-:W-:-:S03]  /*8390*/  FMUL R162, R168, UR5 ;  /* 0x00000005a8a27c20 */ /* 0x002fc60008400000 */
[----:B------:R-:W-:-:S04]  /*83a0*/  FMNMX R197, R16, R197, !PT ;  /* 0x000000c510c57209 */ /* 0x000fc80007800000 */
[----:B------:R-:W-:Y:S02]  /*83b0*/  FMNMX R197, R19, R197, !PT ;  /* 0x000000c513c57209 */ /* 0x000fe40007800000 */
[----:B------:R-:W-:Y:S02]  /*83c0*/  FSEL R162, R162, -INF , !P5 ;  /* 0xff800000a2a27808 */ /* 0x000fe40006800000 */
[----:B------:R-:W-:Y:S01]  /*83d0*/  FMNMX R197, R18, R197, !PT ;  /* 0x000000c512c57209 */ /* 0x000fe20007800000 */
[----:B------:R-:W-:Y:S01]  /*83e0*/  FMUL R168, R172, UR5 ;  /* 0x00000005aca87c20 */ /* 0x000fe20008400000 */
[----:B------:R-:W-:Y:S02]  /*83f0*/  FMUL R172, R176, UR5 ;  /* 0x00000005b0ac7c20 */ /* 0x000fe40008400000 */
[----:B------:R-:W-:Y:S02]  /*8400*/  FMNMX R176, R162, R197, !PT ;  /* 0x000000c5a2b07209 */ /* 0x000fe40007800000 */
[----:B------:R-:W-:Y:S01]  /*8410*/  FMNMX R10, R195, R4, !PT ;  /* 0x00000004c30a7209 */ /* 0x000fe20007800000 */
[----:B------:R-:W-:Y:S01]  /*8420*/  FMUL R195, R177, UR5 ;  /* 0x00000005b1c37c20 */ /* 0x000fe20008400000 */
[----:B------:R-:W-:-:S02]  /*8430*/  FSEL R168, R168, -INF , !P0 ;  /* 0xff800000a8a87808 */ /* 0x000fc40004000000 */
[----:B------:R-:W-:Y:S01]  /*8440*/  FMNMX R177, R169, R176, !PT ;  /* 0x000000b0a9b17209 */ /* 0x000fe20007800000 */
[--C-:B------:R-:W-:Y:S01]  /*8450*/  FADD R158, R158, -R10.reuse ;  /* 0x8000000a9e9e7221 */ /* 0x100fe20000000000 */
[----:B------:R-:W-:Y:S02]  /*8460*/  FSEL R176, R173, -INF , !P4 ;  /* 0xff800000adb07808 */ /* 0x000fe40006000000 */
[----:B------:R-:W-:Y:S01]  /*8470*/  FMNMX R177, R168, R177, !PT ;  /* 0x000000b1a8b17209 */ /* 0x000fe20007800000 */
[----:B------:R-:W-:Y:S01]  /*8480*/  FMUL R173, R158, 1.4426950216293334961 ;  /* 0x3fb8aa3b9ead7820 */ /* 0x000fe20000400000 */
[----:B------:R-:W-:Y:S02]  /*8490*/  FSEL R158, R172, -INF , !P3 ;  /* 0xff800000ac9e7808 */ /* 0x000fe40005800000 */
[----:B------:R-:W-:Y:S01]  /*84a0*/  FMNMX R177, R176, R177, !PT ;  /* 0x000000b1b0b17209 */ /* 0x000fe20007800000 */
[----:B------:R-:W-:Y:S01]  /*84b0*/  FADD R172, R11, -R10 ;  /* 0x8000000a0bac7221 */ /* 0x000fe20000000000 */
[----:B------:R-:W-:-:S02]  /*84c0*/  FSEL R195, R195, -INF , !P1 ;  /* 0xff800000c3c37808 */ /* 0x000fc40004800000 */
[----:B------:R-:W-:Y:S01]  /*84d0*/  FMNMX R177, R158, R177, !PT ;  /* 0x000000b19eb17209 */ /* 0x000fe20007800000 */
[----:B------:R0:W-:Y:S01]  /*84e0*/  MUFU.EX2 R11, R173 ;  /* 0x000000ad000b7308 */ /* 0x0001e20000000800 */
[----:B------:R-:W-:Y:S01]  /*84f0*/  FMUL R197, R181, UR5 ;  /* 0x00000005b5c57c20 */ /* 0x000fe20008400000 */
[----:B------:R-:W-:Y:S01]  /*8500*/  FMUL R172, R172, 1.4426950216293334961 ;  /* 0x3fb8aa3bacac7820 */ /* 0x000fe20000400000 */
[----:B------:R-:W-:Y:S02]  /*8510*/  FSEL R181, R180, -INF , !P2 ;  /* 0xff800000b4b57808 */ /* 0x000fe40005000000 */
[----:B------:R-:W-:Y:S01]  /*8520*/  FMNMX R177, R195, R177, !PT ;  /* 0x000000b1c3b17209 */ /* 0x000fe20007800000 */
[--C-:B0-----:R-:W-:Y:S01]  /*8530*/  FADD R173, R15, -R10.reuse ;  /* 0x8000000a0fad7221 */ /* 0x101fe20000000000 */
[----:B------:R-:W-:Y:S01]  /*8540*/  FSEL R197, R197, -INF , !P6 ;  /* 0xff800000c5c57808 */ /* 0x000fe20007000000 */
[----:B------:R0:W-:Y:S01]  /*8550*/  MUFU.EX2 R15, R172 ;  /* 0x000000ac000f7308 */ /* 0x0001e20000000800 */
[----:B------:R-:W-:Y:S01]  /*8560*/  FMNMX R177, R181, R177, !PT ;  /* 0x000000b1b5b17209 */ /* 0x000fe20007800000 */
[----:B------:R-:W-:Y:S01]  /*8570*/  FMUL R173, R173, 1.4426950216293334961 ;  /* 0x3fb8aa3badad7820 */ /* 0x000fe20000400000 */
[----:B0-----:R-:W-:-:S05]  /*8580*/  FADD R172, R14, -R10 ;  /* 0x8000000a0eac7221 */ /* 0x001fca0000000000 */
[----:B------:R0:W-:Y:S01]  /*8590*/  MUFU.EX2 R14, R173 ;  /* 0x000000ad000e7308 */ /* 0x0001e20000000800 */
[----:B------:R-:W-:Y:S01]  /*85a0*/  FMUL R172, R172, 1.4426950216293334961 ;  /* 0x3fb8aa3bacac7820 */ /* 0x000fe20000400000 */
[----:B0-----:R-:W-:Y:S01]  /*85b0*/  FMNMX R173, R197, R177, !PT ;  /* 0x000000b1c5ad7209 */ /* 0x001fe20007800000 */
[----:B------:R-:W-:-:S05]  /*85c0*/  FADD R177, R17, -R10 ;  /* 0x8000000a11b17221 */ /* 0x000fca0000000000 */
[----:B------:R0:W-:Y:S02]  /*85d0*/  MUFU.EX2 R17, R172 ;  /* 0x000000ac00117308 */ /* 0x0001e40000000800 */
[----:B0-----:R-:W-:Y:S02]  /*85e0*/  FMUL R172, R177, 1.4426950216293334961 ;  /* 0x3fb8aa3bb1ac7820 */ /* 0x001fe40000400000 */
[----:B------:R-:W0:Y:S04]  /*85f0*/  SHFL.BFLY PT, R177, R173, 0x2, 0x1f ;  /* 0x0c401f00adb17f89 */ /* 0x000e2800000e0000 */
[----:B------:R1:W-:Y:S04]  /*8600*/  STS.U16 [R2+UR4+0x12c00], R163 ;  /* 0x012c00a302007988 */ /* 0x0003e80008000404 */
[----:B------:R2:W-:Y:S01]  /*8610*/  STS.U16 [R2+UR4+0x13000], R164 ;  /* 0x013000a402007988 */ /* 0x0005e20008000404 */
[----:B-1----:R-:W-:-:S04]  /*8620*/  FADD R163, R21, -R10 ;  /* 0x8000000a15a37221 */ /* 0x002fc80000000000 */
[----:B------:R-:W-:Y:S01]  /*8630*/  FMUL R163, R163, 1.4426950216293334961 ;  /* 0x3fb8aa3ba3a37820 */ /* 0x000fe20000400000 */
[----:B--2---:R-:W-:-:S03]  /*8640*/  FADD R164, R23, -R10 ;  /* 0x8000000a17a47221 */ /* 0x004fc60000000000 */
[----:B------:R0:W-:Y:S01]  /*8650*/  MUFU.EX2 R23, R163 ;  /* 0x000000a300177308 */ /* 0x0001e20000000800 */
[----:B------:R-:W-:Y:S01]  /*8660*/  FMUL R164, R164, 1.4426950216293334961 ;  /* 0x3fb8aa3ba4a47820 */ /* 0x000fe20000400000 */
[----:B0-----:R-:W-:Y:S01]  /*8670*/  FMNMX R163, R173, R177, !PT ;  /* 0x000000b1ada37209 */ /* 0x001fe20007800000 */
[----:B------:R-:W-:-:S05]  /*8680*/  FADD R173, R22, -R10 ;  /* 0x8000000a16ad7221 */ /* 0x000fca0000000000 */
[----:B------:R0:W-:Y:S02]  /*8690*/  MUFU.EX2 R22, R164 ;  /* 0x000000a400167308 */ /* 0x0001e40000000800 */
[----:B0-----:R-:W0:Y:S01]  /*86a0*/  SHFL.BFLY PT, R164, R163, 0x1, 0x1f ;  /* 0x0c201f00a3a47f89 */ /* 0x001e2200000e0000 */
[----:B------:R-:W-:Y:S01]  /*86b0*/  FADD R157, R157, -R10 ;  /* 0x8000000a9d9d7221 */ /* 0x000fe20000000000 */
[----:B------:R-:W-:-:S03]  /*86c0*/  LOP3.LUT R252, R2, 0x40, RZ, 0x3c, !PT ;  /* 0x0000004002fc7812 */ /* 0x000fc600078e3cff */
[----:B------:R-:W-:Y:S01]  /*86d0*/  FMUL R157, R157, 1.4426950216293334961 ;  /* 0x3fb8aa3b9d9d7820 */ /* 0x000fe20000400000 */
[----:B------:R-:W-:Y:S01]  /*86e0*/  STS.U16 [R2+UR4+0x10000], R227 ;  /* 0x010000e302007988 */ /* 0x000fe20008000404 */
[----:B------:R-:W-:-:S03]  /*86f0*/  FADD R159, R159, -R10 ;  /* 0x8000000a9f9f7221 */ /* 0x000fc60000000000 */
[----:B------:R-:W-:Y:S01]  /*8700*/  STS.U16 [R2+UR4+0x10400], R225 ;  /* 0x010400e102007988 */ /* 0x000fe20008000404 */
[----:B------:R1:W-:Y:S03]  /*8710*/  MUFU.EX2 R177, R157 ;  /* 0x0000009d00b17308 */ /* 0x0003e60000000800 */
[----:B------:R-:W-:Y:S01]  /*8720*/  STS.U16 [R2+UR4+0x10800], R223 ;  /* 0x010800df02007988 */ /* 0x000fe20008000404 */
[----:B------:R-:W-:-:S03]  /*8730*/  FADD R180, R20, -R10 ;  /* 0x8000000a14b47221 */ /* 0x000fc60000000000 */
[----:B------:R-:W-:Y:S04]  /*8740*/  STS.U16 [R2+UR4+0x10c00], R221 ;  /* 0x010c00dd02007988 */ /* 0x000fe80008000404 */
[----:B------:R-:W-:Y:S01]  /*8750*/  STS.U16 [R2+UR4+0x11000], R219 ;  /* 0x011000db02007988 */ /* 0x000fe20008000404 */
[----:B0-----:R-:W-:-:S03]  /*8760*/  FMNMX R164, R163, R164, !PT ;  /* 0x000000a4a3a47209 */ /* 0x001fc60007800000 */
[----:B------:R-:W-:Y:S01]  /*8770*/  STS.U16 [R2+UR4+0x11400], R217 ;  /* 0x011400d902007988 */ /* 0x000fe20008000404 */
[----:B-1----:R-:W-:-:S03]  /*8780*/  FADD R157, -R10, R4 ;  /* 0x000000040a9d7221 */ /* 0x002fc60000000100 */
        /* <DEDUP_REMOVED lines=16> */
[----:B-----5:R-:W-:Y:S04]  /*8890*/  STS.U16 [R2+UR4+0x16400], R232 ;  /* 0x016400e802007988 */ /* 0x020fe80008000404 */
[----:B------:R-:W-:Y:S04]  /*88a0*/  STS.U16 [R2+UR4+0x16800], R236 ;  /* 0x016800ec02007988 */ /* 0x000fe80008000404 */
[----:B---3--:R-:W-:Y:S04]  /*88b0*/  STS.U16 [R2+UR4+0x16c00], R240 ;  /* 0x016c00f002007988 */ /* 0x008fe80008000404 */
[----:B------:R-:W-:Y:S04]  /*88c0*/  STS.U16 [R2+UR4+0x17000], R244 ;  /* 0x017000f402007988 */ /* 0x000fe80008000404 */
[----:B----4-:R-:W-:Y:S04]  /*88d0*/  STS.U16 [R2+UR4+0x17400], R248 ;  /* 0x017400f802007988 */ /* 0x010fe80008000404 */
[----:B------:R-:W-:Y:S04]  /*88e0*/  STS.U16 [R2+UR4+0x17800], R198 ;  /* 0x017800c602007988 */ /* 0x000fe80008000404 */
[----:B------:R-:W-:Y:S04]  /*88f0*/  STS.U16 [R2+UR4+0x17c00], R196 ;  /* 0x017c00c402007988 */ /* 0x000fe80008000404 */
[----:B------:R-:W-:Y:S01]  /*8900*/  STS.U16 [R252+UR4+0x10200], R207 ;  /* 0x010200cffc007988 */ /* 0x000fe20008000404 */
[----:B------:R-:W-:-:S03]  /*8910*/  FMUL R159, R159, 1.4426950216293334961 ;  /* 0x3fb8aa3b9f9f7820 */ /* 0x000fc60000400000 */
[----:B------:R-:W-:Y:S01]  /*8920*/  STS.U16 [R252+UR4+0x10600], R205 ;  /* 0x010600cdfc007988 */ /* 0x000fe20008000404 */
[----:B------:R-:W-:-:S03]  /*8930*/  FMNMX R4, R164, R9, !PT ;  /* 0x00000009a4047209 */ /* 0x000fc60007800000 */
[----:B------:R-:W-:Y:S01]  /*8940*/  STS.U16 [R252+UR4+0x10a00], R203 ;  /* 0x010a00cbfc007988 */ /* 0x000fe20008000404 */
[----:B------:R1:W-:Y:S03]  /*8950*/  MUFU.EX2 R20, R172 ;  /* 0x000000ac00147308 */ /* 0x0003e60000000800 */
[----:B------:R-:W-:Y:S01]  /*8960*/  STS.U16 [R252+UR4+0x10e00], R201 ;  /* 0x010e00c9fc007988 */ /* 0x000fe20008000404 */
[----:B------:R-:W-:-:S03]  /*8970*/  FMUL R157, R157, 1.4426950216293334961 ;  /* 0x3fb8aa3b9d9d7820 */ /* 0x000fc60000400000 */
[----:B------:R2:W-:Y:S01]  /*8980*/  STS.U16 [R252+UR4+0x11200], R189 ;  /* 0x011200bdfc007988 */ /* 0x0005e20008000404 */
[----:B-1----:R-:W-:-:S03]  /*8990*/  FMUL R172, R180, 1.4426950216293334961 ;  /* 0x3fb8aa3bb4ac7820 */ /* 0x002fc60000400000 */
[----:B------:R-:W-:Y:S01]  /*89a0*/  STS.U16 [R252+UR4+0x11600], R192 ;  /* 0x011600c0fc007988 */ /* 0x000fe20008000404 */
[----:B------:R1:W-:Y:S03]  /*89b0*/  MUFU.EX2 R180, R159 ;  /* 0x0000009f00b47308 */ /* 0x0003e60000000800 */
[----:B------:R-:W-:Y:S04]  /*89c0*/  STS.U16 [R252+UR4+0x11a00], R167 ;  /* 0x011a00a7fc007988 */ /* 0x000fe80008000404 */
[----:B------:R-:W-:Y:S01]  /*89d0*/  STS.U16 [R252+UR4+0x11e00], R191 ;  /* 0x011e00bffc007988 */ /* 0x000fe20008000404 */
[----:B-1----:R-:W-:-:S03]  /*89e0*/  FADD R159, R152, -R4 ;  /* 0x80000004989f7221 */ /* 0x002fc60000000000 */
[----:B------:R-:W-:Y:S01]  /*89f0*/  STS.U16 [R252+UR4+0x12200], R190 ;  /* 0x012200befc007988 */ /* 0x000fe20008000404 */
[----:B------:R1:W3:Y:S03]  /*8a00*/  MUFU.EX2 R152, R157 ;  /* 0x0000009d00987308 */ /* 0x0002e60000000800 */
[----:B------:R-:W-:Y:S01]  /*8a10*/  STS.U16 [R252+UR4+0x12600], R182 ;  /* 0x012600b6fc007988 */ /* 0x000fe20008000404 */
[----:B------:R-:W-:-:S03]  /*8a20*/  FADD R156, R156, -R4 ;  /* 0x800000049c9c7221 */ /* 0x000fc60000000000 */
[----:B------:R-:W-:Y:S01]  /*8a30*/  STS.U16 [R252+UR4+0x12a00], R188 ;  /* 0x012a00bcfc007988 */ /* 0x000fe20008000404 */
[----:B-1----:R-:W-:-:S03]  /*8a40*/  FADD R157, R153, -R4 ;  /* 0x80000004999d7221 */ /* 0x002fc60000000000 */
[----:B------:R-:W-:Y:S04]  /*8a50*/  STS.U16 [R252+UR4+0x12e00], R171 ;  /* 0x012e00abfc007988 */ /* 0x000fe80008000404 */
[----:B------:R-:W-:Y:S01]  /*8a60*/  STS.U16 [R252+UR4+0x13200], R184 ;  /* 0x013200b8fc007988 */ /* 0x000fe20008000404 */
[----:B------:R-:W-:-:S03]  /*8a70*/  FMUL R157, R157, 1.4426950216293334961 ;  /* 0x3fb8aa3b9d9d7820 */ /* 0x000fc60000400000 */
[----:B------:R-:W-:Y:S01]  /*8a80*/  STS.U16 [R252+UR4+0x13600], R183 ;  /* 0x013600b7fc007988 */ /* 0x000fe20008000404 */
[----:B------:R-:W-:-:S03]  /*8a90*/  FMUL R156, R156, 1.4426950216293334961 ;  /* 0x3fb8aa3b9c9c7820 */ /* 0x000fc60000400000 */
[----:B------:R-:W-:Y:S04]  /*8aa0*/  STS.U16 [R252+UR4+0x13a00], R178 ;  /* 0x013a00b2fc007988 */ /* 0x000fe80008000404 */
[----:B------:R-:W-:Y:S01]  /*8ab0*/  STS.U16 [R252+UR4+0x13e00], R179 ;  /* 0x013e00b3fc007988 */ /* 0x000fe20008000404 */
[----:B0-----:R0:W-:Y:S03]  /*8ac0*/  MUFU.EX2 R200, R157 ;  /* 0x0000009d00c87308 */ /* 0x0011e60000000800 */
[----:B------:R1:W-:Y:S04]  /*8ad0*/  STS.U16 [R252+UR4+0x14200], R175 ;  /* 0x014200affc007988 */ /* 0x0003e80008000404 */
[----:B------:R-:W-:Y:S01]  /*8ae0*/  STS.U16 [R252+UR4+0x14600], R202 ;  /* 0x014600cafc007988 */ /* 0x000fe20008000404 */
[----:B0-----:R-:W-:-:S03]  /*8af0*/  FADD R157, R12, -R4 ;  /* 0x800000040c9d7221 */ /* 0x001fc60000000000 */
[----:B------:R-:W-:Y:S01]  /*8b00*/  STS.U16 [R252+UR4+0x14a00], R206 ;  /* 0x014a00cefc007988 */ /* 0x000fe20008000404 */
[----:B------:R0:W-:Y:S03]  /*8b10*/  MUFU.EX2 R12, R156 ;  /* 0x0000009c000c7308 */ /* 0x0001e60000000800 */
[----:B------:R-:W-:Y:S04]  /*8b20*/  STS.U16 [R252+UR4+0x14e00], R210 ;  /* 0x014e00d2fc007988 */ /* 0x000fe80008000404 */
[----:B------:R-:W-:Y:S01]  /*8b30*/  STS.U16 [R252+UR4+0x15200], R214 ;  /* 0x015200d6fc007988 */ /* 0x000fe20008000404 */
[----:B0-----:R-:W-:-:S03]  /*8b40*/  FADD R156, R13, -R4 ;  /* 0x800000040d9c7221 */ /* 0x001fc60000000000 */
[----:B------:R-:W-:Y:S01]  /*8b50*/  STS.U16 [R252+UR4+0x15600], R218 ;  /* 0x015600dafc007988 */ /* 0x000fe20008000404 */
[----:B------:R-:W-:-:S03]  /*8b60*/  FMUL R157, R157, 1.4426950216293334961 ;  /* 0x3fb8aa3b9d9d7820 */ /* 0x000fc60000400000 */
[----:B------:R-:W-:Y:S01]  /*8b70*/  STS.U16 [R252+UR4+0x15a00], R222 ;  /* 0x015a00defc007988 */ /* 0x000fe20008000404 */
[----:B------:R-:W-:-:S03]  /*8b80*/  FMUL R156, R156, 1.4426950216293334961 ;  /* 0x3fb8aa3b9c9c7820 */ /* 0x000fc60000400000 */
[----:B------:R-:W-:Y:S04]  /*8b90*/  STS.U16 [R252+UR4+0x15e00], R226 ;  /* 0x015e00e2fc007988 */ /* 0x000fe80008000404 */
[----:B------:R-:W-:Y:S01]  /*8ba0*/  STS.U16 [R252+UR4+0x16200], R229 ;  /* 0x016200e5fc007988 */ /* 0x000fe20008000404 */
[----:B------:R0:W-:Y:S03]  /*8bb0*/  MUFU.EX2 R13, R157 ;  /* 0x0000009d000d7308 */ /* 0x0001e60000000800 */
[----:B------:R-:W-:Y:S04]  /*8bc0*/  STS.U16 [R252+UR4+0x16600], R233 ;  /* 0x016600e9fc007988 */ /* 0x000fe80008000404 */
        /* <DEDUP_REMOVED lines=10> */
[----:B------:R-:W-:Y:S01]  /*8c70*/  FMUL R156, R156, 1.4426950216293334961 ;  /* 0x3fb8aa3b9c9c7820 */ /* 0x000fe20000400000 */
[----:B------:R0:W-:Y:S06]  /*8c80*/  MEMBAR.ALL.CTA ;  /* 0x0000000000007992 */ /* 0x0001ec0000008000 */
[----:B0-----:R-:W0:Y:S01]  /*8c90*/  FENCE.VIEW.ASYNC.S ;  /* 0x00000000000073c6 */ /* 0x001e220000000000 */
[----:B------:R4:W-:Y:S01]  /*8ca0*/  MUFU.EX2 R19, R157 ;  /* 0x0000009d00137308 */ /* 0x0009e20000000800 */
[--C-:B------:R-:W-:Y:S01]  /*8cb0*/  FADD R154, R154, -R10.reuse ;  /* 0x8000000a9a9a7221 */ /* 0x100fe20000000000 */
[--C-:B------:R-:W-:Y:S01]  /*8cc0*/  FADD R155, R155, -R10.reuse ;  /* 0x8000000a9b9b7221 */ /* 0x100fe20000000000 */
[----:B------:R-:W-:Y:S01]  /*8cd0*/  FADD R193, R193, -R10 ;  /* 0x8000000ac1c17221 */ /* 0x000fe20000000000 */
[----:B------:R-:W-:Y:S01]  /*8ce0*/  FADD R181, R181, -R4 ;  /* 0x80000004b5b57221 */ /* 0x000fe20000000000 */
[--C-:B------:R-:W-:Y:S01]  /*8cf0*/  FADD R160, R160, -R10.reuse ;  /* 0x8000000aa0a07221 */ /* 0x100fe20000000000 */
[----:B------:R-:W-:Y:S01]  /*8d00*/  FADD R161, R161, -R10 ;  /* 0x8000000aa1a17221 */ /* 0x000fe20000000000 */
[--C-:B------:R-:W-:Y:S01]  /*8d10*/  FADD R162, R162, -R4.reuse ;  /* 0x80000004a2a27221 */ /* 0x100fe20000000000 */
[--C-:B------:R-:W-:Y:S01]  /*8d20*/  FADD R169, R169, -R4.reuse ;  /* 0x80000004a9a97221 */ /* 0x100fe20000000000 */
[--C-:B----4-:R-:W-:Y:S01]  /*8d30*/  FADD R157, R18, -R4.reuse ;  /* 0x80000004129d7221 */ /* 0x110fe20000000000 */
[--C-:B------:R-:W-:Y:S01]  /*8d40*/  FADD R168, R168, -R4.reuse ;  /* 0x80000004a8a87221 */ /* 0x100fe20000000000 */
[----:B------:R4:W-:Y:S01]  /*8d50*/  MUFU.EX2 R18, R156 ;  /* 0x0000009c00127308 */ /* 0x0009e20000000800 */
[--C-:B------:R-:W-:Y:S01]  /*8d60*/  FADD R158, R158, -R4.reuse ;  /* 0x800000049e9e7221 */ /* 0x100fe20000000000 */
[--C-:B------:R-:W-:Y:S01]  /*8d70*/  FADD R195, R195, -R4.reuse ;  /* 0x80000004c3c37221 */ /* 0x100fe20000000000 */
[----:B------:R-:W-:Y:S01]  /*8d80*/  FADD R197, R197, -R4 ;  /* 0x80000004c5c57221 */ /* 0x000fe20000000000 */
[----:B------:R-:W-:Y:S01]  /*8d90*/  FMUL R173, R173, 1.4426950216293334961 ;  /* 0x3fb8aa3badad7820 */ /* 0x000fe20000400000 */
[----:B------:R-:W-:-:S03]  /*8da0*/  FMUL R159, R159, 1.4426950216293334961 ;  /* 0x3fb8aa3b9f9f7820 */ /* 0x000fc60000400000 */
[----:B------:R-:W-:Y:S01]  /*8db0*/  MUFU.EX2 R172, R172 ;  /* 0x000000ac00ac7308 */ /* 0x000fe20000000800 */
[----:B----4-:R-:W-:Y:S01]  /*8dc0*/  FADD R156, R176, -R4 ;  /* 0x80000004b09c7221 */ /* 0x010fe20000000000 */
[-C--:B---3--:R-:W-:Y:S01]  /*8dd0*/  FMUL R26, R26, R152.reuse ;  /* 0x000000981a1a7220 */ /* 0x088fe20000400000 */
[-C--:B------:R-:W-:Y:S01]  /*8de0*/  FMUL R27, R27, R152.reuse ;  /* 0x000000981b1b7220 */ /* 0x080fe20000400000 */
[-C--:B------:R-:W-:Y:S01]  /*8df0*/  FMUL R30, R30, R152.reuse ;  /* 0x000000981e1e7220 */ /* 0x080fe20000400000 */
[----:B------:R-:W-:Y:S01]  /*8e00*/  FMUL R156, R156, 1.4426950216293334961 ;  /* 0x3fb8aa3b9c9c7820 */ /* 0x000fe20000400000 */
[-C--:B------:R-:W-:Y:S01]  /*8e10*/  FMUL R31, R31, R152.reuse ;  /* 0x000000981f1f7220 */ /* 0x080fe20000400000 */
[-C--:B------:R-:W-:Y:S01]  /*8e20*/  FMUL R34, R34, R152.reuse ;  /* 0x0000009822227220 */ /* 0x080fe20000400000 */
[-C--:B------:R-:W-:Y:S01]  /*8e30*/  FMUL R35, R35, R152.reuse ;  /* 0x0000009823237220 */ /* 0x080fe20000400000 */
[----:B--2---:R2:W-:Y:S01]  /*8e40*/  MUFU.EX2 R189, R156 ;  /* 0x0000009c00bd7308 */ /* 0x0045e20000000800 */
[----:B------:R-:W-:Y:S01]  /*8e50*/  FMUL R154, R154, 1.4426950216293334961 ;  /* 0x3fb8aa3b9a9a7820 */ /* 0x000fe20000400000 */
[----:B------:R-:W-:Y:S01]  /*8e60*/  FMUL R155, R155, 1.4426950216293334961 ;  /* 0x3fb8aa3b9b9b7820 */ /* 0x000fe20000400000 */
[----:B------:R-:W-:Y:S01]  /*8e70*/  FMUL R193, R193, 1.4426950216293334961 ;  /* 0x3fb8aa3bc1c17820 */ /* 0x000fe20000400000 */
[----:B-1----:R-:W-:Y:S01]  /*8e80*/  FMUL R175, R181, 1.4426950216293334961 ;  /* 0x3fb8aa3bb5af7820 */ /* 0x002fe20000400000 */
[-C--:B------:R-:W-:Y:S01]  /*8e90*/  FMUL R38, R38, R152.reuse ;  /* 0x0000009826267220 */ /* 0x080fe20000400000 */
[-C--:B------:R-:W-:Y:S01]  /*8ea0*/  FMUL R39, R39, R152.reuse ;  /* 0x0000009827277220 */ /* 0x080fe20000400000 */
[-C--:B------:R-:W-:Y:S01]  /*8eb0*/  FMUL R42, R42, R152.reuse ;  /* 0x000000982a2a7220 */ /* 0x080fe20000400000 */
[-C--:B------:R-:W-:Y:S01]  /*8ec0*/  FMUL R43, R43, R152.reuse ;  /* 0x000000982b2b7220 */ /* 0x080fe20000400000 */
[----:B--2---:R-:W-:Y:S01]  /*8ed0*/  FADD R156, -R4, R9 ;  /* 0x00000009049c7221 */ /* 0x004fe20000000100 */
[----:B------:R-:W-:Y:S01]  /*8ee0*/  FMUL R160, R160, 1.4426950216293334961 ;  /* 0x3fb8aa3ba0a07820 */ /* 0x000fe20000400000 */
[----:B------:R-:W-:Y:S01]  /*8ef0*/  FMUL R161, R161, 1.4426950216293334961 ;  /* 0x3fb8aa3ba1a17820 */ /* 0x000fe20000400000 */
[-C--:B------:R-:W-:Y:S01]  /*8f00*/  FMUL R46, R46, R152.reuse ;  /* 0x000000982e2e7220 */ /* 0x080fe20000400000 */
[----:B------:R-:W-:Y:S01]  /*8f10*/  FMUL R156, R156, 1.4426950216293334961 ;  /* 0x3fb8aa3b9c9c7820 */ /* 0x000fe20000400000 */
[----:B------:R-:W-:Y:S01]  /*8f20*/  FMUL R157, R157, 1.4426950216293334961 ;  /* 0x3fb8aa3b9d9d7820 */ /* 0x000fe20000400000 */
[----:B------:R-:W-:Y:S01]  /*8f30*/  FMUL R162, R162, 1.4426950216293334961 ;  /* 0x3fb8aa3ba2a27820 */ /* 0x000fe20000400000 */
[----:B------:R-:W-:Y:S01]  /*8f40*/  FMUL R169, R169, 1.4426950216293334961 ;  /* 0x3fb8aa3ba9a97820 */ /* 0x000fe20000400000 */
[----:B------:R-:W-:Y:S01]  /*8f50*/  FMUL R168, R168, 1.4426950216293334961 ;  /* 0x3fb8aa3ba8a87820 */ /* 0x000fe20000400000 */
[----:B------:R-:W-:Y:S01]  /*8f60*/  FMUL R158, R158, 1.4426950216293334961 ;  /* 0x3fb8aa3b9e9e7820 */ /* 0x000fe20000400000 */
[----:B------:R-:W-:Y:S01]  /*8f70*/  FMUL R195, R195, 1.4426950216293334961 ;  /* 0x3fb8aa3bc3c37820 */ /* 0x000fe20000400000 */
[----:B------:R-:W-:Y:S01]  /*8f80*/  FMUL R197, R197, 1.4426950216293334961 ;  /* 0x3fb8aa3bc5c57820 */ /* 0x000fe20000400000 */
[----:B------:R-:W1:Y:S01]  /*8f90*/  MUFU.EX2 R179, R156 ;  /* 0x0000009c00b37308 */ /* 0x000e620000000800 */
[-C--:B------:R-:W-:Y:S01]  /*8fa0*/  FMUL R47, R47, R152.reuse ;  /* 0x000000982f2f7220 */ /* 0x080fe20000400000 */
[-C--:B------:R-:W-:Y:S01]  /*8fb0*/  FMUL R50, R50, R152.reuse ;  /* 0x0000009832327220 */ /* 0x080fe20000400000 */
[-C--:B------:R-:W-:Y:S01]  /*8fc0*/  FMUL R51, R51, R152.reuse ;  /* 0x0000009833337220 */ /* 0x080fe20000400000 */
[-C--:B------:R-:W-:Y:S01]  /*8fd0*/  FMUL R54, R54, R152.reuse ;  /* 0x0000009836367220 */ /* 0x080fe20000400000 */
[-C--:B------:R-:W-:Y:S01]  /*8fe0*/  FMUL R55, R55, R152.reuse ;  /* 0x0000009837377220 */ /* 0x080fe20000400000 */
[-C--:B------:R-:W-:Y:S01]  /*8ff0*/  FMUL R58, R58, R152.reuse ;  /* 0x000000983a3a7220 */ /* 0x080fe20000400000 */
[-C--:B------:R-:W-:Y:S01]  /*9000*/  FMUL R59, R59, R152.reuse ;  /* 0x000000983b3b7220 */ /* 0x080fe20000400000 */
[----:B------:R-:W-:Y:S01]  /*9010*/  MUFU.EX2 R21, R193 ;  /* 0x000000c100157308 */ /* 0x000fe20000000800 */
        /* <DEDUP_REMOVED lines=15> */
[----:B------:R-:W2:Y:S01]  /*9110*/  MUFU.EX2 R155, R155 ;  /* 0x0000009b009b7308 */ /* 0x000ea20000000800 */
        /* <DEDUP_REMOVED lines=31> */
[----:B------:R-:W3:Y:S01]  /*9310*/  MUFU.EX2 R153, R159 ;  /* 0x0000009f00997308 */ /* 0x000ee20000000800 */
[-C--:B------:R-:W-:Y:S01]  /*9320*/  FMUL R146, R146, R152.reuse ;  /* 0x0000009892927220 */ /* 0x080fe20000400000 */
[-C--:B------:R-:W-:Y:S01]  /*9330*/  FMUL R147, R147, R152.reuse ;  /* 0x0000009893937220 */ /* 0x080fe20000400000 */
[-C--:B------:R-:W-:Y:S01]  /*9340*/  FMUL R150, R150, R152.reuse ;  /* 0x0000009896967220 */ /* 0x080fe20000400000 */
[----:B------:R-:W-:Y:S01]  /*9350*/  FMUL R151, R151, R152 ;  /* 0x0000009897977220 */ /* 0x000fe20000400000 */
[----:B------:R-:W4:Y:S03]  /*9360*/  LDL R184, [R1+0x3c8] ;  /* 0x0003c80001b87983 */ /* 0x000f260000100800 */
[----:B------:R2:W5:Y:S08]  /*9370*/  MUFU.EX2 R204, R157 ;  /* 0x0000009d00cc7308 */ /* 0x0005700000000800 */
[----:B------:R-:W-:Y:S08]  /*9380*/  MUFU.EX2 R208, R162 ;  /* 0x000000a200d07308 */ /* 0x000ff00000000800 */
[----:B------:R-:W0:Y:S08]  /*9390*/  MUFU.EX2 R209, R169 ;  /* 0x000000a900d17308 */ /* 0x000e300000000800 */
[----:B------:R-:W0:Y:S08]  /*93a0*/  MUFU.EX2 R176, R168 ;  /* 0x000000a800b07308 */ /* 0x000e300000000800 */
[----:B------:R5:W-:Y:S08]  /*93b0*/  MUFU.EX2 R182, R158 ;  /* 0x0000009e00b67308 */ /* 0x000bf00000000800 */
[----:B------:R-:W0:Y:S08]  /*93c0*/  MUFU.EX2 R178, R195 ;  /* 0x000000c300b27308 */ /* 0x000e300000000800 */
[----:B------:R-:W-:Y:S08]  /*93d0*/  MUFU.EX2 R175, R175 ;  /* 0x000000af00af7308 */ /* 0x000ff00000000800 */
[----:B------:R-:W0:Y:S01]  /*93e0*/  MUFU.EX2 R9, R197 ;  /* 0x000000c500097308 */ /* 0x000e220000000800 */
[-C--:B-1----:R-:W-:Y:S01]  /*93f0*/  FMUL R24, R24, R179.reuse ;  /* 0x000000b318187220 */ /* 0x082fe20000400000 */
[-C--:B------:R-:W-:Y:S01]  /*9400*/  FMUL R25, R25, R179.reuse ;  /* 0x000000b319197220 */ /* 0x080fe20000400000 */
        /* <DEDUP_REMOVED lines=61> */
[----:B------:R-:W-:Y:S01]  /*97e0*/  FMUL R149, R149, R179 ;  /* 0x000000b395957220 */ /* 0x000fe20000400000 */
[----:B--2---:R-:W-:-:S02]  /*97f0*/  F2FP.F16.F32.PACK_AB R157, R155, R154 ;  /* 0x0000009a9b9d723e */ /* 0x004fc400000000ff */
[----:B---3--:R-:W-:Y:S02]  /*9800*/  F2FP.F16.F32.PACK_AB R156, R200, R153 ;  /* 0x00000099c89c723e */ /* 0x008fe400000000ff */
[----:B-----5:R-:W-:Y:S02]  /*9810*/  F2FP.F16.F32.PACK_AB R158, R13, R12 ;  /* 0x0000000c0d9e723e */ /* 0x020fe400000000ff */
[----:B------:R-:W-:Y:S02]  /*9820*/  F2FP.F16.F32.PACK_AB R159, R15, R11 ;  /* 0x0000000b0f9f723e */ /* 0x000fe400000000ff */
[----:B------:R-:W-:Y:S02]  /*9830*/  F2FP.F16.F32.PACK_AB R160, R19, R16 ;  /* 0x0000001013a0723e */ /* 0x000fe400000000ff */
[----:B------:R-:W-:Y:S02]  /*9840*/  F2FP.F16.F32.PACK_AB R161, R17, R14 ;  /* 0x0000000e11a1723e */ /* 0x000fe400000000ff */
[----:B------:R-:W-:-:S02]  /*9850*/  F2FP.F16.F32.PACK_AB R162, R204, R18 ;  /* 0x00000012cca2723e */ /* 0x000fc400000000ff */
[----:B------:R-:W-:Y:S02]  /*9860*/  F2FP.F16.F32.PACK_AB R163, R172, R20 ;  /* 0x00000014aca3723e */ /* 0x000fe400000000ff */
[----:B0-----:R-:W-:Y:S02]  /*9870*/  F2FP.F16.F32.PACK_AB R164, R209, R208 ;  /* 0x000000d0d1a4723e */ /* 0x001fe400000000ff */
[----:B------:R-:W-:Y:S02]  /*9880*/  F2FP.F16.F32.PACK_AB R165, R23, R21 ;  /* 0x0000001517a5723e */ /* 0x000fe400000000ff */
[----:B------:R-:W-:Y:S02]  /*9890*/  F2FP.F16.F32.PACK_AB R166, R189, R176 ;  /* 0x000000b0bda6723e */ /* 0x000fe400000000ff */
[----:B------:R-:W-:Y:S02]  /*98a0*/  F2FP.F16.F32.PACK_AB R167, R173, R22 ;  /* 0x00000016ada7723e */ /* 0x000fe400000000ff */
[----:B------:R-:W-:-:S02]  /*98b0*/  F2FP.F16.F32.PACK_AB R168, R178, R182 ;  /* 0x000000b6b2a8723e */ /* 0x000fc400000000ff */
[----:B------:R-:W-:Y:S02]  /*98c0*/  F2FP.F16.F32.PACK_AB R169, R180, R177 ;  /* 0x000000b1b4a9723e */ /* 0x000fe400000000ff */
[----:B------:R-:W-:Y:S02]  /*98d0*/  F2FP.F16.F32.PACK_AB R170, R9, R175 ;  /* 0x000000af09aa723e */ /* 0x000fe400000000ff */
[----:B------:R-:W-:Y:S01]  /*98e0*/  F2FP.F16.F32.PACK_AB R171, R193, R174 ;  /* 0x000000aec1ab723e */ /* 0x000fe200000000ff */
[----:B------:R-:W-:Y:S06]  /*98f0*/  BAR.SYNC.DEFER_BLOCKING 0x0 ;  /* 0x0000000000007b1d */ /* 0x000fec0000010000 */
[----:B------:R-:W-:-:S06]  /*9900*/  WARPGROUP.ARRIVE ;  /* 0x00000000000079c5 */ /* 0x000fcc0000000000 */
[----:B------:R-:W-:-:S15]  /*9910*/  HGMMA.64x256x16.F32 R24, R156, gdesc[UR8], R24 ;  /* 0x03e000089c187df0 */ /* 0x000fde0008700818 */
[----:B------:R-:W-:-:S13]  /*9920*/  NOP ;  /* 0x0000000000007918 */ /* 0x000fda0000000000 */
[----:B------:R-:W-:-:S15]  /*9930*/  HGMMA.64x256x16.F32 R24, R160, gdesc[UR12], R24 ;  /* 0x03e0000ca0187df0 */ /* 0x000fde0008700818 */
[----:B------:R-:W-:-:S13]  /*9940*/  NOP ;  /* 0x0000000000007918 */ /* 0x000fda0000000000 */
[----:B------:R-:W-:Y:S01]  /*9950*/  HGMMA.64x256x16.F32 R24, R164, gdesc[UR16], R24 ;  /* 0x03e00010a4187df0 */ /* 0x000fe20008700818 */
[----:B------:R-:W-:Y:S01]  /*9960*/  FADD R154, R154, R155 ;  /* 0x0000009b9a9a7221 */ /* 0x000fe20000000000 */
[----:B------:R-:W-:-:S03]  /*9970*/  FADD R153, R153, R200 ;  /* 0x000000c899997221 */ /* 0x000fc60000000000 */
        /* <DEDUP_REMOVED lines=25> */
[----:B------:R-:W-:Y:S01]  /*9b10*/  FADD R153, R175, R153 ;  /* 0x00000099af997221 */ /* 0x000fe20000000000 */
[----:B------:R-:W0:Y:S02]  /*9b20*/  S2R R188, SR_CTAID.X ;  /* 0x0000000000bc7919 */ /* 0x000e240000002500 */
[----:B------:R-:W-:Y:S01]  /*9b30*/  FADD R154, R193, R154 ;  /* 0x0000009ac19a7221 */ /* 0x000fe20000000000 */
[----:B------:R-:W-:Y:S01]  /*9b40*/  FADD R153, R9, R153 ;  /* 0x0000009909997221 */ /* 0x000fe20000000000 */
[----:B------:R-:W-:Y:S03]  /*9b50*/  HGMMA.64x256x16.F32 R24, R168, gdesc[UR20], R24, gsb0 ;  /* 0x03e00014a8187df0 */ /* 0x000fe60008000818 */
[----:B------:R-:W1:Y:S04]  /*9b60*/  SHFL.BFLY PT, R9, R154, 0x2, 0x1f ;  /* 0x0c401f009a097f89 */ /* 0x000e6800000e0000 */
[----:B------:R-:W2:Y:S01]  /*9b70*/  SHFL.BFLY PT, R11, R153, 0x2, 0x1f ;  /* 0x0c401f00990b7f89 */ /* 0x000ea200000e0000 */
[----:B------:R-:W-:Y:S01]  /*9b80*/  UIADD3 UR61, UP0, UR61, 0x40, URZ ;  /* 0x000000403d3d7890 */ /* 0x000fe2000ff1e03f */
[----:B0-----:R-:W-:-:S03]  /*9b90*/  IMAD.SHL.U32 R188, R188, 0x80, RZ ;  /* 0x00000080bcbc7824 */ /* 0x001fc600078e00ff */
[----:B------:R-:W-:Y:S01]  /*9ba0*/  UIADD3.X UR60, URZ, UR60, URZ, UP0, !UPT ;  /* 0x0000003c3f3c7290 */ /* 0x000fe200087fe43f */
[----:B------:R-:W-:Y:S02]  /*9bb0*/  VIADD R188, R188, 0x80 ;  /* 0x00000080bcbc7836 */ /* 0x000fe40000000000 */
[----:B-1----:R-:W-:Y:S01]  /*9bc0*/  FADD R9, R154, R9 ;  /* 0x000000099a097221 */ /* 0x002fe20000000000 */
[----:B--2---:R-:W-:-:S04]  /*9bd0*/  FADD R11, R153, R11 ;  /* 0x0000000b990b7221 */ /* 0x004fc80000000000 */
[----:B------:R-:W0:Y:S04]  /*9be0*/  SHFL.BFLY PT, R12, R9, 0x1, 0x1f ;  /* 0x0c201f00090c7f89 */ /* 0x000e2800000e0000 */
[----:B------:R-:W1:Y:S01]  /*9bf0*/  SHFL.BFLY PT, R13, R11, 0x1, 0x1f ;  /* 0x0c201f000b0d7f89 */ /* 0x000e6200000e0000 */
[----:B------:R-:W-:Y:S01]  /*9c00*/  IMAD.U32 R14, RZ, RZ, UR60 ;  /* 0x0000003cff0e7e24 */ /* 0x000fe2000f8e00ff */
[----:B------:R-:W-:-:S04]  /*9c10*/  ISETP.LE.U32.AND P0, PT, R188, UR61, PT ;  /* 0x0000003dbc007c0c */ /* 0x000fc8000bf03070 */
[----:B------:R-:W-:Y:S01]  /*9c20*/  ISETP.GE.U32.AND.EX P0, PT, R14, RZ, PT, P0 ;  /* 0x000000ff0e00720c */ /* 0x000fe20003f06100 */
[----:B----4-:R-:W-:Y:S02]  /*9c30*/  IMAD R3, R184, 0x40, R3 ;  /* 0x00000040b8037824 */ /* 0x010fe400078e0203 */
[----:B------:R-:W-:Y:S02]  /*9c40*/  IMAD R5, R185, 0x40, R5 ;  /* 0x00000040b9057824 */ /* 0x000fe400078e0205 */
[----:B0-----:R-:W-:Y:S01]  /*9c50*/  FADD R12, R9, R12 ;  /* 0x0000000c090c7221 */ /* 0x001fe20000000000 */
[--C-:B------:R-:W-:Y:S02]  /*9c60*/  IMAD.MOV.U32 R9, RZ, RZ, R4.reuse ;  /* 0x000000ffff097224 */ /* 0x100fe400078e0004 */
[----:B-1----:R-:W-:Y:S01]  /*9c70*/  FADD R13, R11, R13 ;  /* 0x0000000d0b0d7221 */ /* 0x002fe20000000000 */
[----:B------:R-:W-:Y:S02]  /*9c80*/  IMAD.MOV.U32 R11, RZ, RZ, R4 ;  /* 0x000000ffff0b7224 */ /* 0x000fe400078e0004 */
[----:B------:R-:W-:Y:S01]  /*9c90*/  FFMA R7, R152, R7, R12 ;  /* 0x0000000798077223 */ /* 0x000fe2000000000c */
[----:B------:R-:W-:-:S02]  /*9ca0*/  IMAD.MOV.U32 R4, RZ, RZ, R10 ;  /* 0x000000ffff047224 */ /* 0x000fc400078e000a */
[----:B------:R-:W-:Y:S01]  /*9cb0*/  FFMA R8, R179, R8, R13 ;  /* 0x00000008b3087223 */ /* 0x000fe2000000000d */
[----:B------:R-:W-:Y:S02]  /*9cc0*/  WARPGROUP.DEPBAR.LE gsb0, 0x0 ;  /* 0x00008000000079c5 */ /* 0x000fe40000010000 */
[----:B------:R-:W-:Y:S05]  /*9cd0*/  @!P0 BRA `(.L_x_1) ;  /* 0xffffffbc00008947 */ /* 0x000fea000383ffff */
.L_x_0:
[----:B------:R-:W-:Y:S01]  /*9ce0*/  FMUL R0, R151, 0.25 ;  /* 0x3e80000097007820 */ /* 0x000fe20000400000 */
[----:B------:R-:W-:Y:S01]  /*9cf0*/  FSETP.GT.AND P0, PT, |R7|, 8.50705917302346158658e+37, PT ;  /* 0x7e8000000700780b */ /* 0x000fe20003f04200 */
[----:B------:R-:W-:Y:S01]  /*9d00*/  FMUL R3, R150, 0.25 ;  /* 0x3e80000096037820 */ /* 0x000fe20000400000 */
[----:B------:R-:W0:Y:S01]  /*9d10*/  S2R R245, SR_TID.X ;  /* 0x0000000000f57919 */ /* 0x000e220000002100 */
[----:B------:R-:W-:Y:S01]  /*9d20*/  FMUL R2, R143, 0.25 ;  /* 0x3e8000008f027820 */ /* 0x000fe20000400000 */
[----:B------:R-:W-:Y:S01]  /*9d30*/  FSEL R151, R0, R151, P0 ;  /* 0x0000009700977208 */ /* 0x000fe20000000000 */
        /* <DEDUP_REMOVED lines=9> */
[----:B------:R-:W-:Y:S01]  /*9dd0*/  IMAD.MOV.U32 R163, RZ, RZ, R8 ;  /* 0x000000ffffa37224 */ /* 0x000fe200078e0008 */
[----:B------:R-:W-:Y:S01]  /*9de0*/  FSEL R131, R2, R131, P0 ;  /* 0x0000008302837208 */ /* 0x000fe20000000000 */
[----:B------:R-:W-:Y:S01]  /*9df0*/  FMUL R2, R123, 0.25 ;  /* 0x3e8000007b027820 */ /* 0x000fe20000400000 */
[----:B------:R-:W-:Y:S01]  /*9e00*/  FSEL R139, R0, R139, P0 ;  /* 0x0000008b008b7208 */ /* 0x000fe20000000000 */
[----:B------:R-:W-:Y:S01]  /*9e10*/  FMUL R0, R135, 0.25 ;  /* 0x3e80000087007820 */ /* 0x000fe20000400000 */
[----:B------:R-:W-:Y:S01]  /*9e20*/  FSEL R138, R3, R138, P0 ;  /* 0x0000008a038a7208 */ /* 0x000fe20000000000 */
[----:B------:R-:W-:Y:S01]  /*9e30*/  FMUL R3, R130, 0.25 ;  /* 0x3e80000082037820 */ /* 0x000fe20000400000 */
[----:B------:R-:W-:Y:S01]  /*9e40*/  FMUL R180, R37, 0.25 ;  /* 0x3e80000025b47820 */ /* 0x000fe20000400000 */
[----:B------:R-:W-:Y:S01]  /*9e50*/  FSETP.GT.AND P1, PT, |R163|, 8.50705917302346158658e+37, PT ;  /* 0x7e800000a300780b */ /* 0x000fe20003f24200 */
[----:B------:R-:W-:Y:S01]  /*9e60*/  FMUL R5, R26, 0.25 ;  /* 0x3e8000001a057820 */ /* 0x000fe20000400000 */
[----:B------:R-:W-:Y:S01]  /*9e70*/  FSEL R135, R0, R135, P0 ;  /* 0x0000008700877208 */ /* 0x000fe20000000000 */
[----:B------:R-:W-:Y:S01]  /*9e80*/  FMUL R0, R127, 0.25 ;  /* 0x3e8000007f007820 */ /* 0x000fe20000400000 */
[----:B------:R-:W-:Y:S01]  /*9e90*/  FSEL R130, R3, R130, P0 ;  /* 0x0000008203827208 */ /* 0x000fe20000000000 */
[----:B------:R-:W-:Y:S01]  /*9ea0*/  FMUL R3, R126, 0.25 ;  /* 0x3e8000007e037820 */ /* 0x000fe20000400000 */
[----:B------:R-:W-:Y:S01]  /*9eb0*/  FMUL R178, R41, 0.25 ;  /* 0x3e80000029b27820 */ /* 0x000fe20000400000 */
        /* <DEDUP_REMOVED lines=15> */
[----:B0-----:R-:W-:Y:S01]  /*9fb0*/  LOP3.LUT R37, R245, 0x7, RZ, 0xc0, !PT ;  /* 0x00000007f5257812 */ /* 0x001fe200078ec0ff */
        /* <DEDUP_REMOVED lines=8> */
[----:B------:R-:W-:Y:S01]  /*a040*/  IMAD.SHL.U32 R41, R245, 0x4, RZ ;  /* 0x00000004f5297824 */ /* 0x000fe200078e00ff */
[----:B------:R-:W-:Y:S01]  /*a050*/  FSEL R99, R0, R99, P0 ;  /* 0x0000006300637208 */ /* 0x000fe20000000000 */
[----:B------:R-:W-:Y:S01]  /*a060*/  FMUL R0, R95, 0.25 ;  /* 0x3e8000005f007820 */ /* 0x000fe20000400000 */
[----:B------:R-:W-:Y:S01]  /*a070*/  FSEL R173, R173, R76, P1 ;  /* 0x0000004cadad7208 */ /* 0x000fe20000800000 */
[----:B------:R-:W-:Y:S01]  /*a080*/  FMUL R182, R163, 8388608 ;  /* 0x4b000000a3b67820 */ /* 0x000fe20000400000 */
[----:B------:R-:W-:Y:S01]  /*a090*/  LEA R76, R37, UR4, 0x4 ;  /* 0x00000004254c7c11 */ /* 0x000fe2000f8e20ff */
        /* <DEDUP_REMOVED lines=10> */
[----:B------:R-:W-:Y:S01]  /*a140*/  IMAD R48, R37, -0x8, R76 ;  /* 0xfffffff825307824 */ /* 0x000fe200078e024c */
[----:B------:R-:W-:Y:S01]  /*a150*/  LOP3.LUT R41, R41, 0x1c0, RZ, 0xc0, !PT ;  /* 0x000001c029297812 */ /* 0x000fe200078ec0ff */
[----:B------:R-:W-:Y:S01]  /*a160*/  FMUL R166, R109, 0.25 ;  /* 0x3e8000006da67820 */ /* 0x000fe20000400000 */
[----:B------:R-:W-:Y:S01]  /*a170*/  FSEL R103, R2, R103, P0 ;  /* 0x0000006702677208 */ /* 0x000fe20000000000 */
[----:B------:R-:W-:Y:S01]  /*a180*/  FMUL R2, R91, 0.25 ;  /* 0x3e8000005b027820 */ /* 0x000fe20000400000 */
[----:B------:R-:W-:Y:S01]  /*a190*/  FSETP.GEU.AND P4, PT, |R7|, 1.175494350822287508e-38, PT ;  /* 0x008000000700780b */ /* 0x000fe20003f8e200 */
[----:B------:R-:W-:Y:S01]  /*a1a0*/  FMUL R21, R100, 0.25 ;  /* 0x3e80000064157820 */ /* 0x000fe20000400000 */
[----:B------:R-:W-:Y:S01]  /*a1b0*/  FSEL R169, R169, R84, P1 ;  /* 0x00000054a9a97208 */ /* 0x000fe20000800000 */
[----:B------:R-:W-:Y:S01]  /*a1c0*/  IMAD.IADD R84, R41, 0x1, R48 ;  /* 0x0000000129547824 */ /* 0x000fe200078e0230 */
[----:B------:R-:W-:Y:S01]  /*a1d0*/  FSEL R134, R5, R134, P0 ;  /* 0x0000008605867208 */ /* 0x000fe20000000000 */
[----:B------:R-:W-:Y:S01]  /*a1e0*/  FMUL R5, R122, 0.25 ;  /* 0x3e8000007a057820 */ /* 0x000fe20000400000 */
[----:B------:R-:W-:Y:S01]  /*a1f0*/  FSEL R98, R3, R98, P0 ;  /* 0x0000006203627208 */ /* 0x000fe20000000000 */
[----:B------:R-:W-:Y:S01]  /*a200*/  FMUL R48, R7, 8388608 ;  /* 0x4b00000007307820 */ /* 0x000fe20000400000 */
[----:B------:R-:W-:Y:S01]  /*a210*/  FSEL R87, R0, R87, P0 ;  /* 0x0000005700577208 */ /* 0x000fe20000000000 */
[----:B------:R-:W-:Y:S01]  /*a220*/  FMUL R3, R90, 0.25 ;  /* 0x3e8000005a037820 */ /* 0x000fe20000400000 */
[----:B------:R-:W-:Y:S01]  /*a230*/  FMUL R0, R79, 0.25 ;  /* 0x3e8000004f007820 */ /* 0x000fe20000400000 */
[----:B------:R-:W-:Y:S01]  /*a240*/  FSETP.GEU.AND P3, PT, R7, 1.175494350822287508e-38, PT ;  /* 0x008000000700780b */ /* 0x000fe20003f6e000 */
[----:B------:R-:W-:Y:S01]  /*a250*/  FMUL R167, R108, 0.25 ;  /* 0x3e8000006ca77820 */ /* 0x000fe20000400000 */
[----:B------:R-:W-:Y:S01]  /*a260*/  FSEL R91, R2, R91, P0 ;  /* 0x0000005b025b7208 */ /* 0x000fe20000000000 */
[----:B------:R-:W-:Y:S01]  /*a270*/  FMUL R2, R83, 0.25 ;  /* 0x3e80000053027820 */ /* 0x000fe20000400000 */
[----:B------:R-:W-:Y:S01]  /*a280*/  FSEL R122, R5, R122, P0 ;  /* 0x0000007a057a7208 */ /* 0x000fe20000000000 */
[----:B------:R-:W-:Y:S01]  /*a290*/  FMUL R5, R114, 0.25 ;  /* 0x3e80000072057820 */ /* 0x000fe20000400000 */
[----:B------:R-:W-:Y:S01]  /*a2a0*/  FSEL R183, R48, R7, !P3 ;  /* 0x0000000730b77208 */ /* 0x000fe20005800000 */
[----:B------:R-:W-:Y:S01]  /*a2b0*/  @P0 FMUL R7, R7, 0.25 ;  /* 0x3e80000007070820 */ /* 0x000fe20000400000 */
[----:B------:R-:W-:Y:S01]  /*a2c0*/  FSEL R90, R3, R90, P0 ;  /* 0x0000005a035a7208 */ /* 0x000fe20000000000 */
[----:B------:R-:W-:Y:S01]  /*a2d0*/  FMUL R3, R86, 0.25 ;  /* 0x3e80000056037820 */ /* 0x000fe20000400000 */
[----:B------:R-:W-:Y:S01]  /*a2e0*/  FSEL R79, R0, R79, P0 ;  /* 0x0000004f004f7208 */ /* 0x000fe20000000000 */
[----:B------:R-:W-:Y:S01]  /*a2f0*/  FMUL R0, R75, 0.25 ;  /* 0x3e8000004b007820 */ /* 0x000fe20000400000 */
[----:B------:R-:W-:Y:S01]  /*a300*/  FSEL R83, R2, R83, P0 ;  /* 0x0000005302537208 */ /* 0x000fe20000000000 */
[----:B------:R-:W-:Y:S01]  /*a310*/  FMUL R2, R71, 0.25 ;  /* 0x3e80000047027820 */ /* 0x000fe20000400000 */
[----:B------:R-:W-:Y:S01]  /*a320*/  @!P4 FMUL R7, R7, 16777216 ;  /* 0x4b8000000707c820 */ /* 0x000fe20000400000 */
[----:B------:R-:W-:Y:S01]  /*a330*/  FSEL R114, R5, R114, P0 ;  /* 0x0000007205727208 */ /* 0x000fe20000000000 */
[----:B------:R-:W-:Y:S01]  /*a340*/  FMUL R5, R102, 0.25 ;  /* 0x3e80000066057820 */ /* 0x000fe20000400000 */
[----:B------:R-:W-:Y:S01]  /*a350*/  FSEL R86, R3, R86, P0 ;  /* 0x0000005603567208 */ /* 0x000fe20000000000 */
[----:B------:R-:W-:Y:S01]  /*a360*/  FMUL R3, R78, 0.25 ;  /* 0x3e8000004e037820 */ /* 0x000fe20000400000 */
[----:B------:R-:W-:Y:S01]  /*a370*/  FSEL R75, R0, R75, P0 ;  /* 0x0000004b004b7208 */ /* 0x000fe20000000000 */
[----:B------:R-:W-:Y:S01]  /*a380*/  FMUL R0, R67, 0.25 ;  /* 0x3e80000043007820 */ /* 0x000fe20000400000 */
[----:B------:R-:W-:Y:S01]  /*a390*/  FSETP.GEU.AND P2, PT, R163, 1.175494350822287508e-38, PT ;  /* 0x00800000a300780b */ /* 0x000fe20003f4e000 */
[----:B------:R-:W0:Y:S01]  /*a3a0*/  MUFU.RCP R7, R7 ;  /* 0x0000000700077308 */ /* 0x000e220000001000 */
        /* <DEDUP_REMOVED lines=8> */
[----:B------:R-:W-:Y:S01]  /*a430*/  FSEL R182, R182, R163, !P2 ;  /* 0x000000a3b6b67208 */ /* 0x000fe20005000000 */
[----:B------:R-:W-:Y:S01]  /*a440*/  @!P4 FMUL R26, R26, 16777216 ;  /* 0x4b8000001a1ac820 */ /* 0x000fe20000400000 */
[----:B------:R-:W-:Y:S01]  /*a450*/  FSEL R185, RZ, -23, P2 ;  /* 0xc1b80000ffb97808 */ /* 0x000fe20001000000 */
[----:B------:R-:W-:Y:S01]  /*a460*/  FMUL R171, R80, 0.25 ;  /* 0x3e80000050ab7820 */ /* 0x000fe20000400000 */
[C---:B------:R-:W-:Y:S01]  /*a470*/  FSETP.GEU.AND P2, PT, |R163|.reuse, 1.175494350822287508e-38, PT ;  /* 0x00800000a300780b */ /* 0x040fe20003f4e200 */
[----:B------:R-:W-:Y:S01]  /*a480*/  @P1 FMUL R163, R163, 0.25 ;  /* 0x3e800000a3a31820 */ /* 0x000fe20000400000 */
        /* <DEDUP_REMOVED lines=13> */
[----:B------:R-:W-:Y:S01]  /*a560*/  @!P4 FMUL R59, R59, 16777216 ;  /* 0x4b8000003b3bc820 */ /* 0x000fe20000400000 */
[----:B------:R-:W-:Y:S01]  /*a570*/  FMUL R5, R74, 0.25 ;  /* 0x3e8000004a057820 */ /* 0x000fe20000400000 */
[----:B------:R-:W-:Y:S01]  /*a580*/  FSEL R66, R3, R66, P0 ;  /* 0x0000004203427208 */ /* 0x000fe20000000000 */
[----:B------:R-:W-:Y:S01]  /*a590*/  @!P4 FMUL R157, R157, 16777216 ;  /* 0x4b8000009d9dc820 */ /* 0x000fe20000400000 */
[----:B------:R-:W-:Y:S01]  /*a5a0*/  FMUL R3, R58, 0.25 ;  /* 0x3e8000003a037820 */ /* 0x000fe20000400000 */
[----:B------:R-:W-:Y:S01]  /*a5b0*/  @!P2 FMUL R163, R163, 16777216 ;  /* 0x4b800000a3a3a820 */ /* 0x000fe20000400000 */
[----:B------:R-:W-:Y:S01]  /*a5c0*/  FSEL R155, R2, R43, P0 ;  /* 0x0000002b029b7208 */ /* 0x000fe20000000000 */
[----:B0-----:R-:W-:Y:S01]  /*a5d0*/  FMUL R191, R7, R59 ;  /* 0x0000003b07bf7220 */ /* 0x001fe20000400000 */
[----:B------:R-:W-:Y:S01]  /*a5e0*/  FSEL R55, R0, R55, P0 ;  /* 0x0000003700377208 */ /* 0x000fe20000000000 */
[----:B------:R-:W-:Y:S01]  /*a5f0*/  FMUL R2, R35, 0.25 ;  /* 0x3e80000023027820 */ /* 0x000fe20000400000 */
[----:B------:R-:W-:Y:S01]  /*a600*/  FMUL R59, R7, R157 ;  /* 0x0000009d073b7220 */ /* 0x000fe20000400000 */
[----:B------:R-:W-:Y:S01]  /*a610*/  FSEL R74, R5, R74, P0 ;  /* 0x0000004a054a7208 */ /* 0x000fe20000000000 */
[----:B------:R-:W-:Y:S01]  /*a620*/  FMUL R0, R47, 0.25 ;  /* 0x3e8000002f007820 */ /* 0x000fe20000400000 */
[----:B------:R-:W-:Y:S01]  /*a630*/  FMUL R157, R7, R26 ;  /* 0x0000001a079d7220 */ /* 0x000fe20000400000 */
[----:B------:R-:W-:Y:S01]  /*a640*/  FMUL R5, R62, 0.25 ;  /* 0x3e8000003e057820 */ /* 0x000fe20000400000 */
[----:B------:R-:W-:Y:S01]  /*a650*/  FSEL R58, R3, R58, P0 ;  /* 0x0000003a033a7208 */ /* 0x000fe20000000000 */
[----:B------:R-:W0:Y:S01]  /*a660*/  MUFU.RCP R26, R163 ;  /* 0x000000a3001a7308 */ /* 0x000e220000001000 */
[----:B------:R-:W-:Y:S01]  /*a670*/  FMUL R3, R50, 0.25 ;  /* 0x3e80000032037820 */ /* 0x000fe20000400000 */
[----:B------:R-:W-:Y:S01]  /*a680*/  FSEL R166, R166, R109, P1 ;  /* 0x0000006da6a67208 */ /* 0x000fe20000800000 */
[----:B------:R-:W-:Y:S01]  /*a690*/  VIADD R109, R182, 0xc0cafb0d ;  /* 0xc0cafb0db66d7836 */ /* 0x000fe20000000000 */
        /* <DEDUP_REMOVED lines=11> */
[----:B------:R-:W-:Y:S01]  /*a750*/  VIADD R108, R183, 0xc0cafb0d ;  /* 0xc0cafb0db76c7836 */ /* 0x000fe20000000000 */
[----:B------:R-:W-:Y:S01]  /*a760*/  LOP3.LUT R109, R109, 0xff800000, RZ, 0xc0, !PT ;  /* 0xff8000006d6d7812 */ /* 0x000fe200078ec0ff */
[----:B------:R-:W-:Y:S01]  /*a770*/  @!P4 FMUL R51, R51, 16777216 ;  /* 0x4b8000003333c820 */ /* 0x000fe20000400000 */
[----:B------:R-:W-:Y:S01]  /*a780*/  FSEL R96, R21, R96, P1 ;  /* 0x0000006015607208 */ /* 0x000fe20000800000 */
[----:B------:R-:W-:Y:S01]  /*a790*/  @!P4 FMUL R152, R152, 16777216 ;  /* 0x4b8000009898c820 */ /* 0x000fe20000400000 */
[----:B------:R-:W-:Y:S01]  /*a7a0*/  FSEL R60, R43, R60, P1 ;  /* 0x0000003c2b3c7208 */ /* 0x000fe20000800000 */
[----:B------:R-:W-:Y:S01]  /*a7b0*/  FMUL R43, R56, 0.25 ;  /* 0x3e800000382b7820 */ /* 0x000fe20000400000 */
[----:B------:R-:W-:Y:S01]  /*a7c0*/  FSEL R72, R35, R72, P1 ;  /* 0x0000004823487208 */ /* 0x000fe20000800000 */
[----:B------:R-:W-:Y:S01]  /*a7d0*/  @!P4 FMUL R155, R155, 16777216 ;  /* 0x4b8000009b9bc820 */ /* 0x000fe20000400000 */
[----:B------:R-:W-:Y:S01]  /*a7e0*/  FSEL R52, R47, R52, P1 ;  /* 0x000000342f347208 */ /* 0x000fe20000800000 */
[----:B------:R-:W-:Y:S01]  /*a7f0*/  FMUL R195, R7, R51 ;  /* 0x0000003307c37220 */ /* 0x000fe20000400000 */
[----:B------:R-:W-:Y:S01]  /*a800*/  FSEL R54, R5, R54, P0 ;  /* 0x0000003605367208 */ /* 0x000fe20000000000 */
[----:B------:R-:W-:Y:S01]  /*a810*/  FMUL R5, R42, 0.25 ;  /* 0x3e8000002a057820 */ /* 0x000fe20000400000 */
[----:B------:R-:W-:Y:S01]  /*a820*/  LOP3.LUT R108, R108, 0xff800000, RZ, 0xc0, !PT ;  /* 0xff8000006c6c7812 */ /* 0x000fe200078ec0ff */
[----:B------:R-:W-:-:S02]  /*a830*/  IMAD.IADD R51, R182, 0x1, -R109 ;  /* 0x00000001b6337824 */ /* 0x000fc400078e0a6d */
[----:B------:R-:W-:Y:S01]  /*a840*/  FMUL R3, R46, 0.25 ;  /* 0x3e8000002e037820 */ /* 0x000fe20000400000 */
[----:B------:R-:W-:Y:S01]  /*a850*/  FSEL R171, R171, R80, P1 ;  /* 0x00000050abab7208 */ /* 0x000fe20000800000 */
[----:B------:R-:W-:Y:S01]  /*a860*/  @!P2 FMUL R96, R96, 16777216 ;  /* 0x4b8000006060a820 */ /* 0x000fe20000400000 */
[----:B------:R-:W-:Y:S01]  /*a870*/  FSEL R56, R43, R56, P1 ;  /* 0x000000382b387208 */ /* 0x000fe20000800000 */
[----:B------:R-:W-:Y:S01]  /*a880*/  @!P2 FMUL R72, R72, 16777216 ;  /* 0x4b8000004848a820 */ /* 0x000fe20000400000 */
[C---:B------:R-:W-:Y:S01]  /*a890*/  FMUL R197, R7.reuse, R152 ;  /* 0x0000009807c57220 */ /* 0x040fe20000400000 */
[----:B------:R-:W-:Y:S01]  /*a8a0*/  FMUL R201, R7, R155 ;  /* 0x0000009b07c97220 */ /* 0x000fe20000400000 */
[----:B------:R-:W-:Y:S01]  /*a8b0*/  @!P2 FMUL R52, R52, 16777216 ;  /* 0x4b8000003434a820 */ /* 0x000fe20000400000 */
[----:B------:R-:W-:Y:S02]  /*a8c0*/  IMAD.MOV.U32 R152, RZ, RZ, 0x3dc6b27f ;  /* 0x3dc6b27fff987424 */ /* 0x000fe400078e00ff */
[----:B------:R-:W-:Y:S01]  /*a8d0*/  FADD R51, R51, -1 ;  /* 0xbf80000033337421 */ /* 0x000fe20000000000 */
[----:B------:R-:W-:Y:S01]  /*a8e0*/  IMAD.IADD R155, R183, 0x1, -R108 ;  /* 0x00000001b79b7824 */ /* 0x000fe200078e0a6c */
[----:B------:R-:W-:Y:S01]  /*a8f0*/  FSEL R156, R5, R42, P0 ;  /* 0x0000002a059c7208 */ /* 0x000fe20000000000 */
[----:B0-----:R-:W-:Y:S01]  /*a900*/  FMUL R194, R26, R96 ;  /* 0x000000601ac27220 */ /* 0x001fe20000400000 */
[----:B------:R-:W-:Y:S01]  /*a910*/  FSEL R154, R3, R46, P0 ;  /* 0x0000002e039a7208 */ /* 0x000fe20000000000 */
[----:B------:R-:W-:Y:S01]  /*a920*/  FMUL R5, R34, 0.25 ;  /* 0x3e80000022057820 */ /* 0x000fe20000400000 */
[----:B------:R-:W-:Y:S01]  /*a930*/  FMUL R39, R68, 0.25 ;  /* 0x3e80000044277820 */ /* 0x000fe20000400000 */
[----:B------:R-:W-:Y:S01]  /*a940*/  @!P2 FMUL R171, R171, 16777216 ;  /* 0x4b800000ababa820 */ /* 0x000fe20000400000 */
[----:B------:R-:W-:Y:S01]  /*a950*/  FMUL R96, R26, R72 ;  /* 0x000000481a607220 */ /* 0x000fe20000400000 */
[----:B------:R-:W-:Y:S01]  /*a960*/  FMUL R3, R38, 0.25 ;  /* 0x3e80000026037820 */ /* 0x000fe20000400000 */
[----:B------:R-:W-:Y:S01]  /*a970*/  @!P2 FMUL R56, R56, 16777216 ;  /* 0x4b8000003838a820 */ /* 0x000fe20000400000 */
[----:B------:R-:W-:Y:S01]  /*a980*/  FMUL R72, R26, R52 ;  /* 0x000000341a487220 */ /* 0x000fe20000400000 */
[----:B------:R-:W0:Y:S01]  /*a990*/  LDC R0, c[0x0][0x278] ;  /* 0x00009e00ff007b82 */ /* 0x000e220000000800 */
[----:B------:R-:W-:Y:S01]  /*a9a0*/  FADD R155, R155, -1 ;  /* 0xbf8000009b9b7421 */ /* 0x000fe20000000000 */
[----:B------:R-:W-:Y:S01]  /*a9b0*/  FFMA.FTZ R52, R51, R152, -0.16845393180847167969 ;  /* 0xbe2c7f3033347423 */ /* 0x000fe20000010098 */
[----:B------:R-:W-:Y:S01]  /*a9c0*/  FSEL R101, R20, R101, P1 ;  /* 0x0000006514657208 */ /* 0x000fe20000800000 */
[----:B------:R-:W-:Y:S01]  /*a9d0*/  FMUL R22, R93, 0.25 ;  /* 0x3e8000005d167820 */ /* 0x000fe20000400000 */
[C---:B------:R-:W-:Y:S01]  /*a9e0*/  FMUL R203, R26.reuse, R171 ;  /* 0x000000ab1acb7220 */ /* 0x040fe20000400000 */
[----:B------:R-:W-:Y:S01]  /*a9f0*/  FSEL R160, R5, R34, P0 ;  /* 0x0000002205a07208 */ /* 0x000fe20000000000 */
[----:B------:R-:W-:Y:S01]  /*aa00*/  FMUL R20, R97, 0.25 ;  /* 0x3e80000061147820 */ /* 0x000fe20000400000 */
[----:B------:R-:W-:Y:S01]  /*aa10*/  FMUL R170, R81, 0.25 ;  /* 0x3e80000051aa7820 */ /* 0x000fe20000400000 */
[----:B------:R-:W-:Y:S01]  /*aa20*/  FSEL R68, R39, R68, P1 ;  /* 0x0000004427447208 */ /* 0x000fe20000800000 */
[----:B------:R-:W-:Y:S01]  /*aa30*/  FMUL R171, R26, R56 ;  /* 0x000000381aab7220 */ /* 0x000fe20000400000 */
[----:B------:R-:W-:Y:S01]  /*aa40*/  FSEL R158, R3, R38, P0 ;  /* 0x00000026039e7208 */ /* 0x000fe20000000000 */
[----:B------:R-:W-:Y:S01]  /*aa50*/  FMUL R34, R73, 0.25 ;  /* 0x3e80000049227820 */ /* 0x000fe20000400000 */
[----:B------:R-:W-:Y:S01]  /*aa60*/  FMUL R39, R64, 0.25 ;  /* 0x3e80000040277820 */ /* 0x000fe20000400000 */
[----:B------:R-:W-:Y:S01]  /*aa70*/  FFMA.FTZ R52, R51, R52, 0.1716887056827545166 ;  /* 0x3e2fcf2a33347423 */ /* 0x000fe20000010034 */
[----:B------:R-:W-:Y:S01]  /*aa80*/  FFMA.FTZ R56, R155, R152, -0.16845393180847167969 ;  /* 0xbe2c7f309b387423 */ /* 0x000fe20000010098 */
[----:B------:R-:W-:Y:S01]  /*aa90*/  FMUL R3, R148, 0.25 ;  /* 0x3e80000094037820 */ /* 0x000fe20000400000 */
        /* <DEDUP_REMOVED lines=8> */
[----:B------:R-:W-:Y:S01]  /*ab20*/  FSEL R93, R22, R93, P1 ;  /* 0x0000005d165d7208 */ /* 0x000fe20000800000 */
[----:B------:R-:W-:Y:S01]  /*ab30*/  FFMA.FTZ R52, R51, R52, -0.17900948226451873779 ;  /* 0xbe374e4333347423 */ /* 0x000fe20000010034 */
[----:B------:R-:W-:Y:S01]  /*ab40*/  FSEL R97, R20, R97, P1 ;  /* 0x0000006114617208 */ /* 0x000fe20000800000 */
[----:B------:R-:W-:Y:S01]  /*ab50*/  FFMA.FTZ R56, R155, R56, 0.1716887056827545166 ;  /* 0x3e2fcf2a9b387423 */ /* 0x000fe20000010038 */
[----:B------:R-:W-:Y:S01]  /*ab60*/  FSEL R170, R170, R81, P1 ;  /* 0x00000051aaaa7208 */ /* 0x000fe20000800000 */
[----:B------:R-:W-:Y:S01]  /*ab70*/  FMUL R172, R77, 0.25 ;  /* 0x3e8000004dac7820 */ /* 0x000fe20000400000 */
[----:B------:R-:W-:Y:S01]  /*ab80*/  FSEL R73, R34, R73, P1 ;  /* 0x0000004922497208 */ /* 0x000fe20000800000 */
[----:B------:R-:W-:Y:S01]  /*ab90*/  FMUL R168, R85, 0.25 ;  /* 0x3e80000055a87820 */ /* 0x000fe20000400000 */
[----:B------:R-:W-:Y:S01]  /*aba0*/  FSEL R64, R39, R64, P1 ;  /* 0x0000004027407208 */ /* 0x000fe20000800000 */
[----:B------:R-:W-:Y:S01]  /*abb0*/  @!P4 FMUL R102, R102, 16777216 ;  /* 0x4b8000006666c820 */ /* 0x000fe20000400000 */
[----:B------:R-:W-:Y:S01]  /*abc0*/  FSEL R148, R3, R148, P1 ;  /* 0x0000009403947208 */ /* 0x000fe20000800000 */
[----:B------:R-:W-:Y:S01]  /*abd0*/  @!P2 FMUL R93, R93, 16777216 ;  /* 0x4b8000005d5da820 */ /* 0x000fe20000400000 */
[----:B------:R-:W-:Y:S01]  /*abe0*/  FSEL R53, R50, R53, P1 ;  /* 0x0000003532357208 */ /* 0x000fe20000800000 */
[----:B------:R-:W-:Y:S01]  /*abf0*/  FFMA.FTZ R52, R51, R52, 0.20512372255325317383 ;  /* 0x3e520bf433347423 */ /* 0x000fe20000010034 */
[----:B------:R-:W-:Y:S01]  /*ac00*/  LOP3.LUT R241, R245, 0x8, RZ, 0xc0, !PT ;  /* 0x00000008f5f17812 */ /* 0x000fe200078ec0ff */
[----:B------:R-:W-:Y:S01]  /*ac10*/  FFMA.FTZ R56, R155, R56, -0.17900948226451873779 ;  /* 0xbe374e439b387423 */ /* 0x000fe20000010038 */
        /* <DEDUP_REMOVED lines=14> */
[----:B------:R-:W-:Y:S01]  /*ad00*/  @!P4 FMUL R75, R75, 16777216 ;  /* 0x4b8000004b4bc820 */ /* 0x000fe20000400000 */
[----:B------:R-:W-:Y:S01]  /*ad10*/  @!P4 FMUL R74, R74, 16777216 ;  /* 0x4b8000004a4ac820 */ /* 0x000fe20000400000 */
[----:B------:R-:W-:Y:S01]  /*ad20*/  @!P4 FMUL R63, R63, 16777216 ;  /* 0x4b8000003f3fc820 */ /* 0x000fe20000400000 */
[----:B------:R-:W-:Y:S01]  /*ad30*/  @!P2 FMUL R73, R73, 16777216 ;  /* 0x4b8000004949a820 */ /* 0x000fe20000400000 */
[----:B------:R-:W-:Y:S01]  /*ad40*/  @!P2 FMUL R64, R64, 16777216 ;  /* 0x4b8000004040a820 */ /* 0x000fe20000400000 */
[----:B------:R-:W-:Y:S01]  /*ad50*/  SHF.R.U32.HI R5, RZ, 0x7, R245 ;  /* 0x00000007ff057819 */ /* 0x000fe200000116f5 */
[----:B------:R-:W-:Y:S01]  /*ad60*/  IMAD.SHL.U32 R25, R245, 0x8, RZ ;  /* 0x00000008f5197824 */ /* 0x000fe200078e00ff */
[----:B------:R-:W-:Y:S01]  /*ad70*/  FSEL R172, R172, R77, P1 ;  /* 0x0000004dacac7208 */ /* 0x000fe20000800000 */
[----:B------:R-:W-:-:S02]  /*ad80*/  IMAD R80, R241, 0x100, R76 ;  /* 0x00000100f1507824 */ /* 0x000fc400078e024c */
[----:B------:R-:W-:Y:S01]  /*ad90*/  @!P4 FMUL R55, R55, 16777216 ;  /* 0x4b8000003737c820 */ /* 0x000fe20000400000 */
[----:B------:R-:W-:Y:S01]  /*ada0*/  @!P4 FMUL R54, R54, 16777216 ;  /* 0x4b8000003636c820 */ /* 0x000fe20000400000 */
[----:B------:R-:W-:Y:S01]  /*adb0*/  @!P4 FMUL R154, R154, 16777216 ;  /* 0x4b8000009a9ac820 */ /* 0x000fe20000400000 */
[----:B------:R-:W-:Y:S01]  /*adc0*/  @!P2 FMUL R148, R148, 16777216 ;  /* 0x4b8000009494a820 */ /* 0x000fe20000400000 */
[----:B------:R-:W-:Y:S01]  /*add0*/  @!P2 FMUL R60, R60, 16777216 ;  /* 0x4b8000003c3ca820 */ /* 0x000fe20000400000 */
[----:B------:R-:W-:Y:S01]  /*ade0*/  @!P2 FMUL R53, R53, 16777216 ;  /* 0x4b8000003535a820 */ /* 0x000fe20000400000 */
[----:B------:R-:W-:Y:S01]  /*adf0*/  FSEL R168, R168, R85, P1 ;  /* 0x00000055a8a87208 */ /* 0x000fe20000800000 */
[----:B------:R-:W-:Y:S01]  /*ae00*/  @!P4 FMUL R161, R161, 16777216 ;  /* 0x4b800000a1a1c820 */ /* 0x000fe20000400000 */
[----:B------:R-:W-:Y:S01]  /*ae10*/  LEA.HI R241, R241, R84, RZ, 0x1f ;  /* 0x00000054f1f17211 */ /* 0x000fe200078ff8ff */
[----:B------:R-:W-:Y:S01]  /*ae20*/  @!P4 FMUL R162, R162, 16777216 ;  /* 0x4b800000a2a2c820 */ /* 0x000fe20000400000 */
[----:B------:R-:W-:Y:S01]  /*ae30*/  @!P4 FMUL R164, R164, 16777216 ;  /* 0x4b800000a4a4c820 */ /* 0x000fe20000400000 */
[----:B------:R-:W-:Y:S01]  /*ae40*/  FMUL R77, R7, R102 ;  /* 0x00000066074d7220 */ /* 0x000fe20000400000 */
[----:B------:R-:W-:Y:S01]  /*ae50*/  @!P2 FMUL R165, R165, 16777216 ;  /* 0x4b800000a5a5a820 */ /* 0x000fe20000400000 */
[----:B------:R-:W-:Y:S01]  /*ae60*/  @!P2 FMUL R188, R188, 16777216 ;  /* 0x4b800000bcbca820 */ /* 0x000fe20000400000 */
[----:B------:R-:W-:Y:S01]  /*ae70*/  @!P2 FMUL R189, R189, 16777216 ;  /* 0x4b800000bdbda820 */ /* 0x000fe20000400000 */
[----:B------:R-:W-:Y:S01]  /*ae80*/  @!P2 FMUL R190, R190, 16777216 ;  /* 0x4b800000bebea820 */ /* 0x000fe20000400000 */
[C---:B------:R-:W-:Y:S01]  /*ae90*/  FMUL R196, R26.reuse, R93 ;  /* 0x0000005d1ac47220 */ /* 0x040fe20000400000 */
[----:B------:R-:W-:Y:S01]  /*aea0*/  FFMA.FTZ R52, R51, R52, -0.24046532809734344482 ;  /* 0xbe763c8b33347423 */ /* 0x000fe20000010034 */
[----:B------:R-:W-:Y:S01]  /*aeb0*/  FFMA.FTZ R56, R155, R56, 0.20512372255325317383 ;  /* 0x3e520bf49b387423 */ /* 0x000fe20000010038 */
[C---:B------:R-:W-:Y:S01]  /*aec0*/  FMUL R84, R7.reuse, R95 ;  /* 0x0000005f07547220 */ /* 0x040fe20000400000 */
[C---:B------:R-:W-:Y:S01]  /*aed0*/  FMUL R85, R7.reuse, R94 ;  /* 0x0000005e07557220 */ /* 0x040fe20000400000 */
[----:B------:R-:W-:Y:S01]  /*aee0*/  FMUL R102, R7, R67 ;  /* 0x0000004307667220 */ /* 0x000fe20000400000 */
[C---:B------:R-:W-:Y:S01]  /*aef0*/  FMUL R193, R26.reuse, R97 ;  /* 0x000000611ac17220 */ /* 0x040fe20000400000 */
[C---:B------:R-:W-:Y:S01]  /*af00*/  FMUL R93, R26.reuse, R170 ;  /* 0x000000aa1a5d7220 */ /* 0x040fe20000400000 */
[----:B------:R-:W-:Y:S01]  /*af10*/  FMUL R2, R149, 0.25 ;  /* 0x3e80000095027820 */ /* 0x000fe20000400000 */
[----:B------:R-:W-:Y:S01]  /*af20*/  FSEL R140, R9, R140, P1 ;  /* 0x0000008c098c7208 */ /* 0x000fe20000800000 */
[----:B------:R-:W-:Y:S01]  /*af30*/  FMUL R94, R7, R75 ;  /* 0x0000004b075e7220 */ /* 0x000fe20000400000 */
[----:B------:R-:W-:Y:S01]  /*af40*/  FSEL R132, R13, R132, P1 ;  /* 0x000000840d847208 */ /* 0x000fe20000800000 */
[C---:B------:R-:W-:Y:S01]  /*af50*/  FMUL R95, R7.reuse, R74 ;  /* 0x0000004a075f7220 */ /* 0x040fe20000400000 */
[----:B------:R-:W-:Y:S01]  /*af60*/  I2FP.F32.S32 R37, R108 ;  /* 0x0000006c00257245 */ /* 0x000fe20000201400 */
[----:B------:R-:W-:Y:S01]  /*af70*/  FMUL R67, R7, R63 ;  /* 0x0000003f07437220 */ /* 0x000fe20000400000 */
[C---:B------:R-:W-:Y:S01]  /*af80*/  FMUL R97, R26.reuse, R73 ;  /* 0x000000491a617220 */ /* 0x040fe20000400000 */
[----:B------:R-:W-:Y:S01]  /*af90*/  FMUL R170, R26, R64 ;  /* 0x000000401aaa7220 */ /* 0x000fe20000400000 */
[----:B------:R-:W-:Y:S01]  /*afa0*/  SGXT.U32 R5, R5, 0x1 ;  /* 0x000000010505781a */ /* 0x000fe20000000000 */
[----:B------:R-:W-:Y:S01]  /*afb0*/  FMUL R6, R141, 0.25 ;  /* 0x3e8000008d067820 */ /* 0x000fe20000400000 */
[----:B------:R-:W-:Y:S01]  /*afc0*/  FMUL R9, R136, 0.25 ;  /* 0x3e80000088097820 */ /* 0x000fe20000400000 */
[----:B------:R-:W-:Y:S01]  /*afd0*/  FMUL R8, R133, 0.25 ;  /* 0x3e80000085087820 */ /* 0x000fe20000400000 */
[----:B------:R-:W-:Y:S01]  /*afe0*/  FMUL R13, R124, 0.25 ;  /* 0x3e8000007c0d7820 */ /* 0x000fe20000400000 */
[----:B------:R-:W-:Y:S01]  /*aff0*/  FMUL R16, R117, 0.25 ;  /* 0x3e80000075107820 */ /* 0x000fe20000400000 */
[----:B------:R-:W-:Y:S01]  /*b000*/  FMUL R23, R92, 0.25 ;  /* 0x3e8000005c177820 */ /* 0x000fe20000400000 */
[----:B------:R-:W-:Y:S01]  /*b010*/  FMUL R38, R69, 0.25 ;  /* 0x3e80000045267820 */ /* 0x000fe20000400000 */
[C---:B------:R-:W-:Y:S01]  /*b020*/  FMUL R75, R7.reuse, R55 ;  /* 0x00000037074b7220 */ /* 0x040fe20000400000 */
[C---:B------:R-:W-:Y:S01]  /*b030*/  FMUL R74, R7.reuse, R54 ;  /* 0x00000036074a7220 */ /* 0x040fe20000400000 */
[----:B------:R-:W-:Y:S01]  /*b040*/  FMUL R63, R7, R154 ;  /* 0x0000009a073f7220 */ /* 0x000fe20000400000 */
[C---:B------:R-:W-:Y:S01]  /*b050*/  FMUL R108, R26.reuse, R148 ;  /* 0x000000941a6c7220 */ /* 0x040fe20000400000 */
[C---:B------:R-:W-:Y:S01]  /*b060*/  FMUL R64, R26.reuse, R60 ;  /* 0x0000003c1a407220 */ /* 0x040fe20000400000 */
[C---:B------:R-:W-:Y:S01]  /*b070*/  FMUL R73, R26.reuse, R53 ;  /* 0x000000351a497220 */ /* 0x040fe20000400000 */
[----:B------:R-:W-:Y:S01]  /*b080*/  LOP3.LUT R25, R25, 0x780, RZ, 0xc0, !PT ;  /* 0x0000078019197812 */ /* 0x000fe200078ec0ff */
[C---:B------:R-:W-:Y:S01]  /*b090*/  FMUL R55, R7.reuse, R161 ;  /* 0x000000a107377220 */ /* 0x040fe20000400000 */
[C---:B------:R-:W-:Y:S01]  /*b0a0*/  FMUL R54, R7.reuse, R162 ;  /* 0x000000a207367220 */ /* 0x040fe20000400000 */
[----:B------:R-:W-:Y:S01]  /*b0b0*/  FMUL R154, R7, R164 ;  /* 0x000000a4079a7220 */ /* 0x000fe20000400000 */
[C---:B------:R-:W-:Y:S01]  /*b0c0*/  FMUL R53, R26.reuse, R188 ;  /* 0x000000bc1a357220 */ /* 0x040fe20000400000 */
[C---:B------:R-:W-:Y:S01]  /*b0d0*/  FMUL R189, R26.reuse, R189 ;  /* 0x000000bd1abd7220 */ /* 0x040fe20000400000 */
[C---:B------:R-:W-:Y:S01]  /*b0e0*/  FMUL R148, R26.reuse, R165 ;  /* 0x000000a51a947220 */ /* 0x040fe20000400000 */
[----:B------:R-:W-:Y:S01]  /*b0f0*/  FFMA.FTZ R52, R51, R52, 0.28857114911079406738 ;  /* 0x3e93bf9933347423 */ /* 0x000fe20000010034 */
[----:B------:R-:W-:Y:S01]  /*b100*/  FFMA.FTZ R60, R155, R56, -0.24046532809734344482 ;  /* 0xbe763c8b9b3c7423 */ /* 0x000fe20000010038 */
[----:B------:R-:W-:Y:S01]  /*b110*/  FMUL R190, R26, R190 ;  /* 0x000000be1abe7220 */ /* 0x000fe20000400000 */
[----:B------:R-:W-:Y:S01]  /*b120*/  FSEL R149, R2, R149, P1 ;  /* 0x0000009502957208 */ /* 0x000fe20000800000 */
[----:B0-----:R-:W-:Y:S01]  /*b130*/  IMAD R2, R5, R0, RZ ;  /* 0x0000000005027224 */ /* 0x001fe200078e02ff */
[----:B------:R-:W-:Y:S01]  /*b140*/  FSEL R141, R6, R141, P1 ;  /* 0x0000008d068d7208 */ /* 0x000fe20000800000 */
[----:B------:R-:W-:Y:S01]  /*b150*/  FFMA.FTZ R56, R51, R52, -0.36067417263984680176 ;  /* 0xbeb8aa4933387423 */ /* 0x000fe20000010034 */
[----:B------:R-:W-:Y:S01]  /*b160*/  FSEL R136, R9, R136, P1 ;  /* 0x0000008809887208 */ /* 0x000fe20000800000 */
[----:B------:R-:W-:Y:S01]  /*b170*/  FFMA.FTZ R60, R155, R60, 0.28857114911079406738 ;  /* 0x3e93bf999b3c7423 */ /* 0x000fe2000001003c */
        /* <DEDUP_REMOVED lines=30> */
[----:B------:R-:W-:Y:S01]  /*b360*/  IMAD.IADD R25, R25, 0x1, R80 ;  /* 0x0000000119197824 */ /* 0x000fe200078e0250 */
[----:B------:R-:W-:Y:S01]  /*b370*/  F2FP.F16.F32.PACK_AB R52, R189, R148 ;  /* 0x00000094bd34723e */ /* 0x000fe200000000ff */
[----:B------:R-:W-:Y:S01]  /*b380*/  FFMA.FTZ R56, R51, R56, 0.48089820146560668945 ;  /* 0x3ef6384a33387423 */ /* 0x000fe20000010038 */
[----:B------:R-:W-:Y:S01]  /*b390*/  F2FP.F16.F32.PACK_AB R53, R53, R190 ;  /* 0x000000be3535723e */ /* 0x000fe200000000ff */
[----:B------:R-:W-:Y:S01]  /*b3a0*/  FFMA.FTZ R60, R155, R60, -0.36067417263984680176 ;  /* 0xbeb8aa499b3c7423 */ /* 0x000fe2000001003c */
[----:B------:R-:W-:Y:S01]  /*b3b0*/  F2FP.F16.F32.PACK_AB R54, R54, R157 ;  /* 0x0000009d3636723e */ /* 0x000fe200000000ff */
[----:B------:R-:W-:Y:S01]  /*b3c0*/  FFMA.FTZ R56, R51, R56, -0.72134751081466674805 ;  /* 0xbf38aa3b33387423 */ /* 0x000fe20000010038 */
[----:B------:R-:W-:Y:S01]  /*b3d0*/  F2FP.F16.F32.PACK_AB R55, R55, R154 ;  /* 0x0000009a3737723e */ /* 0x000fe200000000ff */
[----:B------:R-:W-:Y:S01]  /*b3e0*/  BAR.SYNC.DEFER_BLOCKING 0x0 ;  /* 0x0000000000007b1d */ /* 0x000fe20000010000 */
[----:B------:R-:W-:Y:S01]  /*b3f0*/  FSEL R145, R4, R145, P1 ;  /* 0x0000009104917208 */ /* 0x000fe20000800000 */
[----:B------:R-:W-:Y:S01]  /*b400*/  FFMA.FTZ R60, R155, R60, 0.48089820146560668945 ;  /* 0x3ef6384a9b3c7423 */ /* 0x000fe2000001003c */
        /* <DEDUP_REMOVED lines=21> */
[----:B------:R0:W-:Y:S01]  /*b560*/  STSM.16.M88.4 [R25], R52 ;  /* 0x0000003419007844 */ /* 0x0001e20000000200 */
        /* <DEDUP_REMOVED lines=50> */
[----:B------:R-:W-:Y:S01]  /*b890*/  FMUL R56, R51, R56 ;  /* 0x0000003833387220 */ /* 0x000fe20000400000 */
[----:B------:R-:W-:Y:S01]  /*b8a0*/  FFMA.FTZ R60, R155, R60, -0.72134751081466674805 ;  /* 0xbf38aa3b9b3c7423 */ /* 0x000fe2000001003c */
[----:B------:R-:W-:Y:S01]  /*b8b0*/  ISETP.GE.U32.AND P1, PT, R182, 0x7f800000, PT ;  /* 0x7f800000b600780c */ /* 0x000fe20003f26070 */
[----:B------:R-:W-:Y:S01]  /*b8c0*/  @!P4 FMUL R99, R99, 16777216 ;  /* 0x4b8000006363c820 */ /* 0x000fe20000400000 */
[----:B------:R-:W-:Y:S01]  /*b8d0*/  ISETP.GE.U32.AND P2, PT, R183, 0x7f800000, PT ;  /* 0x7f800000b700780c */ /* 0x000fe20003f46070 */
[----:B------:R-:W-:Y:S01]  /*b8e0*/  FMUL R56, R51, R56 ;  /* 0x0000003833387220 */ /* 0x000fe20000400000 */
[----:B------:R-:W-:Y:S01]  /*b8f0*/  I2FP.F32.S32 R76, R109 ;  /* 0x0000006d004c7245 */ /* 0x000fe20000201400 */
[----:B------:R-:W-:Y:S01]  /*b900*/  FMUL R60, R155, R60 ;  /* 0x0000003c9b3c7220 */ /* 0x000fe20000400000 */
[----:B------:R-:W-:Y:S01]  /*b910*/  FSEL R184, RZ, -23, P3 ;  /* 0xc1b80000ffb87808 */ /* 0x000fe20001800000 */
[----:B------:R-:W-:Y:S01]  /*b920*/  @!P4 FMUL R98, R98, 16777216 ;  /* 0x4b8000006262c820 */ /* 0x000fe20000400000 */
[----:B------:R-:W-:Y:S01]  /*b930*/  @!P4 FMUL R71, R71, 16777216 ;  /* 0x4b8000004747c820 */ /* 0x000fe20000400000 */
[----:B------:R-:W-:Y:S01]  /*b940*/  FFMA.FTZ R185, R76, 1.1920928955078125e-07, R185 ;  /* 0x340000004cb97823 */ /* 0x000fe200000100b9 */
[----:B------:R-:W-:Y:S01]  /*b950*/  @!P4 FMUL R70, R70, 16777216 ;  /* 0x4b8000004646c820 */ /* 0x000fe20000400000 */
[----:B------:R-:W-:Y:S01]  /*b960*/  @!P4 FMUL R58, R58, 16777216 ;  /* 0x4b8000003a3ac820 */ /* 0x000fe20000400000 */
[----:B------:R-:W-:Y:S01]  /*b970*/  FFMA.FTZ R56, R51, 1.4426950216293334961, R56 ;  /* 0x3fb8aa3b33387823 */ /* 0x000fe20000010038 */
[----:B------:R-:W-:Y:S01]  /*b980*/  FMUL R60, R155, R60 ;  /* 0x0000003c9b3c7220 */ /* 0x000fe20000400000 */
[----:B------:R-:W-:Y:S01]  /*b990*/  @!P4 FMUL R158, R158, 16777216 ;  /* 0x4b8000009e9ec820 */ /* 0x000fe20000400000 */
[----:B------:R-:W-:Y:S01]  /*b9a0*/  @!P4 FMUL R159, R159, 16777216 ;  /* 0x4b8000009f9fc820 */ /* 0x000fe20000400000 */
[----:B------:R-:W-:Y:S01]  /*b9b0*/  @!P4 FMUL R160, R160, 16777216 ;  /* 0x4b800000a0a0c820 */ /* 0x000fe20000400000 */
[----:B------:R-:W-:Y:S01]  /*b9c0*/  LOP3.LUT R240, R245, 0xff, RZ, 0xc0, !PT ;  /* 0x000000fff5f07812 */ /* 0x000fe200078ec0ff */
[C---:B------:R-:W-:Y:S01]  /*b9d0*/  FMUL R80, R7.reuse, R99 ;  /* 0x0000006307507220 */ /* 0x040fe20000400000 */
[----:B------:R-:W-:Y:S01]  /*b9e0*/  FMUL R81, R7, R98 ;  /* 0x0000006207517220 */ /* 0x000fe20000400000 */
[C---:B------:R-:W-:Y:S01]  /*b9f0*/  FMUL R164, R26.reuse, R100 ;  /* 0x000000641aa47220 */ /* 0x040fe20000400000 */
[C---:B------:R-:W-:Y:S01]  /*ba00*/  FMUL R200, R26.reuse, R169 ;  /* 0x000000a91ac87220 */ /* 0x040fe20000400000 */
[----:B------:R-:W-:Y:S01]  /*ba10*/  FFMA.FTZ R184, R37, 1.1920928955078125e-07, R184 ;  /* 0x3400000025b87823 */ /* 0x000fe200000100b8 */
[C---:B------:R-:W-:Y:S01]  /*ba20*/  FMUL R98, R7.reuse, R71 ;  /* 0x0000004707627220 */ /* 0x040fe20000400000 */
[C---:B------:R-:W-:Y:S01]  /*ba30*/  FMUL R99, R7.reuse, R70 ;  /* 0x0000004607637220 */ /* 0x040fe20000400000 */
[----:B------:R-:W-:Y:S01]  /*ba40*/  FMUL R192, R7, R58 ;  /* 0x0000003a07c07220 */ /* 0x000fe20000400000 */
[C---:B------:R-:W-:Y:S01]  /*ba50*/  FMUL R100, R26.reuse, R69 ;  /* 0x000000451a647220 */ /* 0x040fe20000400000 */
[C---:B------:R-:W-:Y:S01]  /*ba60*/  FMUL R169, R26.reuse, R68 ;  /* 0x000000441aa97220 */ /* 0x040fe20000400000 */
[----:B------:R-:W-:Y:S01]  /*ba70*/  FFMA.FTZ R155, R155, 1.4426950216293334961, R60 ;  /* 0x3fb8aa3b9b9b7823 */ /* 0x000fe2000001003c */
[----:B------:R-:W-:Y:S01]  /*ba80*/  FADD R185, R185, R56 ;  /* 0x00000038b9b97221 */ /* 0x000fe20000000000 */
[C---:B------:R-:W-:Y:S01]  /*ba90*/  FMUL R58, R7.reuse, R158 ;  /* 0x0000009e073a7220 */ /* 0x040fe20000400000 */
[C---:B------:R-:W-:Y:S01]  /*baa0*/  FMUL R70, R7.reuse, R159 ;  /* 0x0000009f07467220 */ /* 0x040fe20000400000 */
[----:B------:R-:W-:Y:S01]  /*bab0*/  FMUL R71, R7, R160 ;  /* 0x000000a007477220 */ /* 0x000fe20000400000 */
[C---:B------:R-:W-:Y:S01]  /*bac0*/  FMUL R181, R26.reuse, R181 ;  /* 0x000000b51ab57220 */ /* 0x040fe20000400000 */
[----:B------:R-:W-:Y:S01]  /*bad0*/  FMUL R68, R26, R187 ;  /* 0x000000bb1a447220 */ /* 0x000fe20000400000 */
[----:B------:R-:W-:Y:S01]  /*bae0*/  @P1 IMAD.MOV.U32 R69, RZ, RZ, 0x7f800000 ;  /* 0x7f800000ff451424 */ /* 0x000fe200078e00ff */
[----:B------:R-:W-:Y:S01]  /*baf0*/  LEA R240, R240, UR4, 0x4 ;  /* 0x00000004f0f07c11 */ /* 0x000fe2000f8e20ff */
[----:B------:R-:W-:-:S02]  /*bb00*/  @P2 IMAD.MOV.U32 R56, RZ, RZ, 0x7f800000 ;  /* 0x7f800000ff382424 */ /* 0x000fc400078e00ff */
[----:B------:R-:W-:Y:S01]  /*bb10*/  FADD R184, R184, R155 ;  /* 0x0000009bb8b87221 */ /* 0x000fe20000000000 */
[----:B------:R-:W-:Y:S01]  /*bb20*/  @P1 FFMA.FTZ R185, R182, R69, +INF ;  /* 0x7f800000b6b91423 */ /* 0x000fe20000010045 */
[----:B------:R-:W-:Y:S01]  /*bb30*/  F2FP.F16.F32.PACK_AB R58, R58, R71 ;  /* 0x000000473a3a723e */ /* 0x000fe200000000ff */
[----:B------:R-:W-:Y:S01]  /*bb40*/  @P2 FFMA.FTZ R184, R183, R56, +INF ;  /* 0x7f800000b7b82423 */ /* 0x000fe20000010038 */
[----:B------:R-:W-:Y:S01]  /*bb50*/  F2FP.F16.F32.PACK_AB R56, R181, R68 ;  /* 0x00000044b538723e */ /* 0x000fe200000000ff */
[C---:B------:R-:W-:Y:S01]  /*bb60*/  FMUL R198, R26.reuse, R92 ;  /* 0x0000005c1ac67220 */ /* 0x040fe20000400000 */
[----:B------:R-:W-:Y:S01]  /*bb70*/  F2FP.F16.F32.PACK_AB R59, R59, R70 ;  /* 0x000000463b3b723e */ /* 0x000fe200000000ff */
[----:B------:R-:W-:Y:S01]  /*bb80*/  BAR.SYNC.DEFER_BLOCKING 0x0 ;  /* 0x0000000000007b1d */ /* 0x000fe20000010000 */
[C---:B------:R-:W-:Y:S01]  /*bb90*/  FMUL R92, R26.reuse, R168 ;  /* 0x000000a81a5c7220 */ /* 0x040fe20000400000 */
[C---:B------:R-:W-:Y:S01]  /*bba0*/  FMUL R168, R26.reuse, R57 ;  /* 0x000000391aa87220 */ /* 0x040fe20000400000 */
[C---:B------:R-:W-:Y:S01]  /*bbb0*/  FMUL R57, R26.reuse, R180 ;  /* 0x000000b41a397220 */ /* 0x040fe20000400000 */
[----:B------:R-:W-:Y:S01]  /*bbc0*/  FMUL R186, R26, R186 ;  /* 0x000000ba1aba7220 */ /* 0x000fe20000400000 */
[----:B------:R-:W-:Y:S01]  /*bbd0*/  @!P4 FMUL R103, R103, 16777216 ;  /* 0x4b8000006767c820 */ /* 0x000fe20000400000 */
[----:B------:R-:W-:Y:S01]  /*bbe0*/  @!P4 FMUL R66, R66, 16777216 ;  /* 0x4b8000004242c820 */ /* 0x000fe20000400000 */
[----:B------:R-:W-:Y:S01]  /*bbf0*/  @!P4 FMUL R62, R62, 16777216 ;  /* 0x4b8000003e3ec820 */ /* 0x000fe20000400000 */
[----:B------:R-:W-:Y:S01]  /*bc00*/  @!P4 FMUL R153, R153, 16777216 ;  /* 0x4b8000009999c820 */ /* 0x000fe20000400000 */
[----:B------:R-:W-:Y:S01]  /*bc10*/  F2FP.F16.F32.PACK_AB R57, R57, R186 ;  /* 0x000000ba3939723e */ /* 0x000fe200000000ff */
[----:B------:R-:W-:Y:S01]  /*bc20*/  @!P4 FMUL R156, R156, 16777216 ;  /* 0x4b8000009c9cc820 */ /* 0x000fe20000400000 */
[C---:B------:R-:W-:Y:S01]  /*bc30*/  FMUL R76, R7.reuse, R103 ;  /* 0x00000067074c7220 */ /* 0x040fe20000400000 */
[C---:B------:R-:W-:Y:S01]  /*bc40*/  FMUL R163, R26.reuse, R101 ;  /* 0x000000651aa37220 */ /* 0x040fe20000400000 */
[C---:B------:R-:W-:Y:S01]  /*bc50*/  FMUL R103, R7.reuse, R66 ;  /* 0x0000004207677220 */ /* 0x040fe20000400000 */
[C---:B------:R-:W-:Y:S01]  /*bc60*/  FMUL R101, R26.reuse, R65 ;  /* 0x000000411a657220 */ /* 0x040fe20000400000 */
[C---:B------:R-:W-:Y:S01]  /*bc70*/  FMUL R66, R7.reuse, R62 ;  /* 0x0000003e07427220 */ /* 0x040fe20000400000 */
[C---:B------:R-:W-:Y:S01]  /*bc80*/  FMUL R65, R26.reuse, R61 ;  /* 0x0000003d1a417220 */ /* 0x040fe20000400000 */
[C---:B------:R-:W-:Y:S01]  /*bc90*/  FMUL R62, R7.reuse, R153 ;  /* 0x00000099073e7220 */ /* 0x040fe20000400000 */
[----:B------:R-:W-:Y:S01]  /*bca0*/  FMUL R202, R7, R156 ;  /* 0x0000009c07ca7220 */ /* 0x000fe20000400000 */
[C---:B------:R-:W-:Y:S01]  /*bcb0*/  FMUL R176, R26.reuse, R176 ;  /* 0x000000b01ab07220 */ /* 0x040fe20000400000 */
[C---:B------:R-:W-:Y:S01]  /*bcc0*/  FMUL R61, R26.reuse, R178 ;  /* 0x000000b21a3d7220 */ /* 0x040fe20000400000 */
[----:B------:R-:W-:Y:S01]  /*bcd0*/  FMUL R177, R26, R177 ;  /* 0x000000b11ab17220 */ /* 0x000fe20000400000 */
[----:B0-----:R-:W-:Y:S01]  /*bce0*/  F2FP.F16.F32.PACK_AB R55, R62, R201 ;  /* 0x000000c93e37723e */ /* 0x001fe200000000ff */
[----:B------:R-:W-:Y:S01]  /*bcf0*/  FMUL R160, R26, R179 ;  /* 0x000000b31aa07220 */ /* 0x000fe20000400000 */
[----:B------:R-:W0:Y:S01]  /*bd00*/  LDS.128 R68, [R240] ;  /* 0x00000000f0447984 */ /* 0x000e220000000c00 */
[----:B------:R-:W-:Y:S01]  /*bd10*/  F2FP.F16.F32.PACK_AB R53, R176, R61 ;  /* 0x0000003db035723e */ /* 0x000fe200000000ff */
[C---:B------:R-:W-:Y:S01]  /*bd20*/  FMUL R174, R26.reuse, R174 ;  /* 0x000000ae1aae7220 */ /* 0x040fe20000400000 */
[----:B------:R-:W-:Y:S01]  /*bd30*/  F2FP.F16.F32.PACK_AB R54, R63, R202 ;  /* 0x000000ca3f36723e */ /* 0x000fe200000000ff */
[----:B------:R-:W-:Y:S01]  /*bd40*/  BAR.SYNC.DEFER_BLOCKING 0x0 ;  /* 0x0000000000007b1d */ /* 0x000fe20000010000 */
[----:B------:R-:W-:Y:S01]  /*bd50*/  F2FP.F16.F32.PACK_AB R52, R177, R160 ;  /* 0x000000a0b134723e */ /* 0x000fe200000000ff */
[C---:B------:R-:W-:Y:S01]  /*bd60*/  FMUL R175, R26.reuse, R175 ;  /* 0x000000af1aaf7220 */ /* 0x040fe20000400000 */
[----:B------:R-:W-:Y:S01]  /*bd70*/  F2FP.F16.F32.PACK_AB R73, R73, R174 ;  /* 0x000000ae4949723e */ /* 0x000fe200000000ff */
[----:B------:R-:W-:Y:S01]  /*bd80*/  FMUL R172, R26, R172 ;  /* 0x000000ac1aac7220 */ /* 0x000fe20000400000 */
[----:B------:R-:W-:Y:S01]  /*bd90*/  F2FP.F16.F32.PACK_AB R74, R74, R197 ;  /* 0x000000c54a4a723e */ /* 0x000fe200000000ff */
[----:B------:R-:W-:Y:S01]  /*bda0*/  FMUL R173, R26, R173 ;  /* 0x000000ad1aad7220 */ /* 0x000fe20000400000 */
[----:B------:R-:W-:Y:S01]  /*bdb0*/  F2FP.F16.F32.PACK_AB R72, R72, R175 ;  /* 0x000000af4848723e */ /* 0x000fe200000000ff */
[----:B------:R-:W-:Y:S01]  /*bdc0*/  @!P4 FMUL R79, R79, 16777216 ;  /* 0x4b8000004f4fc820 */ /* 0x000fe20000400000 */
[----:B------:R-:W-:Y:S01]  /*bdd0*/  F2FP.F16.F32.PACK_AB R75, R75, R195 ;  /* 0x000000c34b4b723e */ /* 0x000fe200000000ff */
[----:B------:R-:W-:Y:S01]  /*bde0*/  @!P4 FMUL R78, R78, 16777216 ;  /* 0x4b8000004e4ec820 */ /* 0x000fe20000400000 */
        /* <DEDUP_REMOVED lines=8> */
[----:B------:R-:W-:Y:S01]  /*be70*/  @!P4 FMUL R83, R83, 16777216 ;  /* 0x4b8000005353c820 */ /* 0x000fe20000400000 */
[----:B------:R-:W-:Y:S01]  /*be80*/  @!P4 FMUL R82, R82, 16777216 ;  /* 0x4b8000005252c820 */ /* 0x000fe20000400000 */
[C---:B------:R-:W-:Y:S01]  /*be90*/  FMUL R87, R7.reuse, R87 ;  /* 0x0000005707577220 */ /* 0x040fe20000400000 */
[C---:B------:R-:W-:Y:S01]  /*bea0*/  FMUL R86, R7.reuse, R86 ;  /* 0x0000005607567220 */ /* 0x040fe20000400000 */
[C---:B------:R-:W-:Y:S01]  /*beb0*/  FMUL R83, R7.reuse, R83 ;  /* 0x0000005307537220 */ /* 0x040fe20000400000 */
[----:B------:R-:W-:Y:S01]  /*bec0*/  STSM.16.M88.4 [R25], R56 ;  /* 0x0000003819007844 */ /* 0x000fe20000000200 */
[----:B------:R-:W-:Y:S01]  /*bed0*/  FMUL R82, R7, R82 ;  /* 0x0000005207527220 */ /* 0x000fe20000400000 */
[----:B------:R-:W-:Y:S01]  /*bee0*/  @!P4 FMUL R91, R91, 16777216 ;  /* 0x4b8000005b5bc820 */ /* 0x000fe20000400000 */
[----:B------:R-:W-:Y:S01]  /*bef0*/  @!P4 FMUL R90, R90, 16777216 ;  /* 0x4b8000005a5ac820 */ /* 0x000fe20000400000 */
[----:B------:R-:W-:Y:S01]  /*bf00*/  BAR.SYNC.DEFER_BLOCKING 0x0 ;  /* 0x0000000000007b1d */ /* 0x000fe20000010000 */
[C---:B------:R-:W-:Y:S01]  /*bf10*/  FMUL R89, R26.reuse, R89 ;  /* 0x000000591a597220 */ /* 0x040fe20000400000 */
[C---:B------:R-:W-:Y:S01]  /*bf20*/  FMUL R91, R7.reuse, R91 ;  /* 0x0000005b075b7220 */ /* 0x040fe20000400000 */
[----:B------:R-:W-:Y:S01]  /*bf30*/  FMUL R90, R7, R90 ;  /* 0x0000005a075a7220 */ /* 0x000fe20000400000 */
[----:B------:R-:W-:Y:S01]  /*bf40*/  FMUL R88, R26, R88 ;  /* 0x000000581a587220 */ /* 0x000fe20000400000 */
[----:B------:R-:W-:-:S02]  /*bf50*/  IMAD R3, R0, 0x2, R2 ;  /* 0x0000000200037824 */ /* 0x000fc400078e0202 */
[----:B------:R-:W-:Y:S01]  /*bf60*/  @!P4 FMUL R111, R111, 16777216 ;  /* 0x4b8000006f6fc820 */ /* 0x000fe20000400000 */
[----:B------:R-:W-:Y:S01]  /*bf70*/  @!P4 FMUL R110, R110, 16777216 ;  /* 0x4b8000006e6ec820 */ /* 0x000fe20000400000 */
[----:B------:R-:W-:Y:S01]  /*bf80*/  @!P4 FMUL R107, R107, 16777216 ;  /* 0x4b8000006b6bc820 */ /* 0x000fe20000400000 */
[----:B------:R-:W-:Y:S02]  /*bf90*/  IMAD R4, R0, 0x2, R3 ;  /* 0x0000000200047824 */ /* 0x000fe400078e0203 */
[----:B------:R-:W-:Y:S01]  /*bfa0*/  @!P4 FMUL R106, R106, 16777216 ;  /* 0x4b8000006a6ac820 */ /* 0x000fe20000400000 */
[C---:B------:R-:W-:Y:S01]  /*bfb0*/  FMUL R111, R7.reuse, R111 ;  /* 0x0000006f076f7220 */ /* 0x040fe20000400000 */
[C---:B------:R-:W-:Y:S01]  /*bfc0*/  FMUL R110, R7.reuse, R110 ;  /* 0x0000006e076e7220 */ /* 0x040fe20000400000 */
[----:B------:R-:W-:Y:S02]  /*bfd0*/  IMAD R5, R0, 0x2, R4 ;  /* 0x0000000200057824 */ /* 0x000fe400078e0204 */
[C---:B------:R-:W-:Y:S01]  /*bfe0*/  FMUL R107, R7.reuse, R107 ;  /* 0x0000006b076b7220 */ /* 0x040fe20000400000 */
[----:B------:R-:W-:Y:S01]  /*bff0*/  FMUL R106, R7, R106 ;  /* 0x0000006a076a7220 */ /* 0x000fe20000400000 */
[C---:B------:R-:W-:Y:S01]  /*c000*/  FMUL R166, R26.reuse, R166 ;  /* 0x000000a61aa67220 */ /* 0x040fe20000400000 */
[C---:B------:R-:W-:Y:S01]  /*c010*/  FMUL R167, R26.reuse, R167 ;  /* 0x000000a71aa77220 */ /* 0x040fe20000400000 */
[C---:B------:R-:W-:Y:S01]  /*c020*/  FMUL R105, R26.reuse, R105 ;  /* 0x000000691a697220 */ /* 0x040fe20000400000 */
[----:B------:R-:W-:Y:S01]  /*c030*/  FMUL R104, R26, R104 ;  /* 0x000000681a687220 */ /* 0x000fe20000400000 */
[----:B------:R-:W-:-:S02]  /*c040*/  IMAD R199, R0, 0x2, R5 ;  /* 0x0000000200c77824 */ /* 0x000fc400078e0205 */
[----:B------:R-:W-:Y:S01]  /*c050*/  @!P4 FMUL R119, R119, 16777216 ;  /* 0x4b8000007777c820 */ /* 0x000fe20000400000 */
[----:B------:R-:W-:Y:S01]  /*c060*/  @!P4 FMUL R118, R118, 16777216 ;  /* 0x4b8000007676c820 */ /* 0x000fe20000400000 */
[----:B------:R-:W-:Y:S01]  /*c070*/  @!P4 FMUL R115, R115, 16777216 ;  /* 0x4b8000007373c820 */ /* 0x000fe20000400000 */
[----:B------:R-:W1:Y:S01]  /*c080*/  LDS.128 R60, [R240] ;  /* 0x00000000f03c7984 */ /* 0x000e620000000c00 */
[----:B------:R-:W-:Y:S02]  /*c090*/  IMAD R6, R0, 0x2, R199 ;  /* 0x0000000200067824 */ /* 0x000fe400078e02c7 */
[----:B------:R-:W-:Y:S01]  /*c0a0*/  @!P4 FMUL R114, R114, 16777216 ;  /* 0x4b8000007272c820 */ /* 0x000fe20000400000 */
[C---:B------:R-:W-:Y:S01]  /*c0b0*/  FMUL R119, R7.reuse, R119 ;  /* 0x0000007707777220 */ /* 0x040fe20000400000 */
[----:B------:R-:W-:Y:S01]  /*c0c0*/  BAR.SYNC.DEFER_BLOCKING 0x0 ;  /* 0x0000000000007b1d */ /* 0x000fe20000010000 */
[C---:B------:R-:W-:Y:S02]  /*c0d0*/  IMAD R8, R0.reuse, 0x2, R6 ;  /* 0x0000000200087824 */ /* 0x040fe400078e0206 */
[C---:B------:R-:W-:Y:S01]  /*c0e0*/  FMUL R118, R7.reuse, R118 ;  /* 0x0000007607767220 */ /* 0x040fe20000400000 */
[C---:B------:R-:W-:Y:S01]  /*c0f0*/  FMUL R115, R7.reuse, R115 ;  /* 0x0000007307737220 */ /* 0x040fe20000400000 */
[----:B------:R-:W-:Y:S01]  /*c100*/  FMUL R114, R7, R114 ;  /* 0x0000007207727220 */ /* 0x000fe20000400000 */
[----:B------:R-:W-:-:S02]  /*c110*/  IMAD R9, R0, 0x2, R8 ;  /* 0x0000000200097824 */ /* 0x000fc400078e0208 */
[C---:B------:R-:W-:Y:S01]  /*c120*/  FMUL R117, R26.reuse, R117 ;  /* 0x000000751a757220 */ /* 0x040fe20000400000 */
[C---:B------:R-:W-:Y:S01]  /*c130*/  FMUL R116, R26.reuse, R116 ;  /* 0x000000741a747220 */ /* 0x040fe20000400000 */
[----:B------:R-:W-:Y:S01]  /*c140*/  FMUL R113, R26, R113 ;  /* 0x000000711a717220 */ /* 0x000fe20000400000 */
[----:B------:R-:W-:Y:S02]  /*c150*/  IMAD R12, R0, 0x2, R9 ;  /* 0x00000002000c7824 */ /* 0x000fe400078e0209 */
[----:B------:R-:W-:Y:S01]  /*c160*/  FMUL R112, R26, R112 ;  /* 0x000000701a707220 */ /* 0x000fe20000400000 */
[----:B------:R-:W-:Y:S01]  /*c170*/  @!P4 FMUL R127, R127, 16777216 ;  /* 0x4b8000007f7fc820 */ /* 0x000fe20000400000 */
[----:B------:R-:W-:Y:S01]  /*c180*/  @!P4 FMUL R126, R126, 16777216 ;  /* 0x4b8000007e7ec820 */ /* 0x000fe20000400000 */
[----:B------:R-:W-:Y:S02]  /*c190*/  IMAD R13, R0, 0x2, R12 ;  /* 0x00000002000d7824 */ /* 0x000fe400078e020c */
[----:B------:R-:W-:Y:S01]  /*c1a0*/  @!P4 FMUL R123, R123, 16777216 ;  /* 0x4b8000007b7bc820 */ /* 0x000fe20000400000 */
[----:B------:R-:W-:Y:S01]  /*c1b0*/  @!P4 FMUL R122, R122, 16777216 ;  /* 0x4b8000007a7ac820 */ /* 0x000fe20000400000 */
[----:B------:R-:W-:Y:S01]  /*c1c0*/  FMUL R127, R7, R127 ;  /* 0x0000007f077f7220 */ /* 0x000fe20000400000 */
[----:B------:R-:W-:-:S02]  /*c1d0*/  IMAD R14, R0, 0x2, R13 ;  /* 0x00000002000e7824 */ /* 0x000fc400078e020d */
[C---:B------:R-:W-:Y:S01]  /*c1e0*/  FMUL R126, R7.reuse, R126 ;  /* 0x0000007e077e7220 */ /* 0x040fe20000400000 */
[C---:B------:R-:W-:Y:S01]  /*c1f0*/  FMUL R123, R7.reuse, R123 ;  /* 0x0000007b077b7220 */ /* 0x040fe20000400000 */
[----:B------:R-:W-:Y:S01]  /*c200*/  FMUL R122, R7, R122 ;  /* 0x0000007a077a7220 */ /* 0x000fe20000400000 */
[----:B------:R-:W-:Y:S02]  /*c210*/  IMAD R15, R0, 0x2, R14 ;  /* 0x00000002000f7824 */ /* 0x000fe400078e020e */
[C---:B------:R-:W-:Y:S01]  /*c220*/  FMUL R125, R26.reuse, R125 ;  /* 0x0000007d1a7d7220 */ /* 0x040fe20000400000 */
[----:B------:R-:W-:Y:S01]  /*c230*/  FMUL R124, R26, R124 ;  /* 0x0000007c1a7c7220 */ /* 0x000fe20000400000 */
[----:B------:R-:W-:Y:S01]  /*c240*/  STSM.16.M88.4 [R25], R52 ;  /* 0x0000003419007844 */ /* 0x000fe20000000200 */
[----:B------:R-:W-:Y:S02]  /*c250*/  IMAD R16, R0, 0x2, R15 ;  /* 0x0000000200107824 */ /* 0x000fe400078e020f */
[C---:B------:R-:W-:Y:S01]  /*c260*/  FMUL R121, R26.reuse, R121 ;  /* 0x000000791a797220 */ /* 0x040fe20000400000 */
[----:B------:R-:W-:Y:S01]  /*c270*/  FMUL R120, R26, R120 ;  /* 0x000000781a787220 */ /* 0x000fe20000400000 */
[----:B------:R-:W-:Y:S01]  /*c280*/  BAR.SYNC.DEFER_BLOCKING 0x0 ;  /* 0x0000000000007b1d */ /* 0x000fe20000010000 */
        /* <DEDUP_REMOVED lines=11> */
[----:B------:R-:W-:Y:S01]  /*c340*/  FMUL R133, R26, R133 ;  /* 0x000000851a857220 */ /* 0x000fe20000400000 */
[----:B------:R-:W-:-:S02]  /*c350*/  IMAD R20, R0, 0x2, R19 ;  /* 0x0000000200147824 */ /* 0x000fc400078e0213 */
[C---:B------:R-:W-:Y:S01]  /*c360*/  FMUL R132, R26.reuse, R132 ;  /* 0x000000841a847220 */ /* 0x040fe20000400000 */
[C---:B------:R-:W-:Y:S01]  /*c370*/  FMUL R129, R26.reuse, R129 ;  /* 0x000000811a817220 */ /* 0x040fe20000400000 */
[----:B------:R-:W-:Y:S01]  /*c380*/  FMUL R128, R26, R128 ;  /* 0x000000801a807220 */ /* 0x000fe20000400000 */
[----:B------:R-:W-:Y:S02]  /*c390*/  IMAD R21, R0, 0x2, R20 ;  /* 0x0000000200157824 */ /* 0x000fe400078e0214 */
[----:B------:R-:W-:Y:S01]  /*c3a0*/  @!P4 FMUL R151, R151, 16777216 ;  /* 0x4b8000009797c820 */ /* 0x000fe20000400000 */
[----:B------:R-:W-:Y:S01]  /*c3b0*/  @!P4 FMUL R150, R150, 16777216 ;  /* 0x4b8000009696c820 */ /* 0x000fe20000400000 */
[----:B------:R-:W-:Y:S01]  /*c3c0*/  @!P4 FMUL R147, R147, 16777216 ;  /* 0x4b8000009393c820 */ /* 0x000fe20000400000 */
[----:B------:R-:W-:Y:S02]  /*c3d0*/  IMAD R22, R0, 0x2, R21 ;  /* 0x0000000200167824 */ /* 0x000fe400078e0215 */
[----:B------:R-:W-:Y:S01]  /*c3e0*/  @!P4 FMUL R146, R146, 16777216 ;  /* 0x4b8000009292c820 */ /* 0x000fe20000400000 */
[----:B------:R-:W-:Y:S01]  /*c3f0*/  @!P4 FMUL R143, R143, 16777216 ;  /* 0x4b8000008f8fc820 */ /* 0x000fe20000400000 */
[----:B------:R-:W2:Y:S01]  /*c400*/  LDS.128 R56, [R240] ;  /* 0x00000000f0387984 */ /* 0x000ea20000000c00 */
[----:B------:R-:W-:-:S02]  /*c410*/  IMAD R23, R0, 0x2, R22 ;  /* 0x0000000200177824 */ /* 0x000fc400078e0216 */
[----:B------:R-:W-:Y:S01]  /*c420*/  @!P4 FMUL R142, R142, 16777216 ;  /* 0x4b8000008e8ec820 */ /* 0x000fe20000400000 */
[----:B------:R-:W-:Y:S01]  /*c430*/  @!P4 FMUL R139, R139, 16777216 ;  /* 0x4b8000008b8bc820 */ /* 0x000fe20000400000 */
[----:B------:R-:W-:Y:S01]  /*c440*/  BAR.SYNC.DEFER_BLOCKING 0x0 ;  /* 0x0000000000007b1d */ /* 0x000fe20000010000 */
[----:B------:R-:W-:Y:S02]  /*c450*/  IMAD R24, R0, 0x2, R23 ;  /* 0x0000000200187824 */ /* 0x000fe400078e0217 */
[----:B------:R-:W-:Y:S01]  /*c460*/  @!P4 FMUL R138, R138, 16777216 ;  /* 0x4b8000008a8ac820 */ /* 0x000fe20000400000 */
[C---:B------:R-:W-:Y:S01]  /*c470*/  FMUL R151, R7.reuse, R151 ;  /* 0x0000009707977220 */ /* 0x040fe20000400000 */
[C---:B------:R-:W-:Y:S01]  /*c480*/  FMUL R150, R7.reuse, R150 ;  /* 0x0000009607967220 */ /* 0x040fe20000400000 */
        /* <DEDUP_REMOVED lines=9> */
[C---:B------:R-:W-:Y:S01]  /*c520*/  FMUL R109, R26.reuse, R149 ;  /* 0x000000951a6d7220 */ /* 0x040fe20000400000 */
[C---:B------:R-:W-:Y:S01]  /*c530*/  FMUL R145, R26.reuse, R145 ;  /* 0x000000911a917220 */ /* 0x040fe20000400000 */
[----:B------:R-:W-:Y:S01]  /*c540*/  FMUL R144, R26, R144 ;  /* 0x000000901a907220 */ /* 0x000fe20000400000 */
[----:B------:R-:W-:Y:S02]  /*c550*/  IMAD R34, R0, 0x2, R31 ;  /* 0x0000000200227824 */ /* 0x000fe400078e021f */
[C---:B------:R-:W-:Y:S01]  /*c560*/  FMUL R141, R26.reuse, R141 ;  /* 0x0000008d1a8d7220 */ /* 0x040fe20000400000 */
[C---:B------:R-:W-:Y:S01]  /*c570*/  FMUL R140, R26.reuse, R140 ;  /* 0x0000008c1a8c7220 */ /* 0x040fe20000400000 */
[----:B------:R-:W-:Y:S01]  /*c580*/  FMUL R137, R26, R137 ;  /* 0x000000891a897220 */ /* 0x000fe20000400000 */
[----:B------:R-:W-:-:S02]  /*c590*/  IMAD R35, R0, 0x2, R34 ;  /* 0x0000000200237824 */ /* 0x000fc400078e0222 */
[----:B------:R-:W-:Y:S01]  /*c5a0*/  FMUL R136, R26, R136 ;  /* 0x000000881a887220 */ /* 0x000fe20000400000 */
[----:B------:R-:W3:Y:S01]  /*c5b0*/  S2R R244, SR_CTAID.X ;  /* 0x0000000000f47919 */ /* 0x000ee20000002500 */
[----:B------:R-:W4:Y:S01]  /*c5c0*/  S2UR UR10, SR_CTAID.Y ;  /* 0x00000000000a79c3 */ /* 0x000f220000002600 */
[----:B------:R-:W-:Y:S01]  /*c5d0*/  IMAD R38, R0, 0x2, R35 ;  /* 0x0000000200267824 */ /* 0x000fe200078e0223 */
[----:B------:R-:W-:Y:S01]  /*c5e0*/  ULDC.64 UR8, c[0x0][0x270] ;  /* 0x00009c0000087ab9 */ /* 0x000fe20000000a00 */
[----:B------:R5:W-:Y:S01]  /*c5f0*/  STSM.16.M88.4 [R25], R72 ;  /* 0x0000004819007844 */ /* 0x000be20000000200 */
[----:B------:R-:W-:Y:S01]  /*c600*/  F2FP.F16.F32.PACK_AB R108, R108, R144 ;  /* 0x000000906c6c723e */ /* 0x000fe200000000ff */
[----:B------:R-:W-:Y:S01]  /*c610*/  IMAD R39, R0, 0x2, R38 ;  /* 0x0000000200277824 */ /* 0x000fe200078e0226 */
[----:B------:R-:W-:Y:S02]  /*c620*/  F2FP.F16.F32.PACK_AB R109, R109, R145 ;  /* 0x000000916d6d723e */ /* 0x000fe400000000ff */
[----:B------:R-:W-:Y:S01]  /*c630*/  BAR.SYNC.DEFER_BLOCKING 0x0 ;  /* 0x0000000000007b1d */ /* 0x000fe20000010000 */
[----:B------:R-:W-:Y:S01]  /*c640*/  FSETP.NEU.AND P0, PT, R182, RZ, PT ;  /* 0x000000ffb600720b */ /* 0x000fe20003f0d000 */
[----:B------:R-:W-:Y:S01]  /*c650*/  IMAD R42, R0, 0x2, R39 ;  /* 0x00000002002a7824 */ /* 0x000fe200078e0227 */
[----:B------:R-:W-:-:S03]  /*c660*/  FSETP.NEU.AND P1, PT, R183, RZ, PT ;  /* 0x000000ffb700720b */ /* 0x000fc60003f2d000 */
[----:B------:R-:W-:-:S04]  /*c670*/  IMAD R43, R0, 0x2, R42 ;  /* 0x00000002002b7824 */ /* 0x000fc800078e022a */
[----:B------:R-:W-:Y:S01]  /*c680*/  IMAD R46, R0, 0x2, R43 ;  /* 0x00000002002e7824 */ /* 0x000fe200078e022b */
[----:B-----5:R-:W-:Y:S02]  /*c690*/  F2FP.F16.F32.PACK_AB R73, R100, R101 ;  /* 0x000000656449723e */ /* 0x020fe400000000ff */
[----:B------:R-:W-:Y:S01]  /*c6a0*/  F2FP.F16.F32.PACK_AB R74, R99, R103 ;  /* 0x00000067634a723e */ /* 0x000fe200000000ff */
[----:B------:R-:W-:Y:S01]  /*c6b0*/  IMAD R47, R0, 0x2, R46 ;  /* 0x00000002002f7824 */ /* 0x000fe200078e022e */
[----:B------:R-:W-:Y:S01]  /*c6c0*/  F2FP.F16.F32.PACK_AB R75, R98, R102 ;  /* 0x00000066624b723e */ /* 0x000fe200000000ff */
[----:B----4-:R-:W-:Y:S01]  /*c6d0*/  UIMAD UR8, UR10, UR8, URZ ;  /* 0x000000080a0872a4 */ /* 0x010fe2000f8e023f */
[----:B------:R-:W-:Y:S01]  /*c6e0*/  F2FP.F16.F32.PACK_AB R72, R169, R170 ;  /* 0x000000aaa948723e */ /* 0x000fe200000000ff */
[----:B------:R-:W-:-:S04]  /*c6f0*/  IMAD R45, R0, 0x2, R47 ;  /* 0x00000002002d7824 */ /* 0x000fc800078e022f */
[----:B------:R-:W-:Y:S01]  /*c700*/  IMAD R44, R0, 0x2, R45 ;  /* 0x00000002002c7824 */ /* 0x000fe200078e022d */
[----:B------:R-:W4:Y:S01]  /*c710*/  LDS.128 R52, [R240] ;  /* 0x00000000f0347984 */ /* 0x000f220000000c00 */
[----:B---3--:R-:W-:Y:S02]  /*c720*/  IMAD.SHL.U32 R244, R244, 0x80, RZ ;  /* 0x00000080f4f47824 */ /* 0x008fe400078e00ff */
[----:B------:R-:W-:Y:S01]  /*c730*/  IMAD R40, R0, 0x2, R44 ;  /* 0x0000000200287824 */ /* 0x000fe200078e022c */
[----:B------:R-:W-:Y:S02]  /*c740*/  BAR.SYNC.DEFER_BLOCKING 0x0 ;  /* 0x0000000000007b1d */ /* 0x000fe40000010000 */
[----:B------:R-:W-:Y:S01]  /*c750*/  LOP3.LUT R244, R244, 0x7f, R245, 0xf8, !PT ;  /* 0x0000007ff4f47812 */ /* 0x000fe200078ef8f5 */
[----:B------:R-:W-:-:S04]  /*c760*/  IMAD R36, R0, 0x2, R40 ;  /* 0x0000000200247824 */ /* 0x000fc800078e0228 */
[----:B------:R-:W-:-:S04]  /*c770*/  IMAD R33, R0, 0x2, R36 ;  /* 0x0000000200217824 */ /* 0x000fc800078e0224 */
[----:B------:R-:W-:-:S04]  /*c780*/  IMAD R29, R0, 0x2, R33 ;  /* 0x00000002001d7824 */ /* 0x000fc800078e0221 */
[----:B------:R-:W-:-:S04]  /*c790*/  IMAD R32, R0, 0x2, R29 ;  /* 0x0000000200207824 */ /* 0x000fc800078e021d */
[----:B------:R-:W-:-:S04]  /*c7a0*/  IMAD R28, R0, 0x2, R32 ;  /* 0x00000002001c7824 */ /* 0x000fc800078e0220 */
[C---:B------:R-:W-:Y:S01]  /*c7b0*/  IMAD R50, R0.reuse, 0x2, R28 ;  /* 0x0000000200327824 */ /* 0x040fe200078e021c */
[----:B------:R3:W-:Y:S03]  /*c7c0*/  STSM.16.M88.4 [R25], R64 ;  /* 0x0000004019007844 */ /* 0x0007e60000000200 */
[C---:B------:R-:W-:Y:S01]  /*c7d0*/  IMAD R49, R0.reuse, 0x2, R50 ;  /* 0x0000000200317824 */ /* 0x040fe200078e0232 */
[----:B------:R-:W-:Y:S03]  /*c7e0*/  BAR.SYNC.DEFER_BLOCKING 0x0 ;  /* 0x0000000000007b1d */ /* 0x000fe60000010000 */
[----:B------:R-:W-:-:S04]  /*c7f0*/  IMAD R48, R0, 0x2, R49 ;  /* 0x0000000200307824 */ /* 0x000fc800078e0231 */
[----:B------:R-:W-:-:S04]  /*c800*/  IMAD R41, R0, 0x2, R48 ;  /* 0x0000000200297824 */ /* 0x000fc800078e0230 */
[----:B------:R-:W-:Y:S01]  /*c810*/  IMAD R37, R0, 0x2, R41 ;  /* 0x0000000200257824 */ /* 0x000fe200078e0229 */
[----:B---3--:R-:W-:Y:S02]  /*c820*/  F2FP.F16.F32.PACK_AB R64, R173, R96 ;  /* 0x00000060ad40723e */ /* 0x008fe400000000ff */
[----:B------:R-:W-:Y:S01]  /*c830*/  F2FP.F16.F32.PACK_AB R65, R172, R97 ;  /* 0x00000061ac41723e */ /* 0x000fe200000000ff */
[----:B------:R-:W-:Y:S01]  /*c840*/  IMAD R7, R0, 0x2, R37 ;  /* 0x0000000200077824 */ /* 0x000fe200078e0225 */
[----:B------:R-:W-:Y:S02]  /*c850*/  F2FP.F16.F32.PACK_AB R66, R78, R95 ;  /* 0x0000005f4e42723e */ /* 0x000fe400000000ff */
[----:B------:R-:W-:Y:S01]  /*c860*/  F2FP.F16.F32.PACK_AB R67, R79, R94 ;  /* 0x0000005e4f43723e */ /* 0x000fe200000000ff */
[----:B------:R-:W-:-:S04]  /*c870*/  IMAD R153, R0, 0x2, R7 ;  /* 0x0000000200997824 */ /* 0x000fc800078e0207 */
[C---:B------:R-:W-:Y:S01]  /*c880*/  IMAD R26, R0.reuse, 0x2, R153 ;  /* 0x00000002001a7824 */ /* 0x040fe200078e0299 */
[----:B------:R-:W3:Y:S03]  /*c890*/  LDS.128 R100, [R240] ;  /* 0x00000000f0647984 */ /* 0x000ee60000000c00 */
[C---:B------:R-:W-:Y:S01]  /*c8a0*/  IMAD R152, R0.reuse, 0x2, R26 ;  /* 0x0000000200987824 */ /* 0x040fe200078e021a */
[----:B------:R-:W-:Y:S03]  /*c8b0*/  BAR.SYNC.DEFER_BLOCKING 0x0 ;  /* 0x0000000000007b1d */ /* 0x000fe60000010000 */
        /* <DEDUP_REMOVED lines=12> */
[----:B-----5:R-:W-:Y:S02]  /*c980*/  F2FP.F16.F32.PACK_AB R73, R92, R93 ;  /* 0x0000005d5c49723e */ /* 0x020fe400000000ff */
[----:B------:R-:W-:Y:S01]  /*c990*/  F2FP.F16.F32.PACK_AB R72, R200, R203 ;  /* 0x000000cbc848723e */ /* 0x000fe200000000ff */
[----:B------:R-:W-:Y:S01]  /*c9a0*/  IMAD R161, R0, 0x2, R160 ;  /* 0x0000000200a17824 */ /* 0x000fe200078e02a0 */
[----:B------:R-:W-:Y:S02]  /*c9b0*/  F2FP.F16.F32.PACK_AB R74, R86, R82 ;  /* 0x00000052564a723e */ /* 0x000fe400000000ff */
[----:B------:R-:W-:Y:S01]  /*c9c0*/  F2FP.F16.F32.PACK_AB R75, R87, R83 ;  /* 0x00000053574b723e */ /* 0x000fe200000000ff */
[----:B------:R-:W-:-:S04]  /*c9d0*/  IMAD R162, R0, 0x2, R161 ;  /* 0x0000000200a27824 */ /* 0x000fc800078e02a1 */
[C---:B------:R-:W-:Y:S01]  /*c9e0*/  IMAD R165, R0.reuse, 0x2, R162 ;  /* 0x0000000200a57824 */ /* 0x040fe200078e02a2 */
[----:B------:R-:W5:Y:S03]  /*c9f0*/  LDS.128 R96, [R240] ;  /* 0x00000000f0607984 */ /* 0x000f660000000c00 */
        /* <DEDUP_REMOVED lines=11> */
[----:B------:R-:W-:Y:S01]  /*cab0*/  IMAD R176, R0, 0x2, R175 ;  /* 0x0000000200b07824 */ /* 0x000fe200078e02af */
[----:B0-----:R-:W-:Y:S02]  /*cac0*/  F2FP.F16.F32.PACK_AB R64, R198, R88 ;  /* 0x00000058c640723e */ /* 0x001fe400000000ff */
[----:B------:R-:W-:-:S02]  /*cad0*/  F2FP.F16.F32.PACK_AB R65, R196, R89 ;  /* 0x00000059c441723e */ /* 0x000fc400000000ff */
[----:B------:R-:W-:Y:S02]  /*cae0*/  F2FP.F16.F32.PACK_AB R66, R85, R90 ;  /* 0x0000005a5542723e */ /* 0x000fe400000000ff */
[----:B------:R-:W-:Y:S01]  /*caf0*/  F2FP.F16.F32.PACK_AB R67, R84, R91 ;  /* 0x0000005b5443723e */ /* 0x000fe200000000ff */
[----:B------:R-:W0:Y:S01]  /*cb00*/  LDS.128 R92, [R240] ;  /* 0x00000000f05c7984 */ /* 0x000e220000000c00 */
[----:B------:R-:W-:Y:S06]  /*cb10*/  BAR.SYNC.DEFER_BLOCKING 0x0 ;  /* 0x0000000000007b1d */ /* 0x000fec0000010000 */
[----:B------:R1:W-:Y:S02]  /*cb20*/  STSM.16.M88.4 [R25], R72 ;  /* 0x0000004819007844 */ /* 0x0003e40000000200 */
[----:B------:R-:W-:Y:S01]  /*cb30*/  BAR.SYNC.DEFER_BLOCKING 0x0 ;  /* 0x0000000000007b1d */ /* 0x000fe20000010000 */
[----:B-1----:R-:W-:Y:S01]  /*cb40*/  F2FP.F16.F32.PACK_AB R72, R164, R194 ;  /* 0x000000c2a448723e */ /* 0x002fe200000000ff */
[----:B------:R-:W-:Y:S01]  /*cb50*/  IMAD R164, R0, 0x2, R176 ;  /* 0x0000000200a47824 */ /* 0x000fe200078e02b0 */
[----:B------:R-:W-:-:S02]  /*cb60*/  F2FP.F16.F32.PACK_AB R73, R163, R193 ;  /* 0x000000c1a349723e */ /* 0x000fc400000000ff */
[----:B------:R-:W-:Y:S01]  /*cb70*/  F2FP.F16.F32.PACK_AB R74, R77, R81 ;  /* 0x000000514d4a723e */ /* 0x000fe200000000ff */
[----:B------:R-:W-:Y:S01]  /*cb80*/  IMAD R163, R0, 0x2, R164 ;  /* 0x0000000200a37824 */ /* 0x000fe200078e02a4 */
[----:B------:R-:W-:Y:S01]  /*cb90*/  F2FP.F16.F32.PACK_AB R75, R76, R80 ;  /* 0x000000504c4b723e */ /* 0x000fe200000000ff */
[----:B------:R-:W-:Y:S01]  /*cba0*/  LDS.128 R88, [R240] ;  /* 0x00000000f0587984 */ /* 0x000fe20000000c00 */
        /* <DEDUP_REMOVED lines=8> */
[----:B------:R-:W-:Y:S02]  /*cc30*/  F2FP.F16.F32.PACK_AB R67, R111, R107 ;  /* 0x0000006b6f43723e */ /* 0x000fe400000000ff */
[----:B------:R-:W-:Y:S01]  /*cc40*/  F2FP.F16.F32.PACK_AB R104, R116, R112 ;  /* 0x000000707468723e */ /* 0x000fe200000000ff */
[----:B------:R-:W1:Y:S01]  /*cc50*/  LDC.64 R110, c[0x0][0x228] ;  /* 0x00008a00ff6e7b82 */ /* 0x000e620000000a00 */
[----:B------:R-:W-:Y:S01]  /*cc60*/  F2FP.F16.F32.PACK_AB R105, R117, R113 ;  /* 0x000000717569723e */ /* 0x000fe200000000ff */
[----:B------:R-:W-:Y:S01]  /*cc70*/  IMAD R116, R0, 0x2, R166 ;  /* 0x0000000200747824 */ /* 0x000fe200078e02a6 */
[----:B------:R-:W-:Y:S01]  /*cc80*/  LDS.128 R84, [R240] ;  /* 0x00000000f0547984 */ /* 0x000fe20000000c00 */
[----:B------:R-:W-:Y:S02]  /*cc90*/  F2FP.F16.F32.PACK_AB R106, R118, R114 ;  /* 0x00000072766a723e */ /* 0x000fe400000000ff */
[----:B------:R-:W-:-:S02]  /*cca0*/  F2FP.F16.F32.PACK_AB R107, R119, R115 ;  /* 0x00000073776b723e */ /* 0x000fc400000000ff */
[----:B------:R-:W-:Y:S01]  /*ccb0*/  BAR.SYNC.DEFER_BLOCKING 0x0 ;  /* 0x0000000000007b1d */ /* 0x000fe20000010000 */
[----:B------:R-:W-:Y:S01]  /*ccc0*/  F2FP.F16.F32.PACK_AB R112, R140, R136 ;  /* 0x000000888c70723e */ /* 0x000fe200000000ff */
[----:B------:R-:W-:Y:S01]  /*ccd0*/  IMAD R117, R0, 0x2, R116 ;  /* 0x0000000200757824 */ /* 0x000fe200078e0274 */
[----:B------:R-:W-:Y:S02]  /*cce0*/  F2FP.F16.F32.PACK_AB R113, R141, R137 ;  /* 0x000000898d71723e */ /* 0x000fe400000000ff */
[----:B------:R-:W-:Y:S01]  /*ccf0*/  F2FP.F16.F32.PACK_AB R114, R142, R138 ;  /* 0x0000008a8e72723e */ /* 0x000fe200000000ff */
[----:B------:R-:W-:Y:S01]  /*cd00*/  IMAD R118, R0, 0x2, R117 ;  /* 0x0000000200767824 */ /* 0x000fe200078e0275 */
[----:B------:R-:W-:-:S03]  /*cd10*/  F2FP.F16.F32.PACK_AB R115, R143, R139 ;  /* 0x0000008b8f73723e */ /* 0x000fc600000000ff */
[----:B------:R-:W-:Y:S01]  /*cd20*/  IMAD R119, R0, 0x2, R118 ;  /* 0x0000000200777824 */ /* 0x000fe200078e0276 */
[----:B------:R-:W-:Y:S01]  /*cd30*/  STSM.16.M88.4 [R25], R72 ;  /* 0x0000004819007844 */ /* 0x000fe20000000200 */
[----:B------:R-:W-:Y:S06]  /*cd40*/  BAR.SYNC.DEFER_BLOCKING 0x0 ;  /* 0x0000000000007b1d */ /* 0x000fec0000010000 */
[----:B------:R-:W0:Y:S02]  /*cd50*/  LDS.128 R80, [R240] ;  /* 0x00000000f0507984 */ /* 0x000e240000000c00 */
[----:B------:R-:W-:Y:S06]  /*cd60*/  BAR.SYNC.DEFER_BLOCKING 0x0 ;  /* 0x0000000000007b1d */ /* 0x000fec0000010000 */
[----:B------:R2:W-:Y:S02]  /*cd70*/  STSM.16.M88.4 [R25], R64 ;  /* 0x0000004019007844 */ /* 0x0005e40000000200 */
[----:B------:R-:W-:Y:S01]  /*cd80*/  BAR.SYNC.DEFER_BLOCKING 0x0 ;  /* 0x0000000000007b1d */ /* 0x000fe20000010000 */
[----:B--2---:R-:W-:Y:S01]  /*cd90*/  F2FP.F16.F32.PACK_AB R64, R124, R120 ;  /* 0x000000787c40723e */ /* 0x004fe200000000ff */
[----:B------:R-:W-:Y:S01]  /*cda0*/  IMAD R120, R0, 0x2, R119 ;  /* 0x0000000200787824 */ /* 0x000fe200078e0277 */
[----:B------:R-:W-:-:S02]  /*cdb0*/  F2FP.F16.F32.PACK_AB R65, R125, R121 ;  /* 0x000000797d41723e */ /* 0x000fc400000000ff */
[----:B------:R-:W-:Y:S01]  /*cdc0*/  F2FP.F16.F32.PACK_AB R66, R126, R122 ;  /* 0x0000007a7e42723e */ /* 0x000fe200000000ff */
[----:B------:R-:W-:Y:S01]  /*cdd0*/  IMAD R126, R244, UR9, RZ ;  /* 0x00000009f47e7c24 */ /* 0x000fe2000f8e02ff */
[----:B------:R-:W-:Y:S01]  /*cde0*/  F2FP.F16.F32.PACK_AB R67, R127, R123 ;  /* 0x0000007b7f43723e */ /* 0x000fe200000000ff */
[----:B------:R-:W-:Y:S01]  /*cdf0*/  USHF.L.U32 UR9, UR8, 0x1, URZ ;  /* 0x0000000108097899 */ /* 0x000fe2000800063f */
[----:B------:R-:W-:Y:S02]  /*ce00*/  IMAD R121, R0, 0x2, R120 ;  /* 0x0000000200797824 */ /* 0x000fe400078e0278 */
[C---:B------:R-:W-:Y:S01]  /*ce10*/  IMAD.SHL.U32 R123, R126.reuse, 0x2, RZ ;  /* 0x000000027e7b7824 */ /* 0x040fe200078e00ff */
[----:B------:R-:W2:Y:S01]  /*ce20*/  LDS.128 R76, [R240] ;  /* 0x00000000f04c7984 */ /* 0x000ea20000000c00 */
[----:B------:R-:W-:Y:S01]  /*ce30*/  IMAD.HI R126, R126, 0x2, RZ ;  /* 0x000000027e7e7827 */ /* 0x000fe200078e02ff */
[----:B------:R-:W-:Y:S02]  /*ce40*/  BAR.SYNC.DEFER_BLOCKING 0x0 ;  /* 0x0000000000007b1d */ /* 0x000fe40000010000 */
[----:B-1----:R-:W-:Y:S01]  /*ce50*/  IADD3 R123, P2, P3, R123, UR9, R110 ;  /* 0x000000097b7b7c10 */ /* 0x002fe2000fb5e06e */
[----:B------:R-:W-:Y:S01]  /*ce60*/  UIMAD.WIDE UR8, UR8, 0x2, URZ ;  /* 0x00000002080878a5 */ /* 0x000fe2000f8e023f */
[----:B------:R-:W-:Y:S01]  /*ce70*/  F2FP.F16.F32.PACK_AB R110, R150, R146 ;  /* 0x00000092966e723e */ /* 0x000fe200000000ff */
[----:B------:R-:W-:-:S04]  /*ce80*/  IMAD R122, R0, 0x2, R121 ;  /* 0x00000002007a7824 */ /* 0x000fc800078e0279 */
[C---:B------:R-:W-:Y:S01]  /*ce90*/  IMAD R124, R0.reuse, 0x2, R122 ;  /* 0x00000002007c7824 */ /* 0x040fe200078e027a */
[----:B------:R-:W-:Y:S02]  /*cea0*/  ULDC UR8, c[0x0][0x27c] ;  /* 0x00009f0000087ab9 */ /* 0x000fe40000000800 */
[----:B------:R-:W-:Y:S01]  /*ceb0*/  UIMAD UR8, UR10, UR8, URZ ;  /* 0x000000080a0872a4 */ /* 0x000fe2000f8e023f */
[----:B------:R-:W-:-:S03]  /*cec0*/  IMAD R125, R0, 0x2, R124 ;  /* 0x00000002007d7824 */ /* 0x000fc600078e027c */
[----:B------:R-:W-:Y:S01]  /*ced0*/  USHF.L.U32 UR10, UR8, 0x2, URZ ;  /* 0x00000002080a7899 */ /* 0x000fe2000800063f */
[----:B------:R1:W-:Y:S01]  /*cee0*/  STSM.16.M88.4 [R25], R104 ;  /* 0x0000006819007844 */ /* 0x0003e20000000200 */
[----:B------:R-:W-:Y:S01]  /*cef0*/  BAR.SYNC.DEFER_BLOCKING 0x0 ;  /* 0x0000000000007b1d */ /* 0x000fe20000010000 */
[----:B-1----:R-:W-:Y:S01]  /*cf00*/  F2FP.F16.F32.PACK_AB R104, R132, R128 ;  /* 0x000000808468723e */ /* 0x002fe200000000ff */
[----:B------:R-:W-:Y:S01]  /*cf10*/  IMAD R132, R0, 0x2, R125 ;  /* 0x0000000200847824 */ /* 0x000fe200078e027d */
[----:B------:R-:W-:Y:S02]  /*cf20*/  F2FP.F16.F32.PACK_AB R105, R133, R129 ;  /* 0x000000818569723e */ /* 0x000fe400000000ff */
[----:B------:R-:W-:Y:S01]  /*cf30*/  F2FP.F16.F32.PACK_AB R106, R134, R130 ;  /* 0x00000082866a723e */ /* 0x000fe200000000ff */
[----:B------:R-:W-:Y:S01]  /*cf40*/  IMAD R134, R0, 0x2, R132 ;  /* 0x0000000200867824 */ /* 0x000fe200078e0284 */
[----:B------:R-:W-:Y:S02]  /*cf50*/  F2FP.F16.F32.PACK_AB R107, R135, R131 ;  /* 0x00000083876b723e */ /* 0x000fe400000000ff */
[----:B------:R-:W-:Y:S01]  /*cf60*/  IADD3.X R133, R126, UR9, R111, P2, P3 ;  /* 0x000000097e857c10 */ /* 0x000fe200097e646f */
[----:B------:R-:W-:Y:S01]  /*cf70*/  IMAD R135, R0, 0x2, R134 ;  /* 0x0000000200877824 */ /* 0x000fe200078e0286 */
[----:B------:R-:W-:Y:S01]  /*cf80*/  F2FP.F16.F32.PACK_AB R111, R151, R147 ;  /* 0x00000093976f723e */ /* 0x000fe200000000ff */
[----:B------:R-:W-:Y:S01]  /*cf90*/  UIMAD.WIDE UR8, UR8, 0x4, URZ ;  /* 0x00000004080878a5 */ /* 0x000fe2000f8e023f */
[----:B------:R-:W-:Y:S01]  /*cfa0*/  LDS.128 R72, [R240] ;  /* 0x00000000f0487984 */ /* 0x000fe20000000c00 */
[----:B------:R-:W-:Y:S01]  /*cfb0*/  BAR.SYNC.DEFER_BLOCKING 0x0 ;  /* 0x0000000000007b1d */ /* 0x000fe20000010000 */
[----:B------:R-:W-:-:S02]  /*cfc0*/  LEA R126, P2, R2, R123, 0x1 ;  /* 0x0000007b027e7211 */ /* 0x000fc400078408ff */
[C---:B------:R-:W-:Y:S02]  /*cfd0*/  LEA R128, P3, R3.reuse, R123, 0x1 ;  /* 0x0000007b03807211 */ /* 0x040fe400078608ff */
[-C--:B------:R-:W-:Y:S01]  /*cfe0*/  LEA.HI.X.SX32 R127, R2, R133.reuse, 0x1, P2 ;  /* 0x00000085027f7211 */ /* 0x080fe200010f0eff */
[----:B------:R-:W-:Y:S01]  /*cff0*/  IMAD R2, R0, 0x2, R135 ;  /* 0x0000000200027824 */ /* 0x000fe200078e0287 */
[----:B------:R-:W-:Y:S02]  /*d000*/  LEA.HI.X.SX32 R129, R3, R133, 0x1, P3 ;  /* 0x0000008503817211 */ /* 0x000fe400018f0eff */
[----:B------:R-:W-:Y:S01]  /*d010*/  LEA R130, P4, R4, R123, 0x1 ;  /* 0x0000007b04827211 */ /* 0x000fe200078808ff */
[----:B------:R-:W-:-:S03]  /*d020*/  IMAD R3, R0, 0x2, R2 ;  /* 0x0000000200037824 */ /* 0x000fc600078e0202 */
[----:B------:R-:W-:Y:S01]  /*d030*/  LEA.HI.X.SX32 R131, R4, R133, 0x1, P4 ;  /* 0x0000008504837211 */ /* 0x000fe200020f0eff */
[C---:B------:R-:W-:Y:S01]  /*d040*/  IMAD R4, R0.reuse, 0x2, R3 ;  /* 0x0000000200047824 */ /* 0x040fe200078e0203 */
[----:B------:R-:W-:Y:S01]  /*d050*/  STSM.16.M88.4 [R25], R64 ;  /* 0x0000004019007844 */ /* 0x000fe20000000200 */
[----:B------:R-:W-:Y:S06]  /*d060*/  BAR.SYNC.DEFER_BLOCKING 0x0 ;  /* 0x0000000000007b1d */ /* 0x000fec0000010000 */
[----:B------:R-:W1:Y:S02]  /*d070*/  LDS.128 R64, [R240] ;  /* 0x00000000f0407984 */ /* 0x000e640000000c00 */
[----:B------:R-:W-:Y:S06]  /*d080*/  BAR.SYNC.DEFER_BLOCKING 0x0 ;  /* 0x0000000000007b1d */ /* 0x000fec0000010000 */
[----:B------:R-:W-:Y:S02]  /*d090*/  STSM.16.M88.4 [R25], R104 ;  /* 0x0000006819007844 */ /* 0x000fe40000000200 */
[----:B------:R-:W-:Y:S06]  /*d0a0*/  BAR.SYNC.DEFER_BLOCKING 0x0 ;  /* 0x0000000000007b1d */ /* 0x000fec0000010000 */
[----:B------:R-:W-:Y:S02]  /*d0b0*/  LDS.128 R104, [R240] ;  /* 0x00000000f0687984 */ /* 0x000fe40000000c00 */
[----:B------:R-:W-:Y:S06]  /*d0c0*/  BAR.SYNC.DEFER_BLOCKING 0x0 ;  /* 0x0000000000007b1d */ /* 0x000fec0000010000 */
[----:B------:R-:W-:Y:S02]  /*d0d0*/  STSM.16.M88.4 [R25], R112 ;  /* 0x0000007019007844 */ /* 0x000fe40000000200 */
[----:B------:R-:W-:Y:S06]  /*d0e0*/  BAR.SYNC.DEFER_BLOCKING 0x0 ;  /* 0x0000000000007b1d */ /* 0x000fec0000010000 */
[----:B------:R-:W1:Y:S02]  /*d0f0*/  LDS.128 R112, [R240] ;  /* 0x00000000f0707984 */ /* 0x000e640000000c00 */
[----:B------:R-:W-:Y:S06]  /*d100*/  BAR.SYNC.DEFER_BLOCKING 0x0 ;  /* 0x0000000000007b1d */ /* 0x000fec0000010000 */
[----:B------:R4:W-:Y:S02]  /*d110*/  STSM.16.M88.4 [R25], R108 ;  /* 0x0000006c19007844 */ /* 0x0009e40000000200 */
[----:B------:R-:W-:Y:S01]  /*d120*/  BAR.SYNC.DEFER_BLOCKING 0x0 ;  /* 0x0000000000007b1d */ /* 0x000fe20000010000 */
[----:B----4-:R-:W-:Y:S01]  /*d130*/  LEA R108, P3, R199, R123, 0x1 ;  /* 0x0000007bc76c7211 */ /* 0x010fe200078608ff */
[----:B------:R-:W-:-:S03]  /*d140*/  IMAD R25, R0, 0x2, R4 ;  /* 0x0000000200197824 */ /* 0x000fc600078e0204 */
[----:B------:R-:W-:Y:S01]  /*d150*/  LEA.HI.X.SX32 R109, R199, R133, 0x1, P3 ;  /* 0x00000085c76d7211 */ /* 0x000fe200018f0eff */
[----:B------:R4:W-:Y:S04]  /*d160*/  STG.E.U16 desc[UR6][R126.64], R68 ;  /* 0x000000447e007986 */ /* 0x0009e8000c101506 */
[----:B------:R3:W-:Y:S04]  /*d170*/  STG.E.U16 desc[UR6][R128.64], R69 ;  /* 0x0000004580007986 */ /* 0x0007e8000c101506 */
[----:B------:R5:W-:Y:S01]  /*d180*/  STG.E.U16 desc[UR6][R130.64], R70 ;  /* 0x0000004682007986 */ /* 0x000be2000c101506 */
[----:B----4-:R-:W-:-:S02]  /*d190*/  PRMT R127, R68, 0x7632, R127 ;  /* 0x00007632447f7816 */ /* 0x010fc4000000007f */
[----:B------:R-:W-:Y:S02]  /*d1a0*/  LEA R68, P2, R5, R123, 0x1 ;  /* 0x0000007b05447211 */ /* 0x000fe400078408ff */
[----:B---3--:R-:W-:Y:S02]  /*d1b0*/  PRMT R129, R69, 0x7632, R129 ;  /* 0x0000763245817816 */ /* 0x008fe40000000081 */
[----:B------:R-:W-:Y:S01]  /*d1c0*/  LEA.HI.X.SX32 R69, R5, R133, 0x1, P2 ;  /* 0x0000008505457211 */ /* 0x000fe200010f0eff */
[----:B------:R-:W-:Y:S01]  /*d1d0*/  IMAD R5, R0, 0x2, R25 ;  /* 0x0000000200057824 */ /* 0x000fe200078e0219 */
[----:B-----5:R-:W-:Y:S02]  /*d1e0*/  PRMT R131, R70, 0x7632, R131 ;  /* 0x0000763246837816 */ /* 0x020fe40000000083 */
[----:B------:R-:W-:Y:S01]  /*d1f0*/  LEA R70, P2, R6, R123, 0x1 ;  /* 0x0000007b06467211 */ /* 0x000fe200078408ff */
[----:B------:R3:W-:Y:S01]  /*d200*/  STG.E.U16 desc[UR6][R68.64], R71 ;  /* 0x0000004744007986 */ /* 0x0007e2000c101506 */
[----:B------:R-:W-:Y:S01]  /*d210*/  PRMT R128, R71, 0x7632, R128 ;  /* 0x0000763247807816 */ /* 0x000fe20000000080 */
[----:B------:R-:W-:-:S02]  /*d220*/  IMAD R110, R0, 0x2, R5 ;  /* 0x00000002006e7824 */ /* 0x000fc400078e0205 */
[----:B------:R4:W-:Y:S01]  /*d230*/  STG.E.U16 desc[UR6][R108.64], R127 ;  /* 0x0000007f6c007986 */ /* 0x0009e2000c101506 */
[----:B---3--:R-:W-:Y:S02]  /*d240*/  LEA R68, P3, R8, R123, 0x1 ;  /* 0x0000007b08447211 */ /* 0x008fe400078608ff */
[-C--:B------:R-:W-:Y:S01]  /*d250*/  LEA.HI.X.SX32 R71, R6, R133.reuse, 0x1, P2 ;  /* 0x0000008506477211 */ /* 0x080fe200010f0eff */
[----:B------:R-:W-:Y:S01]  /*d260*/  IMAD R6, R0, 0x2, R110 ;  /* 0x0000000200067824 */ /* 0x000fe200078e026e */
[----:B------:R-:W-:Y:S02]  /*d270*/  LEA.HI.X.SX32 R69, R8, R133, 0x1, P3 ;  /* 0x0000008508457211 */ /* 0x000fe400018f0eff */
[CC--:B------:R-:W-:Y:S01]  /*d280*/  LEA R8, P2, R9.reuse, R123.reuse, 0x1 ;  /* 0x0000007b09087211 */ /* 0x0c0fe200078408ff */
[----:B------:R3:W-:Y:S01]  /*d290*/  STG.E.U16 desc[UR6][R70.64], R129 ;  /* 0x0000008146007986 */ /* 0x0007e2000c101506 */
[----:B----4-:R-:W-:Y:S01]  /*d2a0*/  LEA R108, P4, R14, R123, 0x1 ;  /* 0x0000007b0e6c7211 */ /* 0x010fe200078808ff */
[----:B------:R-:W-:Y:S01]  /*d2b0*/  IMAD R111, R0, 0x2, R6 ;  /* 0x00000002006f7824 */ /* 0x000fe200078e0206 */
[-C--:B------:R-:W-:Y:S01]  /*d2c0*/  LEA.HI.X.SX32 R9, R9, R133.reuse, 0x1, P2 ;  /* 0x0000008509097211 */ /* 0x080fe200010f0eff */
[----:B------:R4:W-:Y:S01]  /*d2d0*/  STG.E.U16 desc[UR6][R68.64], R131 ;  /* 0x0000008344007986 */ /* 0x0009e2000c101506 */
[----:B------:R-:W-:Y:S01]  /*d2e0*/  LEA.HI.X.SX32 R109, R14, R133, 0x1, P4 ;  /* 0x000000850e6d7211 */ /* 0x000fe200020f0eff */
[----:B------:R-:W-:-:S02]  /*d2f0*/  IMAD R126, R0, 0x2, R111 ;  /* 0x00000002007e7824 */ /* 0x000fc400078e026f */
[----:B------:R5:W-:Y:S01]  /*d300*/  STG.E.U16 desc[UR6][R8.64], R128 ;  /* 0x0000008008007986 */ /* 0x000be2000c101506 */
[CC--:B---3--:R-:W-:Y:S02]  /*d310*/  LEA R70, P2, R13.reuse, R123.reuse, 0x1 ;  /* 0x0000007b0d467211 */ /* 0x0c8fe400078408ff */
[C---:B----4-:R-:W-:Y:S02]  /*d320*/  LEA R68, P3, R12.reuse, R123, 0x1 ;  /* 0x0000007b0c447211 */ /* 0x050fe400078608ff */
[-C--:B------:R-:W-:Y:S02]  /*d330*/  LEA.HI.X.SX32 R71, R13, R133.reuse, 0x1, P2 ;  /* 0x000000850d477211 */ /* 0x080fe400010f0eff */
[----:B------:R-:W-:Y:S01]  /*d340*/  LEA.HI.X.SX32 R69, R12, R133, 0x1, P3 ;  /* 0x000000850c457211 */ /* 0x000fe200018f0eff */
[----:B-----5:R-:W-:Y:S01]  /*d350*/  IMAD R8, R0, 0x2, R126 ;  /* 0x0000000200087824 */ /* 0x020fe200078e027e */
[----:B------:R-:W-:-:S03]  /*d360*/  LEA R14, P2, R15, R123, 0x1 ;  /* 0x0000007b0f0e7211 */ /* 0x000fc600078408ff */
[----:B------:R3:W-:Y:S01]  /*d370*/  STG.E.U16 desc[UR6][R68.64], R60 ;  /* 0x0000003c44007986 */ /* 0x0007e2000c101506 */
[----:B------:R-:W-:Y:S01]  /*d380*/  LEA.HI.X.SX32 R15, R15, R133, 0x1, P2 ;  /* 0x000000850f0f7211 */ /* 0x000fe200010f0eff */
[C---:B------:R-:W-:Y:S02]  /*d390*/  IMAD R9, R0.reuse, 0x2, R8 ;  /* 0x0000000200097824 */ /* 0x040fe400078e0208 */
[----:B------:R4:W-:Y:S02]  /*d3a0*/  STG.E.U16 desc[UR6][R70.64], R61 ;  /* 0x0000003d46007986 */ /* 0x0009e4000c101506 */
[C---:B------:R-:W-:Y:S02]  /*d3b0*/  IMAD R12, R0.reuse, 0x2, R9 ;  /* 0x00000002000c7824 */ /* 0x040fe400078e0209 */
[----:B------:R5:W-:Y:S02]  /*d3c0*/  STG.E.U16 desc[UR6][R108.64], R62 ;  /* 0x0000003e6c007986 */ /* 0x000be4000c101506 */
[----:B------:R-:W-:Y:S01]  /*d3d0*/  IMAD R13, R0, 0x2, R12 ;  /* 0x00000002000d7824 */ /* 0x000fe200078e020c */
[----:B---3--:R-:W-:Y:S01]  /*d3e0*/  PRMT R69, R60, 0x7632, R69 ;  /* 0x000076323c457816 */ /* 0x008fe20000000045 */
[----:B------:R3:W-:Y:S01]  /*d3f0*/  STG.E.U16 desc[UR6][R14.64], R63 ;  /* 0x0000003f0e007986 */ /* 0x0007e2000c101506 */
[----:B------:R-:W-:Y:S01]  /*d400*/  LEA R60, P3, R16, R123, 0x1 ;  /* 0x0000007b103c7211 */ /* 0x000fe200078608ff */
[----:B------:R-:W-:Y:S01]  /*d410*/  IMAD R68, R0, 0x2, R13 ;  /* 0x0000000200447824 */ /* 0x000fe200078e020d */
[----:B----4-:R-:W-:-:S02]  /*d420*/  PRMT R71, R61, 0x7632, R71 ;  /* 0x000076323d477816 */ /* 0x010fc40000000047 */
[----:B------:R-:W-:Y:S02]  /*d430*/  LEA.HI.X.SX32 R61, R16, R133, 0x1, P3 ;  /* 0x00000085103d7211 */ /* 0x000fe400018f0eff */
[----:B-----5:R-:W-:Y:S02]  /*d440*/  PRMT R109, R62, 0x7632, R109 ;  /* 0x000076323e6d7816 */ /* 0x020fe4000000006d */
[-C--:B------:R-:W-:Y:S01]  /*d450*/  LEA R62, P2, R17, R123.reuse, 0x1 ;  /* 0x0000007b113e7211 */ /* 0x080fe200078408ff */
[----:B------:R4:W-:Y:S01]  /*d460*/  STG.E.U16 desc[UR6][R60.64], R69 ;  /* 0x000000453c007986 */ /* 0x0009e2000c101506 */
[----:B------:R-:W-:Y:S01]  /*d470*/  LEA R16, P3, R18, R123, 0x1 ;  /* 0x0000007b12107211 */ /* 0x000fe200078608ff */
[C---:B---3--:R-:W-:Y:S01]  /*d480*/  IMAD R14, R0.reuse, 0x2, R68 ;  /* 0x00000002000e7824 */ /* 0x048fe200078e0244 */
[----:B------:R-:W-:Y:S02]  /*d490*/  PRMT R108, R63, 0x7632, R108 ;  /* 0x000076323f6c7816 */ /* 0x000fe4000000006c */
[-C--:B------:R-:W-:Y:S01]  /*d4a0*/  LEA.HI.X.SX32 R63, R17, R133.reuse, 0x1, P2 ;  /* 0x00000085113f7211 */ /* 0x080fe200010f0eff */
[----:B------:R-:W-:Y:S01]  /*d4b0*/  IMAD R15, R0, 0x2, R14 ;  /* 0x00000002000f7824 */ /* 0x000fe200078e020e */
[----:B------:R-:W-:-:S02]  /*d4c0*/  LEA.HI.X.SX32 R17, R18, R133, 0x1, P3 ;  /* 0x0000008512117211 */ /* 0x000fc400018f0eff */
[-C--:B------:R-:W-:Y:S01]  /*d4d0*/  LEA R70, P4, R22, R123.reuse, 0x1 ;  /* 0x0000007b16467211 */ /* 0x080fe200078808ff */
[----:B------:R3:W-:Y:S01]  /*d4e0*/  STG.E.U16 desc[UR6][R62.64], R71 ;  /* 0x000000473e007986 */ /* 0x0007e2000c101506 */
[C---:B------:R-:W-:Y:S01]  /*d4f0*/  IMAD R18, R0.reuse, 0x2, R15 ;  /* 0x0000000200127824 */ /* 0x040fe200078e020f */
[----:B----4-:R-:W-:Y:S02]  /*d500*/  LEA R60, P2, R19, R123, 0x1 ;  /* 0x0000007b133c7211 */ /* 0x010fe400078408ff */
[----:B------:R4:W-:Y:S01]  /*d510*/  STG.E.U16 desc[UR6][R16.64], R109 ;  /* 0x0000006d10007986 */ /* 0x0009e2000c101506 */
[----:B------:R-:W-:Y:S02]  /*d520*/  PRMT R69, R57, 0x7632, R69 ;  /* 0x0000763239457816 */ /* 0x000fe40000000045 */
[----:B------:R-:W-:Y:S01]  /*d530*/  LEA.HI.X.SX32 R61, R19, R133, 0x1, P2 ;  /* 0x00000085133d7211 */ /* 0x000fe200010f0eff */
[----:B------:R-:W-:Y:S01]  /*d540*/  IMAD R19, R0, 0x2, R18 ;  /* 0x0000000200137824 */ /* 0x000fe200078e0212 */
[----:B---3--:R-:W-:-:S03]  /*d550*/  LEA R62, P2, R21, R123, 0x1 ;  /* 0x0000007b153e7211 */ /* 0x008fc600078408ff */
[----:B------:R3:W-:Y:S01]  /*d560*/  STG.E.U16 desc[UR6][R60.64], R108 ;  /* 0x0000006c3c007986 */ /* 0x0007e2000c101506 */
[----:B------:R-:W-:Y:S02]  /*d570*/  LEA.HI.X.SX32 R71, R22, R133, 0x1, P4 ;  /* 0x0000008516477211 */ /* 0x000fe400020f0eff */
[C---:B----4-:R-:W-:Y:S02]  /*d580*/  LEA R16, P3, R20.reuse, R123, 0x1 ;  /* 0x0000007b14107211 */ /* 0x050fe400078608ff */
[-C--:B------:R-:W-:Y:S02]  /*d590*/  LEA.HI.X.SX32 R63, R21, R133.reuse, 0x1, P2 ;  /* 0x00000085153f7211 */ /* 0x080fe400010f0eff */
[----:B------:R-:W-:Y:S01]  /*d5a0*/  LEA.HI.X.SX32 R17, R20, R133, 0x1, P3 ;  /* 0x0000008514117211 */ /* 0x000fe200018f0eff */
[----:B------:R-:W-:-:S04]  /*d5b0*/  IMAD R20, R0, 0x2, R19 ;  /* 0x0000000200147824 */ /* 0x000fc800078e0213 */
[----:B------:R4:W-:Y:S01]  /*d5c0*/  STG.E.U16 desc[UR6][R16.64], R56 ;  /* 0x0000003810007986 */ /* 0x0009e2000c101506 */
[----:B---3--:R-:W-:-:S03]  /*d5d0*/  LEA R60, P3, R24, R123, 0x1 ;  /* 0x0000007b183c7211 */ /* 0x008fc600078608ff */
[----:B------:R3:W-:Y:S01]  /*d5e0*/  STG.E.U16 desc[UR6][R62.64], R57 ;  /* 0x000000393e007986 */ /* 0x0007e2000c101506 */
[----:B------:R-:W-:-:S03]  /*d5f0*/  LEA.HI.X.SX32 R61, R24, R133, 0x1, P3 ;  /* 0x00000085183d7211 */ /* 0x000fc600018f0eff */
[----:B------:R5:W-:Y:S01]  /*d600*/  STG.E.U16 desc[UR6][R70.64], R58 ;  /* 0x0000003a46007986 */ /* 0x000be2000c101506 */
[----:B----4-:R-:W-:Y:S01]  /*d610*/  IMAD R16, R0, 0x2, R20 ;  /* 0x0000000200107824 */ /* 0x010fe200078e0214 */
[----:B---3--:R-:W-:-:S03]  /*d620*/  PRMT R63, R56, 0x7632, R63 ;  /* 0x00007632383f7816 */ /* 0x008fc6000000003f */
[----:B------:R-:W-:Y:S01]  /*d630*/  IMAD R17, R0, 0x2, R16 ;  /* 0x0000000200117824 */ /* 0x000fe200078e0210 */
[C---:B------:R-:W-:Y:S02]  /*d640*/  LEA R56, P2, R23.reuse, R123, 0x1 ;  /* 0x0000007b17387211 */ /* 0x040fe400078408ff */
[----:B-----5:R-:W-:Y:S01]  /*d650*/  PRMT R71, R58, 0x7632, R71 ;  /* 0x000076323a477816 */ /* 0x020fe20000000047 */
[C---:B------:R-:W-:Y:S01]  /*d660*/  IMAD R21, R0.reuse, 0x2, R17 ;  /* 0x0000000200157824 */ /* 0x040fe200078e0211 */
[----:B------:R-:W-:Y:S02]  /*d670*/  LEA.HI.X.SX32 R57, R23, R133, 0x1, P2 ;  /* 0x0000008517397211 */ /* 0x000fe400010f0eff */
[----:B------:R-:W-:Y:S01]  /*d680*/  LEA R58, P2, R27, R123, 0x1 ;  /* 0x0000007b1b3a7211 */ /* 0x000fe200078408ff */
[C---:B------:R-:W-:Y:S01]  /*d690*/  IMAD R22, R0.reuse, 0x2, R21 ;  /* 0x0000000200167824 */ /* 0x040fe200078e0215 */
[----:B------:R-:W-:Y:S01]  /*d6a0*/  PRMT R70, R59, 0x7632, R70 ;  /* 0x000076323b467816 */ /* 0x000fe20000000046 */
[----:B------:R3:W-:Y:S02]  /*d6b0*/  STG.E.U16 desc[UR6][R56.64], R59 ;  /* 0x0000003b38007986 */ /* 0x0007e4000c101506 */
[----:B------:R-:W-:-:S02]  /*d6c0*/  IMAD R23, R0, 0x2, R22 ;  /* 0x0000000200177824 */ /* 0x000fc400078e0216 */
[----:B------:R4:W-:Y:S02]  /*d6d0*/  STG.E.U16 desc[UR6][R60.64], R63 ;  /* 0x0000003f3c007986 */ /* 0x0009e4000c101506 */
[----:B------:R-:W-:Y:S01]  /*d6e0*/  IMAD R24, R0, 0x2, R23 ;  /* 0x0000000200187824 */ /* 0x000fe200078e0217 */
[----:B---3--:R-:W-:Y:S02]  /*d6f0*/  LEA R56, P3, R30, R123, 0x1 ;  /* 0x0000007b1e387211 */ /* 0x008fe400078608ff */
[-C--:B------:R-:W-:Y:S01]  /*d700*/  LEA.HI.X.SX32 R59, R27, R133.reuse, 0x1, P2 ;  /* 0x000000851b3b7211 */ /* 0x080fe200010f0eff */
[----:B------:R-:W-:Y:S01]  /*d710*/  IMAD R27, R0, 0x2, R24 ;  /* 0x00000002001b7824 */ /* 0x000fe200078e0218 */
[----:B------:R-:W-:Y:S02]  /*d720*/  LEA.HI.X.SX32 R57, R30, R133, 0x1, P3 ;  /* 0x000000851e397211 */ /* 0x000fe400018f0eff */
[----:B----4-:R-:W-:Y:S01]  /*d730*/  LEA R60, P4, R38, R123, 0x1 ;  /* 0x0000007b263c7211 */ /* 0x010fe200078808ff */
[----:B------:R3:W-:Y:S01]  /*d740*/  STG.E.U16 desc[UR6][R58.64], R69 ;  /* 0x000000453a007986 */ /* 0x0007e2000c101506 */
[----:B------:R-:W-:-:S02]  /*d750*/  IMAD R30, R0, 0x2, R27 ;  /* 0x00000002001e7824 */ /* 0x000fc400078e021b */
[----:B------:R-:W-:Y:S01]  /*d760*/  LEA.HI.X.SX32 R61, R38, R133, 0x1, P4 ;  /* 0x00000085263d7211 */ /* 0x000fe200020f0eff */
[----:B------:R4:W-:Y:S01]  /*d770*/  STG.E.U16 desc[UR6][R56.64], R71 ;  /* 0x0000004738007986 */ /* 0x0009e2000c101506 */
[CC--:B---3--:R-:W-:Y:S02]  /*d780*/  LEA R58, P2, R31.reuse, R123.reuse, 0x1 ;  /* 0x0000007b1f3a7211 */ /* 0x0c8fe400078408ff */
[----:B----4-:R-:W-:Y:S02]  /*d790*/  LEA R56, P3, R34, R123, 0x1 ;  /* 0x0000007b22387211 */ /* 0x010fe400078608ff */
[-C--:B------:R-:W-:Y:S01]  /*d7a0*/  LEA.HI.X.SX32 R59, R31, R133.reuse, 0x1, P2 ;  /* 0x000000851f3b7211 */ /* 0x080fe200010f0eff */
[----:B------:R-:W-:Y:S01]  /*d7b0*/  IMAD R31, R0, 0x2, R30 ;  /* 0x00000002001f7824 */ /* 0x000fe200078e021e */
[----:B------:R-:W-:Y:S02]  /*d7c0*/  LEA.HI.X.SX32 R57, R34, R133, 0x1, P3 ;  /* 0x0000008522397211 */ /* 0x000fe400018f0eff */
[----:B------:R-:W-:Y:S01]  /*d7d0*/  LEA R62, P2, R35, R123, 0x1 ;  /* 0x0000007b233e7211 */ /* 0x000fe200078408ff */
[----:B------:R3:W-:Y:S01]  /*d7e0*/  STG.E.U16 desc[UR6][R58.64], R70 ;  /* 0x000000463a007986 */ /* 0x0007e2000c101506 */
[----:B------:R-:W-:-:S02]  /*d7f0*/  IMAD R34, R0, 0x2, R31 ;  /* 0x0000000200227824 */ /* 0x000fc400078e021f */
[----:B------:R-:W-:Y:S01]  /*d800*/  LEA.HI.X.SX32 R63, R35, R133, 0x1, P2 ;  /* 0x00000085233f7211 */ /* 0x000fe200010f0eff */
[----:B------:R4:W-:Y:S01]  /*d810*/  STG.E.U16 desc[UR6][R56.64], R52 ;  /* 0x0000003438007986 */ /* 0x0009e2000c101506 */
[----:B------:R-:W-:-:S03]  /*d820*/  IMAD R35, R0, 0x2, R34 ;  /* 0x0000000200237824 */ /* 0x000fc600078e0222 */
[----:B------:R5:W-:Y:S01]  /*d830*/  STG.E.U16 desc[UR6][R62.64], R53 ;  /* 0x000000353e007986 */ /* 0x000be2000c101506 */
[----:B------:R-:W-:Y:S01]  /*d840*/  IMAD R38, R0, 0x2, R35 ;  /* 0x0000000200267824 */ /* 0x000fe200078e0223 */
[----:B---3--:R-:W-:Y:S02]  /*d850*/  PRMT R59, R52, 0x7632, R59 ;  /* 0x00007632343b7816 */ /* 0x008fe4000000003b */
[----:B------:R3:W-:Y:S01]  /*d860*/  STG.E.U16 desc[UR6][R60.64], R54 ;  /* 0x000000363c007986 */ /* 0x0007e2000c101506 */
[CC--:B----4-:R-:W-:Y:S02]  /*d870*/  LEA R56, P2, R39.reuse, R123.reuse, 0x1 ;  /* 0x0000007b27387211 */ /* 0x0d0fe400078408ff */
[----:B------:R-:W-:Y:S02]  /*d880*/  LEA R52, P3, R42, R123, 0x1 ;  /* 0x0000007b2a347211 */ /* 0x000fe400078608ff */
[----:B------:R-:W-:Y:S01]  /*d890*/  LEA.HI.X.SX32 R57, R39, R133, 0x1, P2 ;  /* 0x0000008527397211 */ /* 0x000fe200010f0eff */
[----:B------:R-:W-:Y:S01]  /*d8a0*/  IMAD R39, R0, 0x2, R38 ;  /* 0x0000000200277824 */ /* 0x000fe200078e0226 */
[----:B-----5:R-:W-:-:S02]  /*d8b0*/  PRMT R63, R54, 0x7632, R63 ;  /* 0x00007632363f7816 */ /* 0x020fc4000000003f */
[----:B---3--:R-:W-:Y:S01]  /*d8c0*/  LEA R54, P2, R43, R123, 0x1 ;  /* 0x0000007b2b367211 */ /* 0x008fe200078408ff */
[----:B------:R3:W-:Y:S01]  /*d8d0*/  STG.E.U16 desc[UR6][R56.64], R55 ;  /* 0x0000003738007986 */ /* 0x0007e2000c101506 */
[----:B------:R-:W-:Y:S02]  /*d8e0*/  PRMT R61, R53, 0x7632, R61 ;  /* 0x00007632353d7816 */ /* 0x000fe4000000003d */
[----:B------:R-:W-:Y:S01]  /*d8f0*/  LEA.HI.X.SX32 R53, R42, R133, 0x1, P3 ;  /* 0x000000852a357211 */ /* 0x000fe200018f0eff */
[----:B------:R-:W-:Y:S01]  /*d900*/  IMAD R42, R0, 0x2, R39 ;  /* 0x00000002002a7824 */ /* 0x000fe200078e0227 */
[----:B------:R-:W-:-:S03]  /*d910*/  PRMT R60, R55, 0x7632, R60 ;  /* 0x00007632373c7816 */ /* 0x000fc6000000003c */
[----:B------:R4:W-:Y:S01]  /*d920*/  STG.E.U16 desc[UR6][R52.64], R59 ;  /* 0x0000003b34007986 */ /* 0x0009e2000c101506 */
[----:B---3--:R-:W-:Y:S01]  /*d930*/  LEA.HI.X.SX32 R55, R43, R133, 0x1, P2 ;  /* 0x000000852b377211 */ /* 0x008fe200010f0eff */
[----:B------:R-:W-:Y:S01]  /*d940*/  IMAD R43, R0, 0x2, R42 ;  /* 0x00000002002b7824 */ /* 0x000fe200078e022a */
[----:B------:R-:W-:-:S03]  /*d950*/  LEA R56, P3, R46, R123, 0x1 ;  /* 0x0000007b2e387211 */ /* 0x000fc600078608ff */
[----:B------:R3:W-:Y:S01]  /*d960*/  STG.E.U16 desc[UR6][R54.64], R61 ;  /* 0x0000003d36007986 */ /* 0x0007e2000c101506 */
[----:B------:R-:W-:Y:S01]  /*d970*/  LEA.HI.X.SX32 R57, R46, R133, 0x1, P3 ;  /* 0x000000852e397211 */ /* 0x000fe200018f0eff */
[----:B------:R-:W-:Y:S01]  /*d980*/  IMAD R46, R0, 0x2, R43 ;  /* 0x00000002002e7824 */ /* 0x000fe200078e022b */
[----:B----4-:R-:W-:-:S03]  /*d990*/  LEA R52, P3, R45, R123, 0x1 ;  /* 0x0000007b2d347211 */ /* 0x010fc600078608ff */
[----:B------:R4:W-:Y:S01]  /*d9a0*/  STG.E.U16 desc[UR6][R56.64], R63 ;  /* 0x0000003f38007986 */ /* 0x0009e2000c101506 */
[----:B------:R-:W-:Y:S02]  /*d9b0*/  LEA.HI.X.SX32 R53, R45, R133, 0x1, P3 ;  /* 0x000000852d357211 */ /* 0x000fe400018f0eff */
[----:B---3--:R-:W-:-:S04]  /*d9c0*/  LEA R54, P2, R47, R123, 0x1 ;  /* 0x0000007b2f367211 */ /* 0x008fc800078408ff */
[----:B------:R-:W-:Y:S01]  /*d9d0*/  LEA.HI.X.SX32 R55, R47, R133, 0x1, P2 ;  /* 0x000000852f377211 */ /* 0x000fe200010f0eff */
[----:B------:R-:W-:Y:S01]  /*d9e0*/  IMAD R47, R0, 0x2, R46 ;  /* 0x00000002002f7824 */ /* 0x000fe200078e022e */
[-C--:B------:R-:W-:Y:S02]  /*d9f0*/  LEA R58, P2, R44, R123.reuse, 0x1 ;  /* 0x0000007b2c3a7211 */ /* 0x080fe400078408ff */
[----:B----4-:R-:W-:Y:S01]  /*da00*/  LEA R56, P4, R40, R123, 0x1 ;  /* 0x0000007b28387211 */ /* 0x010fe200078808ff */
[----:B------:R3:W-:Y:S01]  /*da10*/  STG.E.U16 desc[UR6][R54.64], R60 ;  /* 0x0000003c36007986 */ /* 0x0007e2000c101506 */
[-C--:B------:R-:W-:Y:S01]  /*da20*/  LEA.HI.X.SX32 R59, R44, R133.reuse, 0x1, P2 ;  /* 0x000000852c3b7211 */ /* 0x080fe200010f0eff */
[----:B------:R-:W-:Y:S01]  /*da30*/  IMAD R44, R0, 0x2, R47 ;  /* 0x00000002002c7824 */ /* 0x000fe200078e022f */
[----:B------:R-:W-:Y:S01]  /*da40*/  LEA.HI.X.SX32 R57, R40, R133, 0x1, P4 ;  /* 0x0000008528397211 */ /* 0x000fe200020f0eff */
[----:B------:R4:W-:Y:S02]  /*da50*/  STG.E.U16 desc[UR6][R52.64], R100 ;  /* 0x0000006434007986 */ /* 0x0009e4000c101506 */
[----:B------:R-:W-:-:S02]  /*da60*/  IMAD R40, R0, 0x2, R44 ;  /* 0x0000000200287824 */ /* 0x000fc400078e022c */
[----:B------:R5:W-:Y:S02]  /*da70*/  STG.E.U16 desc[UR6][R58.64], R101 ;  /* 0x000000653a007986 */ /* 0x000be4000c101506 */
[----:B------:R-:W-:Y:S01]  /*da80*/  IMAD R45, R0, 0x2, R40 ;  /* 0x00000002002d7824 */ /* 0x000fe200078e0228 */
[-C--:B---3--:R-:W-:Y:S01]  /*da90*/  LEA R54, P3, R33, R123.reuse, 0x1 ;  /* 0x0000007b21367211 */ /* 0x088fe200078608ff */
[----:B------:R3:W-:Y:S01]  /*daa0*/  STG.E.U16 desc[UR6][R56.64], R102 ;  /* 0x0000006638007986 */ /* 0x0007e2000c101506 */
[-C--:B------:R-:W-:Y:S02]  /*dab0*/  LEA R60, P4, R29, R123.reuse, 0x1 ;  /* 0x0000007b1d3c7211 */ /* 0x080fe400078808ff */
[C---:B----4-:R-:W-:Y:S02]  /*dac0*/  LEA R52, P2, R36.reuse, R123, 0x1 ;  /* 0x0000007b24347211 */ /* 0x050fe400078408ff */
[-C--:B------:R-:W-:Y:S02]  /*dad0*/  LEA.HI.X.SX32 R55, R33, R133.reuse, 0x1, P3 ;  /* 0x0000008521377211 */ /* 0x080fe400018f0eff */
[----:B------:R-:W-:Y:S01]  /*dae0*/  LEA.HI.X.SX32 R53, R36, R133, 0x1, P2 ;  /* 0x0000008524357211 */ /* 0x000fe200010f0eff */
[----:B------:R-:W-:Y:S01]  /*daf0*/  IMAD R36, R0, 0x2, R45 ;  /* 0x0000000200247824 */ /* 0x000fe200078e022d */
[----:B-----5:R-:W-:-:S02]  /*db00*/  LEA R58, P5, R32, R123, 0x1 ;  /* 0x0000007b203a7211 */ /* 0x020fc400078a08ff */
[----:B------:R-:W-:Y:S01]  /*db10*/  LEA.HI.X.SX32 R61, R29, R133, 0x1, P4 ;  /* 0x000000851d3d7211 */ /* 0x000fe200020f0eff */
[----:B------:R4:W-:Y:S01]  /*db20*/  STG.E.U16 desc[UR6][R52.64], R103 ;  /* 0x0000006734007986 */ /* 0x0009e2000c101506 */
[----:B---3--:R-:W-:Y:S01]  /*db30*/  PRMT R57, R100, 0x7632, R57 ;  /* 0x0000763264397816 */ /* 0x008fe20000000039 */
[----:B------:R-:W-:Y:S01]  /*db40*/  IMAD R0, R0, 0x2, R36 ;  /* 0x0000000200007824 */ /* 0x000fe200078e0224 */
[-C--:B------:R-:W-:Y:S02]  /*db50*/  LEA R56, P6, R28, R123.reuse, 0x1 ;  /* 0x0000007b1c387211 */ /* 0x080fe400078c08ff */
[----:B------:R-:W-:Y:S01]  /*db60*/  LEA R62, P4, R48, R123, 0x1 ;  /* 0x0000007b303e7211 */ /* 0x000fe200078808ff */
[----:B------:R3:W-:Y:S01]  /*db70*/  STG.E.U16 desc[UR6][R54.64], R57 ;  /* 0x0000003936007986 */ /* 0x0007e2000c101506 */
[----:B------:R-:W-:Y:S02]  /*db80*/  LEA.HI.X.SX32 R59, R32, R133, 0x1, P5 ;  /* 0x00000085203b7211 */ /* 0x000fe400028f0eff */
[----:B------:R-:W-:-:S02]  /*db90*/  LEA R70, P5, R41, R123, 0x1 ;  /* 0x0000007b29467211 */ /* 0x000fc400078a08ff */
[----:B------:R-:W-:Y:S02]  /*dba0*/  LEA.HI.X.SX32 R63, R48, R133, 0x1, P4 ;  /* 0x00000085303f7211 */ /* 0x000fe400020f0eff */
[CC--:B----4-:R-:W-:Y:S02]  /*dbb0*/  LEA R52, P3, R49.reuse, R123.reuse, 0x1 ;  /* 0x0000007b31347211 */ /* 0x0d0fe400078608ff */
[----:B------:R-:W-:Y:S02]  /*dbc0*/  LEA R48, P4, R26, R123, 0x1 ;  /* 0x0000007b1a307211 */ /* 0x000fe400078808ff */
[----:B------:R-:W-:Y:S02]  /*dbd0*/  LEA.HI.X.SX32 R53, R49, R133, 0x1, P3 ;  /* 0x0000008531357211 */ /* 0x000fe400018f0eff */
[----:B---3--:R-:W-:Y:S02]  /*dbe0*/  LEA R54, P2, R50, R123, 0x1 ;  /* 0x0000007b32367211 */ /* 0x008fe400078408ff */
[----:B------:R-:W-:-:S02]  /*dbf0*/  LEA.HI.X.SX32 R57, R28, R133, 0x1, P6 ;  /* 0x000000851c397211 */ /* 0x000fc400030f0eff */
[----:B------:R-:W-:Y:S02]  /*dc00*/  LEA.HI.X.SX32 R55, R50, R133, 0x1, P2 ;  /* 0x0000008532377211 */ /* 0x000fe400010f0eff */
[-C--:B------:R-:W-:Y:S02]  /*dc10*/  LEA R28, P6, R37, R123.reuse, 0x1 ;  /* 0x0000007b251c7211 */ /* 0x080fe400078c08ff */
[-C--:B------:R-:W-:Y:S02]  /*dc20*/  LEA R108, P2, R7, R123.reuse, 0x1 ;  /* 0x0000007b076c7211 */ /* 0x080fe400078408ff */
[----:B------:R-:W-:Y:S02]  /*dc30*/  LEA R128, P3, R153, R123, 0x1 ;  /* 0x0000007b99807211 */ /* 0x000fe400078608ff */
[-C--:B------:R-:W-:Y:S02]  /*dc40*/  LEA.HI.X.SX32 R71, R41, R133.reuse, 0x1, P5 ;  /* 0x0000008529477211 */ /* 0x080fe400028f0eff */
[----:B------:R-:W-:-:S02]  /*dc50*/  LEA.HI.X.SX32 R29, R37, R133, 0x1, P6 ;  /* 0x00000085251d7211 */ /* 0x000fc400030f0eff */
[-C--:B------:R-:W-:Y:S02]  /*dc60*/  LEA.HI.X.SX32 R109, R7, R133.reuse, 0x1, P2 ;  /* 0x00000085076d7211 */ /* 0x080fe400010f0eff */
[----:B------:R-:W-:Y:S02]  /*dc70*/  LEA.HI.X.SX32 R129, R153, R133, 0x1, P3 ;  /* 0x0000008599817211 */ /* 0x000fe400018f0eff */
[-C--:B------:R-:W-:Y:S02]  /*dc80*/  LEA R130, P5, R152, R123.reuse, 0x1 ;  /* 0x0000007b98827211 */ /* 0x080fe400078a08ff */
[-C--:B------:R-:W-:Y:S02]  /*dc90*/  LEA R136, P6, R149, R123.reuse, 0x1 ;  /* 0x0000007b95887211 */ /* 0x080fe400078c08ff */
[-C--:B------:R-:W-:Y:S02]  /*dca0*/  LEA R138, P2, R148, R123.reuse, 0x1 ;  /* 0x0000007b948a7211 */ /* 0x080fe400078408ff */
[----:B------:R-:W-:-:S02]  /*dcb0*/  LEA R50, P3, R51, R123, 0x1 ;  /* 0x0000007b33327211 */ /* 0x000fc400078608ff */
[----:B------:R-:W-:Y:S02]  /*dcc0*/  LEA.HI.X.SX32 R49, R26, R133, 0x1, P4 ;  /* 0x000000851a317211 */ /* 0x000fe400020f0eff */
[----:B------:R-:W-:Y:S02]  /*dcd0*/  LEA R140, P4, R154, R123, 0x1 ;  /* 0x0000007b9a8c7211 */ /* 0x000fe400078808ff */
[-C--:B------:R-:W-:Y:S02]  /*dce0*/  LEA.HI.X.SX32 R131, R152, R133.reuse, 0x1, P5 ;  /* 0x0000008598837211 */ /* 0x080fe400028f0eff */
[-C--:B------:R-:W-:Y:S02]  /*dcf0*/  LEA.HI.X.SX32 R137, R149, R133.reuse, 0x1, P6 ;  /* 0x0000008595897211 */ /* 0x080fe400030f0eff */
[-C--:B------:R-:W-:Y:S02]  /*dd00*/  LEA.HI.X.SX32 R139, R148, R133.reuse, 0x1, P2 ;  /* 0x00000085948b7211 */ /* 0x080fe400010f0eff */
[----:B------:R-:W-:-:S02]  /*dd10*/  LEA.HI.X.SX32 R51, R51, R133, 0x1, P3 ;  /* 0x0000008533337211 */ /* 0x000fc400018f0eff */
[-C--:B------:R-:W-:Y:S02]  /*dd20*/  LEA R142, P5, R155, R123.reuse, 0x1 ;  /* 0x0000007b9b8e7211 */ /* 0x080fe400078a08ff */
[-C--:B------:R-:W-:Y:S02]  /*dd30*/  LEA R144, P6, R158, R123.reuse, 0x1 ;  /* 0x0000007b9e907211 */ /* 0x080fe400078c08ff */
[-C--:B------:R-:W-:Y:S02]  /*dd40*/  LEA R148, P3, R157, R123.reuse, 0x1 ;  /* 0x0000007b9d947211 */ /* 0x080fe400078608ff */
[----:B------:R-:W-:Y:S02]  /*dd50*/  LEA R146, P2, R156, R123, 0x1 ;  /* 0x0000007b9c927211 */ /* 0x000fe400078408ff */
[----:B------:R-:W-:Y:S02]  /*dd60*/  LEA.HI.X.SX32 R141, R154, R133, 0x1, P4 ;  /* 0x000000859a8d7211 */ /* 0x000fe400020f0eff */
[----:B------:R-:W-:-:S02]  /*dd70*/  LEA R150, P4, R159, R123, 0x1 ;  /* 0x0000007b9f967211 */ /* 0x000fc400078808ff */
[-C--:B------:R-:W-:Y:S02]  /*dd80*/  LEA.HI.X.SX32 R143, R155, R133.reuse, 0x1, P5 ;  /* 0x000000859b8f7211 */ /* 0x080fe400028f0eff */
[-C--:B------:R-:W-:Y:S02]  /*dd90*/  LEA.HI.X.SX32 R145, R158, R133.reuse, 0x1, P6 ;  /* 0x000000859e917211 */ /* 0x080fe400030f0eff */
[----:B------:R-:W-:Y:S02]  /*dda0*/  LEA.HI.X.SX32 R149, R157, R133, 0x1, P3 ;  /* 0x000000859d957211 */ /* 0x000fe400018f0eff */
[----:B------:R-:W-:Y:S02]  /*ddb0*/  LEA R152, P5, R160, R123, 0x1 ;  /* 0x0000007ba0987211 */ /* 0x000fe400078a08ff */
[----:B------:R-:W-:Y:S02]  /*ddc0*/  LEA.HI.X.SX32 R147, R156, R133, 0x1, P2 ;  /* 0x000000859c937211 */ /* 0x000fe400010f0eff */
[----:B------:R-:W-:-:S02]  /*ddd0*/  LEA R158, P3, R165, R123, 0x1 ;  /* 0x0000007ba59e7211 */ /* 0x000fc400078608ff */
[-C--:B------:R-:W-:Y:S02]  /*dde0*/  LEA R154, P6, R161, R123.reuse, 0x1 ;  /* 0x0000007ba19a7211 */ /* 0x080fe400078c08ff */
[----:B------:R-:W-:Y:S02]  /*ddf0*/  LEA R156, P2, R162, R123, 0x1 ;  /* 0x0000007ba29c7211 */ /* 0x000fe400078408ff */
[----:B------:R-:W-:Y:S02]  /*de00*/  LEA.HI.X.SX32 R151, R159, R133, 0x1, P4 ;  /* 0x000000859f977211 */ /* 0x000fe400020f0eff */
[----:B------:R-:W-:Y:S02]  /*de10*/  LEA R178, P4, R168, R123, 0x1 ;  /* 0x0000007ba8b27211 */ /* 0x000fe400078808ff */
[-C--:B------:R-:W-:Y:S02]  /*de20*/  LEA.HI.X.SX32 R153, R160, R133.reuse, 0x1, P5 ;  /* 0x00000085a0997211 */ /* 0x080fe400028f0eff */
[----:B------:R-:W-:-:S02]  /*de30*/  LEA.HI.X.SX32 R159, R165, R133, 0x1, P3 ;  /* 0x00000085a59f7211 */ /* 0x000fc400018f0eff */
[----:B------:R-:W-:Y:S02]  /*de40*/  LEA R160, P5, R169, R123, 0x1 ;  /* 0x0000007ba9a07211 */ /* 0x000fe400078a08ff */
[-C--:B------:R-:W-:Y:S02]  /*de50*/  LEA.HI.X.SX32 R155, R161, R133.reuse, 0x1, P6 ;  /* 0x00000085a19b7211 */ /* 0x080fe400030f0eff */
[----:B------:R-:W-:Y:S02]  /*de60*/  LEA.HI.X.SX32 R157, R162, R133, 0x1, P2 ;  /* 0x00000085a29d7211 */ /* 0x000fe400010f0eff */
[-C--:B------:R-:W-:Y:S02]  /*de70*/  LEA R186, P3, R172, R123.reuse, 0x1 ;  /* 0x0000007bacba7211 */ /* 0x080fe400078608ff */
[-C--:B------:R-:W-:Y:S02]  /*de80*/  LEA R180, P6, R170, R123.reuse, 0x1 ;  /* 0x0000007baab47211 */ /* 0x080fe400078c08ff */
[----:B------:R-:W-:-:S02]  /*de90*/  LEA R182, P2, R171, R123, 0x1 ;  /* 0x0000007babb67211 */ /* 0x000fc400078408ff */
[----:B------:R-:W-:Y:S02]  /*dea0*/  LEA.HI.X.SX32 R179, R168, R133, 0x1, P4 ;  /* 0x00000085a8b37211 */ /* 0x000fe400020f0eff */
[----:B------:R-:W-:Y:S02]  /*deb0*/  LEA R168, P4, R173, R123, 0x1 ;  /* 0x0000007bada87211 */ /* 0x000fe400078808ff */
[-C--:B------:R-:W-:Y:S02]  /*dec0*/  LEA.HI.X.SX32 R161, R169, R133.reuse, 0x1, P5 ;  /* 0x00000085a9a17211 */ /* 0x080fe400028f0eff */
[----:B------:R-:W-:Y:S02]  /*ded0*/  LEA.HI.X.SX32 R187, R172, R133, 0x1, P3 ;  /* 0x00000085acbb7211 */ /* 0x000fe400018f0eff */
[----:B------:R-:W-:Y:S02]  /*dee0*/  LEA R188, P5, R174, R123, 0x1 ;  /* 0x0000007baebc7211 */ /* 0x000fe400078a08ff */
[----:B------:R-:W-:-:S02]  /*def0*/  LEA.HI.X.SX32 R181, R170, R133, 0x1, P6 ;  /* 0x00000085aab57211 */ /* 0x000fc400030f0eff */
[----:B------:R-:W-:Y:S02]  /*df00*/  LEA.HI.X.SX32 R183, R171, R133, 0x1, P2 ;  /* 0x00000085abb77211 */ /* 0x000fe400010f0eff */
[-C--:B------:R-:W-:Y:S02]  /*df10*/  LEA R172, P3, R164, R123.reuse, 0x1 ;  /* 0x0000007ba4ac7211 */ /* 0x080fe400078608ff */
[-C--:B------:R-:W-:Y:S02]  /*df20*/  LEA R170, P6, R175, R123.reuse, 0x1 ;  /* 0x0000007bafaa7211 */ /* 0x080fe400078c08ff */
[----:B------:R-:W-:Y:S02]  /*df30*/  LEA R190, P2, R176, R123, 0x1 ;  /* 0x0000007bb0be7211 */ /* 0x000fe400078408ff */
[----:B------:R-:W-:Y:S02]  /*df40*/  LEA.HI.X.SX32 R169, R173, R133, 0x1, P4 ;  /* 0x00000085ada97211 */ /* 0x000fe400020f0eff */
[----:B------:R-:W-:-:S02]  /*df50*/  LEA R162, P4, R163, R123, 0x1 ;  /* 0x0000007ba3a27211 */ /* 0x000fc400078808ff */
[-C--:B------:R-:W-:Y:S02]  /*df60*/  LEA.HI.X.SX32 R189, R174, R133.reuse, 0x1, P5 ;  /* 0x00000085aebd7211 */ /* 0x080fe400028f0eff */
[----:B------:R-:W-:Y:S02]  /*df70*/  LEA.HI.X.SX32 R173, R164, R133, 0x1, P3 ;  /* 0x00000085a4ad7211 */ /* 0x000fe400018f0eff */
[----:B------:R-:W-:Y:S02]  /*df80*/  LEA R174, P5, R167, R123, 0x1 ;  /* 0x0000007ba7ae7211 */ /* 0x000fe400078a08ff */
[-C--:B------:R-:W-:Y:S02]  /*df90*/  LEA.HI.X.SX32 R171, R175, R133.reuse, 0x1, P6 ;  /* 0x00000085afab7211 */ /* 0x080fe400030f0eff */
        /* <DEDUP_REMOVED lines=88> */
[-C--:B------:R-:W-:Y:S02]  /*e520*/  LEA.HI.X.SX32 R23, R31, R133.reuse, 0x1, P6 ;  /* 0x000000851f177211 */ /* 0x080fe400030f0eff */
[----:B------:R-:W-:Y:S02]  /*e530*/  LEA.HI.X.SX32 R231, R34, R133, 0x1, P2 ;  /* 0x0000008522e77211 */ /* 0x000fe400010f0eff */
[-C--:B------:R-:W-:Y:S02]  /*e540*/  LEA R236, P3, R46, R123.reuse, 0x1 ;  /* 0x0000007b2eec7211 */ /* 0x080fe400078608ff */
[----:B------:R-:W-:-:S02]  /*e550*/  LEA R30, P5, R39, R123, 0x1 ;  /* 0x0000007b271e7211 */ /* 0x000fc400078a08ff */
[-C--:B------:R-:W-:Y:S02]  /*e560*/  LEA R234, P6, R42, R123.reuse, 0x1 ;  /* 0x0000007b2aea7211 */ /* 0x080fe400078c08ff */
[----:B------:R-:W-:Y:S02]  /*e570*/  LEA R34, P2, R43, R123, 0x1 ;  /* 0x0000007b2b227211 */ /* 0x000fe400078408ff */
[----:B------:R-:W-:Y:S02]  /*e580*/  LEA.HI.X.SX32 R233, R38, R133, 0x1, P4 ;  /* 0x0000008526e97211 */ /* 0x000fe400020f0eff */
[----:B------:R-:W-:Y:S02]  /*e590*/  LEA R38, P4, R47, R123, 0x1 ;  /* 0x0000007b2f267211 */ /* 0x000fe400078808ff */
[----:B------:R-:W-:Y:S02]  /*e5a0*/  PRMT R101, R101, 0x7632, R101 ;  /* 0x0000763265657816 */ /* 0x000fe40000000065 */
[----:B------:R-:W-:-:S02]  /*e5b0*/  PRMT R102, R102, 0x7632, R102 ;  /* 0x0000763266667816 */ /* 0x000fc40000000066 */
[-C--:B------:R-:W-:Y:S01]  /*e5c0*/  LEA.HI.X.SX32 R237, R46, R133.reuse, 0x1, P3 ;  /* 0x000000852eed7211 */ /* 0x080fe200018f0eff */
[----:B------:R-:W-:Y:S01]  /*e5d0*/  STG.E.U16 desc[UR6][R60.64], R101 ;  /* 0x000000653c007986 */ /* 0x000fe2000c101506 */
[----:B------:R-:W-:Y:S02]  /*e5e0*/  PRMT R33, R103, 0x7632, R33 ;  /* 0x0000763267217816 */ /* 0x000fe40000000021 */
[-C--:B------:R-:W-:Y:S01]  /*e5f0*/  LEA.HI.X.SX32 R31, R39, R133.reuse, 0x1, P5 ;  /* 0x00000085271f7211 */ /* 0x080fe200028f0eff */
[----:B------:R-:W-:Y:S01]  /*e600*/  STG.E.U16 desc[UR6][R58.64], R102 ;  /* 0x000000663a007986 */ /* 0x000fe2000c101506 */
[-C--:B------:R-:W-:Y:S02]  /*e610*/  LEA.HI.X.SX32 R235, R42, R133.reuse, 0x1, P6 ;  /* 0x000000852aeb7211 */ /* 0x080fe400030f0eff */
[----:B------:R-:W-:Y:S01]  /*e620*/  LEA.HI.X.SX32 R35, R43, R133, 0x1, P2 ;  /* 0x000000852b237211 */ /* 0x000fe200010f0eff */
[----:B------:R-:W-:Y:S01]  /*e630*/  STG.E.U16 desc[UR6][R56.64], R33 ;  /* 0x0000002138007986 */ /* 0x000fe2000c101506 */
[----:B------:R-:W-:-:S02]  /*e640*/  LEA R46, P3, R0, R123, 0x1 ;  /* 0x0000007b002e7211 */ /* 0x000fc400078608ff */
[-C--:B------:R-:W-:Y:S01]  /*e650*/  LEA R122, P5, R44, R123.reuse, 0x1 ;  /* 0x0000007b2c7a7211 */ /* 0x080fe200078a08ff */
[----:B------:R-:W-:Y:S01]  /*e660*/  STG.E.U16 desc[UR6][R54.64], R96 ;  /* 0x0000006036007986 */ /* 0x000fe2000c101506 */
[-C--:B------:R-:W-:Y:S02]  /*e670*/  LEA R42, P6, R40, R123.reuse, 0x1 ;  /* 0x0000007b282a7211 */ /* 0x080fe400078c08ff */
[----:B------:R-:W-:Y:S01]  /*e680*/  LEA R238, P2, R45, R123, 0x1 ;  /* 0x0000007b2dee7211 */ /* 0x000fe200078408ff */
[----:B------:R-:W-:Y:S01]  /*e690*/  STG.E.U16 desc[UR6][R52.64], R97 ;  /* 0x0000006134007986 */ /* 0x000fe2000c101506 */
[----:B------:R-:W-:Y:S02]  /*e6a0*/  LEA.HI.X.SX32 R39, R47, R133, 0x1, P4 ;  /* 0x000000852f277211 */ /* 0x000fe400020f0eff */
[----:B------:R-:W-:Y:S01]  /*e6b0*/  LEA R132, P4, R36, R123, 0x1 ;  /* 0x0000007b24847211 */ /* 0x000fe200078808ff */
[----:B------:R-:W-:Y:S01]  /*e6c0*/  STG.E.U16 desc[UR6][R62.64], R98 ;  /* 0x000000623e007986 */ /* 0x000fe2000c101506 */
[----:B------:R-:W-:-:S02]  /*e6d0*/  LEA.HI.X.SX32 R47, R0, R133, 0x1, P3 ;  /* 0x00000085002f7211 */ /* 0x000fc400018f0eff */
[-C--:B------:R-:W-:Y:S01]  /*e6e0*/  LEA.HI.X.SX32 R123, R44, R133.reuse, 0x1, P5 ;  /* 0x000000852c7b7211 */ /* 0x080fe200028f0eff */
[----:B------:R0:W-:Y:S01]  /*e6f0*/  STG.E.U16 desc[UR6][R70.64], R99 ;  /* 0x0000006346007986 */ /* 0x0001e2000c101506 */
[-C--:B------:R-:W-:Y:S02]  /*e700*/  LEA.HI.X.SX32 R43, R40, R133.reuse, 0x1, P6 ;  /* 0x00000085282b7211 */ /* 0x080fe400030f0eff */
[-C--:B------:R-:W-:Y:S02]  /*e710*/  LEA.HI.X.SX32 R239, R45, R133.reuse, 0x1, P2 ;  /* 0x000000852def7211 */ /* 0x080fe400010f0eff */
[----:B------:R-:W-:Y:S02]  /*e720*/  PRMT R0, R96, 0x7632, R0 ;  /* 0x0000763260007816 */ /* 0x000fe40000000000 */
[----:B------:R-:W-:Y:S02]  /*e730*/  LEA.HI.X.SX32 R133, R36, R133, 0x1, P4 ;  /* 0x0000008524857211 */ /* 0x000fe400020f0eff */
[----:B------:R-:W-:Y:S01]  /*e740*/  PRMT R32, R97, 0x7632, R32 ;  /* 0x0000763261207816 */ /* 0x000fe20000000020 */
[----:B------:R3:W-:Y:S01]  /*e750*/  STG.E.U16 desc[UR6][R28.64], R0 ;  /* 0x000000001c007986 */ /* 0x0007e2000c101506 */
[----:B------:R-:W-:-:S02]  /*e760*/  PRMT R36, R98, 0x7632, R36 ;  /* 0x0000763262247816 */ /* 0x000fc40000000024 */
[----:B------:R-:W-:Y:S01]  /*e770*/  PRMT R37, R99, 0x7632, R37 ;  /* 0x0000763263257816 */ /* 0x000fe20000000025 */
[----:B------:R4:W-:Y:S01]  /*e780*/  STG.E.U16 desc[UR6][R108.64], R32 ;  /* 0x000000206c007986 */ /* 0x0009e2000c101506 */
[----:B0-----:R-:W-:Y:S02]  /*e790*/  PRMT R71, R93, 0x7632, R71 ;  /* 0x000076325d477816 */ /* 0x001fe40000000047 */
[----:B------:R-:W-:Y:S01]  /*e7a0*/  PRMT R33, R94, 0x7632, R33 ;  /* 0x000076325e217816 */ /* 0x000fe20000000021 */
[----:B------:R0:W-:Y:S01]  /*e7b0*/  STG.E.U16 desc[UR6][R128.64], R36 ;  /* 0x0000002480007986 */ /* 0x0001e2000c101506 */
[----:B------:R-:W-:Y:S02]  /*e7c0*/  PRMT R40, R95, 0x7632, R40 ;  /* 0x000076325f287816 */ /* 0x000fe40000000028 */
[----:B------:R-:W-:Y:S01]  /*e7d0*/  PRMT R97, R81, 0x7632, R97 ;  /* 0x0000763251617816 */ /* 0x000fe20000000061 */
[----:B------:R-:W-:Y:S01]  /*e7e0*/  STG.E.U16 desc[UR6][R48.64], R37 ;  /* 0x0000002530007986 */ /* 0x000fe2000c101506 */
[----:B---3--:R-:W-:-:S02]  /*e7f0*/  PRMT R29, R92, 0x7632, R29 ;  /* 0x000076325c1d7816 */ /* 0x008fc4000000001d */
[----:B------:R-:W-:Y:S01]  /*e800*/  PRMT R0, R88, 0x7632, R0 ;  /* 0x0000763258007816 */ /* 0x000fe20000000000 */
[----:B------:R-:W-:Y:S01]  /*e810*/  STG.E.U16 desc[UR6][R130.64], R92 ;  /* 0x0000005c82007986 */ /* 0x000fe2000c101506 */
[----:B------:R-:W-:Y:S02]  /*e820*/  PRMT R28, R89, 0x7632, R28 ;  /* 0x00007632591c7816 */ /* 0x000fe4000000001c */
[----:B----4-:R-:W-:Y:S01]  /*e830*/  PRMT R32, R90, 0x7632, R32 ;  /* 0x000076325a207816 */ /* 0x010fe20000000020 */
[----:B------:R-:W-:Y:S01]  /*e840*/  STG.E.U16 desc[UR6][R136.64], R93 ;  /* 0x0000005d88007986 */ /* 0x000fe2000c101506 */
[----:B0-----:R-:W-:Y:S02]  /*e850*/  PRMT R36, R91, 0x7632, R36 ;  /* 0x000076325b247816 */ /* 0x001fe40000000024 */
[----:B------:R-:W-:Y:S01]  /*e860*/  PRMT R98, R82, 0x7632, R98 ;  /* 0x0000763252627816 */ /* 0x000fe20000000062 */
[----:B------:R0:W-:Y:S01]  /*e870*/  STG.E.U16 desc[UR6][R138.64], R94 ;  /* 0x0000005e8a007986 */ /* 0x0001e2000c101506 */
[----:B--2---:R-:W-:-:S02]  /*e880*/  PRMT R60, R76, 0x7632, R60 ;  /* 0x000076324c3c7816 */ /* 0x004fc4000000003c */
[----:B------:R-:W-:Y:S01]  /*e890*/  PRMT R101, R77, 0x7632, R101 ;  /* 0x000076324d657816 */ /* 0x000fe20000000065 */
[----:B------:R2:W-:Y:S01]  /*e8a0*/  STG.E.U16 desc[UR6][R50.64], R95 ;  /* 0x0000005f32007986 */ /* 0x0005e2000c101506 */
[----:B------:R-:W-:Y:S02]  /*e8b0*/  PRMT R102, R78, 0x7632, R102 ;  /* 0x000076324e667816 */ /* 0x000fe40000000066 */
[----:B------:R-:W-:Y:S01]  /*e8c0*/  PRMT R62, R79, 0x7632, R62 ;  /* 0x000076324f3e7816 */ /* 0x000fe2000000003e */
[----:B------:R3:W-:Y:S01]  /*e8d0*/  STG.E.U16 desc[UR6][R140.64], R29 ;  /* 0x0000001d8c007986 */ /* 0x0007e2000c101506 */
[----:B-1----:R-:W-:Y:S02]  /*e8e0*/  PRMT R63, R64, 0x7632, R63 ;  /* 0x00007632403f7816 */ /* 0x002fe4000000003f */
[----:B------:R-:W-:Y:S01]  /*e8f0*/  LOP3.LUT P2, RZ, R245, 0x80, RZ, 0xc0, !PT ;  /* 0x00000080f5ff7812 */ /* 0x000fe2000784c0ff */
[----:B------:R-:W-:Y:S01]  /*e900*/  STG.E.U16 desc[UR6][R142.64], R71 ;  /* 0x000000478e007986 */ /* 0x000fe2000c101506 */
[----:B0-----:R-:W-:-:S03]  /*e910*/  PRMT R94, R84, 0x7632, R94 ;  /* 0x00007632545e7816 */ /* 0x001fc6000000005e */
[----:B------:R0:W-:Y:S01]  /*e920*/  STG.E.U16 desc[UR6][R144.64], R33 ;  /* 0x0000002190007986 */ /* 0x0001e2000c101506 */
[----:B--2---:R-:W-:-:S03]  /*e930*/  PRMT R95, R86, 0x7632, R95 ;  /* 0x00007632565f7816 */ /* 0x004fc6000000005f */
[----:B------:R-:W-:Y:S01]  /*e940*/  STG.E.U16 desc[UR6][R146.64], R40 ;  /* 0x0000002892007986 */ /* 0x000fe2000c101506 */
[----:B---3--:R-:W-:-:S03]  /*e950*/  PRMT R29, R85, 0x7632, R29 ;  /* 0x00007632551d7816 */ /* 0x008fc6000000001d */
[----:B------:R-:W-:Y:S04]  /*e960*/  STG.E.U16 desc[UR6][R148.64], R88 ;  /* 0x0000005894007986 */ /* 0x000fe8000c101506 */
[----:B------:R-:W-:Y:S01]  /*e970*/  STG.E.U16 desc[UR6][R150.64], R89 ;  /* 0x0000005996007986 */ /* 0x000fe2000c101506 */
[----:B0-----:R-:W-:-:S03]  /*e980*/  PRMT R33, R87, 0x7632, R33 ;  /* 0x0000763257217816 */ /* 0x001fc60000000021 */
[----:B------:R-:W-:Y:S04]  /*e990*/  STG.E.U16 desc[UR6][R152.64], R90 ;  /* 0x0000005a98007986 */ /* 0x000fe8000c101506 */
[----:B------:R-:W-:Y:S04]  /*e9a0*/  STG.E.U16 desc[UR6][R154.64], R91 ;  /* 0x0000005b9a007986 */ /* 0x000fe8000c101506 */
[----:B------:R0:W-:Y:S04]  /*e9b0*/  STG.E.U16 desc[UR6][R156.64], R0 ;  /* 0x000000009c007986 */ /* 0x0001e8000c101506 */
[----:B------:R1:W-:Y:S04]  /*e9c0*/  STG.E.U16 desc[UR6][R158.64], R28 ;  /* 0x0000001c9e007986 */ /* 0x0003e8000c101506 */
[----:B------:R2:W-:Y:S04]  /*e9d0*/  STG.E.U16 desc[UR6][R178.64], R32 ;  /* 0x00000020b2007986 */ /* 0x0005e8000c101506 */
[----:B------:R3:W-:Y:S01]  /*e9e0*/  STG.E.U16 desc[UR6][R160.64], R36 ;  /* 0x00000024a0007986 */ /* 0x0007e2000c101506 */
[----:B0-----:R-:W-:-:S03]  /*e9f0*/  PRMT R0, R80, 0x7632, R0 ;  /* 0x0000763250007816 */ /* 0x001fc60000000000 */
[----:B------:R-:W-:Y:S01]  /*ea00*/  STG.E.U16 desc[UR6][R180.64], R84 ;  /* 0x00000054b4007986 */ /* 0x000fe2000c101506 */
[----:B-1----:R-:W-:-:S03]  /*ea10*/  PRMT R28, R83, 0x7632, R28 ;  /* 0x00007632531c7816 */ /* 0x002fc6000000001c */
[----:B------:R-:W-:Y:S01]  /*ea20*/  STG.E.U16 desc[UR6][R182.64], R85 ;  /* 0x00000055b6007986 */ /* 0x000fe2000c101506 */
[----:B--2---:R-:W-:-:S03]  /*ea30*/  PRMT R32, R75, 0x7632, R32 ;  /* 0x000076324b207816 */ /* 0x004fc60000000020 */
[----:B------:R-:W-:Y:S01]  /*ea40*/  STG.E.U16 desc[UR6][R186.64], R86 ;  /* 0x00000056ba007986 */ /* 0x000fe2000c101506 */
[----:B---3--:R-:W-:-:S03]  /*ea50*/  PRMT R36, R67, 0x7632, R36 ;  /* 0x0000763243247816 */ /* 0x008fc60000000024 */
[----:B------:R-:W-:Y:S04]  /*ea60*/  STG.E.U16 desc[UR6][R168.64], R87 ;  /* 0x00000057a8007986 */ /* 0x000fe8000c101506 */
[----:B------:R-:W-:Y:S04]  /*ea70*/  STG.E.U16 desc[UR6][R188.64], R94 ;  /* 0x0000005ebc007986 */ /* 0x000fe8000c101506 */
[----:B------:R0:W-:Y:S04]  /*ea80*/  STG.E.U16 desc[UR6][R170.64], R29 ;  /* 0x0000001daa007986 */ /* 0x0001e8000c101506 */
[----:B------:R-:W-:Y:S04]  /*ea90*/  STG.E.U16 desc[UR6][R190.64], R95 ;  /* 0x0000005fbe007986 */ /* 0x000fe8000c101506 */
[----:B------:R1:W-:Y:S04]  /*eaa0*/  STG.E.U16 desc[UR6][R172.64], R33 ;  /* 0x00000021ac007986 */ /* 0x0003e8000c101506 */
[----:B------:R-:W-:Y:S01]  /*eab0*/  STG.E.U16 desc[UR6][R162.64], R80 ;  /* 0x00000050a2007986 */ /* 0x000fe2000c101506 */
[----:B0-----:R-:W-:-:S03]  /*eac0*/  PRMT R29, R74, 0x7632, R29 ;  /* 0x000076324a1d7816 */ /* 0x001fc6000000001d */
[----:B------:R-:W-:Y:S04]  /*ead0*/  STG.E.U16 desc[UR6][R174.64], R81 ;  /* 0x00000051ae007986 */ /* 0x000fe8000c101506 */
[----:B------:R-:W-:Y:S01]  /*eae0*/  STG.E.U16 desc[UR6][R192.64], R82 ;  /* 0x00000052c0007986 */ /* 0x000fe2000c101506 */
[----:B-1----:R-:W-:-:S03]  /*eaf0*/  PRMT R33, R66, 0x7632, R33 ;  /* 0x0000763242217816 */ /* 0x002fc60000000021 */
[----:B------:R-:W-:Y:S04]  /*eb00*/  STG.E.U16 desc[UR6][R176.64], R83 ;  /* 0x00000053b0007986 */ /* 0x000fe8000c101506 */
[----:B------:R0:W-:Y:S04]  /*eb10*/  STG.E.U16 desc[UR6][R164.64], R0 ;  /* 0x00000000a4007986 */ /* 0x0001e8000c101506 */
[----:B------:R-:W-:Y:S04]  /*eb20*/  STG.E.U16 desc[UR6][R194.64], R97 ;  /* 0x00000061c2007986 */ /* 0x000fe8000c101506 */
[----:B------:R-:W-:Y:S04]  /*eb30*/  STG.E.U16 desc[UR6][R196.64], R98 ;  /* 0x00000062c4007986 */ /* 0x000fe8000c101506 */
[----:B------:R1:W-:Y:S01]  /*eb40*/  STG.E.U16 desc[UR6][R166.64], R28 ;  /* 0x0000001ca6007986 */ /* 0x0003e2000c101506 */
[----:B0-----:R-:W-:-:S03]  /*eb50*/  PRMT R0, R72, 0x7632, R0 ;  /* 0x0000763248007816 */ /* 0x001fc60000000000 */
[----:B------:R0:W-:Y:S04]  /*eb60*/  STG.E.U16 desc[UR6][R116.64], R76 ;  /* 0x0000004c74007986 */ /* 0x0001e8000c101506 */
[----:B------:R-:W-:Y:S04]  /*eb70*/  STG.E.U16 desc[UR6][R198.64], R77 ;  /* 0x0000004dc6007986 */ /* 0x000fe8000c101506 */
[----:B------:R-:W-:Y:S01]  /*eb80*/  STG.E.U16 desc[UR6][R118.64], R78 ;  /* 0x0000004e76007986 */ /* 0x000fe2000c101506 */
[----:B-1----:R-:W-:-:S03]  /*eb90*/  PRMT R28, R73, 0x7632, R28 ;  /* 0x00007632491c7816 */ /* 0x002fc6000000001c */
[----:B------:R-:W-:Y:S01]  /*eba0*/  STG.E.U16 desc[UR6][R200.64], R79 ;  /* 0x0000004fc8007986 */ /* 0x000fe2000c101506 */
[----:B0-----:R-:W-:Y:S02]  /*ebb0*/  PRMT R116, R113, 0x7632, R116 ;  /* 0x0000763271747816 */ /* 0x001fe40000000074 */
[----:B------:R-:W-:Y:S01]  /*ebc0*/  PRMT R117, R115, 0x7632, R117 ;  /* 0x0000763273757816 */ /* 0x000fe20000000075 */
[----:B------:R-:W-:Y:S04]  /*ebd0*/  STG.E.U16 desc[UR6][R120.64], R60 ;  /* 0x0000003c78007986 */ /* 0x000fe8000c101506 */
[----:B------:R-:W-:Y:S04]  /*ebe0*/  STG.E.U16 desc[UR6][R202.64], R101 ;  /* 0x00000065ca007986 */ /* 0x000fe8000c101506 */
[----:B------:R-:W-:Y:S04]  /*ebf0*/  STG.E.U16 desc[UR6][R204.64], R102 ;  /* 0x00000066cc007986 */ /* 0x000fe8000c101506 */
[----:B------:R-:W-:Y:S04]  /*ec00*/  STG.E.U16 desc[UR6][R124.64], R62 ;  /* 0x0000003e7c007986 */ /* 0x000fe8000c101506 */
[----:B------:R-:W-:Y:S04]  /*ec10*/  STG.E.U16 desc[UR6][R206.64], R72 ;  /* 0x00000048ce007986 */ /* 0x000fe8000c101506 */
[----:B------:R-:W-:Y:S04]  /*ec20*/  STG.E.U16 desc[UR6][R208.64], R73 ;  /* 0x00000049d0007986 */ /* 0x000fe8000c101506 */
[----:B------:R-:W-:Y:S04]  /*ec30*/  STG.E.U16 desc[UR6][R134.64], R74 ;  /* 0x0000004a86007986 */ /* 0x000fe8000c101506 */
[----:B------:R-:W-:Y:S04]  /*ec40*/  STG.E.U16 desc[UR6][R210.64], R75 ;  /* 0x0000004bd2007986 */ /* 0x000fe8000c101506 */
[----:B------:R0:W-:Y:S04]  /*ec50*/  STG.E.U16 desc[UR6][R2.64], R0 ;  /* 0x0000000002007986 */ /* 0x0001e8000c101506 */
[----:B------:R-:W-:Y:S04]  /*ec60*/  STG.E.U16 desc[UR6][R212.64], R28 ;  /* 0x0000001cd4007986 */ /* 0x000fe8000c101506 */
[----:B------:R-:W-:Y:S04]  /*ec70*/  STG.E.U16 desc[UR6][R4.64], R29 ;  /* 0x0000001d04007986 */ /* 0x000fe8000c101506 */
[----:B------:R-:W-:Y:S01]  /*ec80*/  STG.E.U16 desc[UR6][R214.64], R32 ;  /* 0x00000020d6007986 */ /* 0x000fe2000c101506 */
[----:B0-----:R-:W-:-:S02]  /*ec90*/  PRMT R3, R65, 0x7632, R3 ;  /* 0x0000763241037816 */ /* 0x001fc40000000003 */
[----:B------:R-:W-:Y:S01]  /*eca0*/  PRMT R0, R105, 0x7632, R0 ;  /* 0x0000763269007816 */ /* 0x000fe20000000000 */
[----:B------:R-:W-:Y:S01]  /*ecb0*/  STG.E.U16 desc[UR6][R216.64], R64 ;  /* 0x00000040d8007986 */ /* 0x000fe2000c101506 */
[----:B------:R-:W-:-:S03]  /*ecc0*/  PRMT R2, R106, 0x7632, R2 ;  /* 0x000076326a027816 */ /* 0x000fc60000000002 */
[----:B------:R-:W-:Y:S04]  /*ecd0*/  STG.E.U16 desc[UR6][R110.64], R65 ;  /* 0x000000416e007986 */ /* 0x000fe8000c101506 */
[----:B------:R-:W-:Y:S04]  /*ece0*/  STG.E.U16 desc[UR6][R6.64], R66 ;  /* 0x0000004206007986 */ /* 0x000fe8000c101506 */
[----:B------:R-:W0:Y:S04]  /*ecf0*/  LDS.128 R4, [R240] ;  /* 0x00000000f0047984 */ /* 0x000e280000000c00 */
[----:B------:R-:W-:Y:S04]  /*ed00*/  STG.E.U16 desc[UR6][R218.64], R67 ;  /* 0x00000043da007986 */ /* 0x000fe8000c101506 */
[----:B------:R-:W-:Y:S04]  /*ed10*/  STG.E.U16 desc[UR6][R126.64], R63 ;  /* 0x0000003f7e007986 */ /* 0x000fe8000c101506 */
[----:B------:R1:W-:Y:S04]  /*ed20*/  STG.E.U16 desc[UR6][R8.64], R3 ;  /* 0x0000000308007986 */ /* 0x0003e8000c101506 */
[----:B------:R-:W-:Y:S04]  /*ed30*/  STG.E.U16 desc[UR6][R220.64], R33 ;  /* 0x00000021dc007986 */ /* 0x000fe8000c101506 */
[----:B------:R2:W-:Y:S01]  /*ed40*/  STG.E.U16 desc[UR6][R12.64], R36 ;  /* 0x000000240c007986 */ /* 0x0005e2000c101506 */
[----:B-1----:R-:W-:-:S03]  /*ed50*/  PRMT R9, R104, 0x7632, R9 ;  /* 0x0000763268097816 */ /* 0x002fc60000000009 */
[----:B------:R-:W-:Y:S01]  /*ed60*/  STG.E.U16 desc[UR6][R222.64], R104 ;  /* 0x00000068de007986 */ /* 0x000fe2000c101506 */
[----:B------:R-:W-:-:S03]  /*ed70*/  FSEL R3, R184, -INF , P1 ;  /* 0xff800000b8037808 */ /* 0x000fc60000800000 */
[----:B------:R-:W-:Y:S01]  /*ed80*/  STG.E.U16 desc[UR6][R68.64], R105 ;  /* 0x0000006944007986 */ /* 0x000fe2000c101506 */
[----:B--2---:R-:W-:-:S03]  /*ed90*/  PRMT R13, R107, 0x7632, R13 ;  /* 0x000076326b0d7816 */ /* 0x004fc6000000000d */
[----:B------:R1:W-:Y:S01]  /*eda0*/  STG.E.U16 desc[UR6][R14.64], R106 ;  /* 0x0000006a0e007986 */ /* 0x0003e2000c101506 */
[----:B------:R-:W-:-:S03]  /*edb0*/  PRMT R12, R112, 0x7632, R12 ;  /* 0x00007632700c7816 */ /* 0x000fc6000000000c */
[----:B------:R-:W-:Y:S01]  /*edc0*/  STG.E.U16 desc[UR6][R224.64], R107 ;  /* 0x0000006be0007986 */ /* 0x000fe2000c101506 */
[----:B0-----:R-:W-:-:S03]  /*edd0*/  PRMT R119, R5, 0x7632, R119 ;  /* 0x0000763205777816 */ /* 0x001fc60000000077 */
[----:B------:R0:W-:Y:S01]  /*ede0*/  STG.E.U16 desc[UR6][R18.64], R9 ;  /* 0x0000000912007986 */ /* 0x0001e2000c101506 */
[----:B------:R-:W-:-:S03]  /*edf0*/  PRMT R66, R6, 0x7632, R66 ;  /* 0x0000763206427816 */ /* 0x000fc60000000042 */
[----:B------:R2:W-:Y:S01]  /*ee00*/  STG.E.U16 desc[UR6][R226.64], R0 ;  /* 0x00000000e2007986 */ /* 0x0005e2000c101506 */
[----:B-1----:R-:W-:-:S03]  /*ee10*/  PRMT R15, R114, 0x7632, R15 ;  /* 0x00007632720f7816 */ /* 0x002fc6000000000f */
[----:B------:R1:W-:Y:S04]  /*ee20*/  STG.E.U16 desc[UR6][R20.64], R2 ;  /* 0x0000000214007986 */ /* 0x0003e8000c101506 */
[----:B------:R-:W-:Y:S01]  /*ee30*/  STG.E.U16 desc[UR6][R16.64], R13 ;  /* 0x0000000d10007986 */ /* 0x000fe2000c101506 */
[----:B0-----:R-:W0:Y:S03]  /*ee40*/  LDC.64 R8, c[0x0][0x230] ;  /* 0x00008c00ff087b82 */ /* 0x001e260000000a00 */
[----:B------:R-:W-:Y:S01]  /*ee50*/  STG.E.U16 desc[UR6][R26.64], R112 ;  /* 0x000000701a007986 */ /* 0x000fe2000c101506 */
[----:B--2---:R-:W-:-:S03]  /*ee60*/  FSEL R0, R185, -INF , P0 ;  /* 0xff800000b9007808 */ /* 0x004fc60000000000 */
[----:B------:R-:W-:Y:S01]  /*ee70*/  STG.E.U16 desc[UR6][R228.64], R113 ;  /* 0x00000071e4007986 */ /* 0x000fe2000c101506 */
[----:B-1----:R-:W-:-:S03]  /*ee80*/  PRMT R21, R4, 0x7632, R21 ;  /* 0x0000763204157816 */ /* 0x002fc60000000015 */
[----:B------:R1:W-:Y:S04]  /*ee90*/  STG.E.U16 desc[UR6][R22.64], R114 ;  /* 0x0000007216007986 */ /* 0x0003e8000c101506 */
[----:B------:R-:W-:Y:S04]  /*eea0*/  STG.E.U16 desc[UR6][R230.64], R115 ;  /* 0x00000073e6007986 */ /* 0x000fe8000c101506 */
[----:B------:R-:W-:Y:S04]  /*eeb0*/  STG.E.U16 desc[UR6][R24.64], R12 ;  /* 0x0000000c18007986 */ /* 0x000fe8000c101506 */
[----:B------:R-:W-:Y:S01]  /*eec0*/  STG.E.U16 desc[UR6][R232.64], R116 ;  /* 0x00000074e8007986 */ /* 0x000fe2000c101506 */
[----:B-1----:R-:W-:-:S03]  /*eed0*/  PRMT R23, R7, 0x7632, R23 ;  /* 0x0000763207177816 */ /* 0x002fc60000000017 */
[----:B------:R-:W-:Y:S04]  /*eee0*/  STG.E.U16 desc[UR6][R30.64], R15 ;  /* 0x0000000f1e007986 */ /* 0x000fe8000c101506 */
[----:B------:R-:W-:Y:S04]  /*eef0*/  STG.E.U16 desc[UR6][R234.64], R117 ;  /* 0x00000075ea007986 */ /* 0x000fe8000c101506 */
[----:B------:R1:W-:Y:S04]  /*ef00*/  STG.E.U16 desc[UR6][R34.64], R4 ;  /* 0x0000000422007986 */ /* 0x0003e8000c101506 */
[----:B------:R2:W-:Y:S04]  /*ef10*/  STG.E.U16 desc[UR6][R236.64], R5 ;  /* 0x00000005ec007986 */ /* 0x0005e8000c101506 */
[----:B------:R3:W-:Y:S04]  /*ef20*/  STG.E.U16 desc[UR6][R38.64], R6 ;  /* 0x0000000626007986 */ /* 0x0007e8000c101506 */
[----:B------:R4:W-:Y:S01]  /*ef30*/  STG.E.U16 desc[UR6][R122.64], R7 ;  /* 0x000000077a007986 */ /* 0x0009e2000c101506 */
[----:B-1----:R-:W-:Y:S01]  /*ef40*/  FFMA R4, R0, 0.69314718246459960938, R11 ;  /* 0x3f31721800047823 */ /* 0x002fe2000000000b */
[----:B------:R-:W-:-:S02]  /*ef50*/  IMAD.HI R0, R244, 0x4, RZ ;  /* 0x00000004f4007827 */ /* 0x000fc400078e02ff */
[----:B------:R4:W-:Y:S02]  /*ef60*/  STG.E.U16 desc[UR6][R42.64], R21 ;  /* 0x000000152a007986 */ /* 0x0009e4000c101506 */
[----:B--2---:R-:W-:Y:S01]  /*ef70*/  FFMA R5, R3, 0.69314718246459960938, R10 ;  /* 0x3f31721803057823 */ /* 0x004fe2000000000a */
[----:B------:R-:W-:Y:S01]  /*ef80*/  IMAD.SHL.U32 R3, R244, 0x4, RZ ;  /* 0x00000004f4037824 */ /* 0x000fe200078e00ff */
[----:B------:R4:W-:Y:S01]  /*ef90*/  STG.E.U16 desc[UR6][R238.64], R119 ;  /* 0x00000077ee007986 */ /* 0x0009e2000c101506 */
[----:B---3--:R-:W-:-:S03]  /*efa0*/  IMAD.SHL.U32 R6, R245, 0x2, RZ ;  /* 0x00000002f5067824 */ /* 0x008fc600078e00ff */
[----:B0-----:R-:W-:Y:S01]  /*efb0*/  IADD3 R2, P0, P1, R3, UR10, R8 ;  /* 0x0000000a03027c10 */ /* 0x001fe2000f91e008 */
[----:B------:R4:W-:Y:S01]  /*efc0*/  STG.E.U16 desc[UR6][R132.64], R66 ;  /* 0x0000004284007986 */ /* 0x0009e2000c101506 */
[----:B------:R-:W-:-:S03]  /*efd0*/  LOP3.LUT R6, R6, 0x1f8, RZ, 0xc0, !PT ;  /* 0x000001f806067812 */ /* 0x000fc600078ec0ff */
[----:B------:R4:W-:Y:S01]  /*efe0*/  STG.E.U16 desc[UR6][R46.64], R23 ;  /* 0x000000172e007986 */ /* 0x0009e2000c101506 */
[----:B------:R-:W-:Y:S01]  /*eff0*/  IADD3.X R3, R0, UR9, R9, P0, P1 ;  /* 0x0000000900037c10 */ /* 0x000fe200087e2409 */
[----:B------:R-:W-:Y:S06]  /*f000*/  BAR.SYNC.DEFER_BLOCKING 0x0 ;  /* 0x0000000000007b1d */ /* 0x000fec0000010000 */
[----:B------:R4:W-:Y:S02]  /*f010*/  STS.64 [R6+UR4], R4 ;  /* 0x0000000406007988 */ /* 0x0009e40008000a04 */
[----:B------:R-:W-:Y:S06]  /*f020*/  BAR.SYNC.DEFER_BLOCKING 0x0 ;  /* 0x0000000000007b1d */ /* 0x000fec0000010000 */
[----:B------:R-:W-:Y:S05]  /*f030*/  @P2 EXIT ;  /* 0x000000000000294d */ /* 0x000fea0003800000 */
[----:B------:R-:W0:Y:S04]  /*f040*/  LDS R241, [R241] ;  /* 0x00000000f1f17984 */ /* 0x000e280000000800 */
[----:B0-----:R-:W-:Y:S01]  /*f050*/  STG.E desc[UR6][R2.64], R241 ;  /* 0x000000f102007986 */ /* 0x001fe2000c101906 */
[----:B------:R-:W-:Y:S05]  /*f060*/  EXIT ;  /* 0x000000000000794d */ /* 0x000fea0003800000 */
.L_x_2:
[----:B------:R-:W-:-:S00]  /*f070*/  BRA `(.L_x_2) ;  /* 0xfffffffc00fc7947 */ /* 0x000fc0000383ffff */
[----:B------:R-:W-:-:S00]  /*f080*/  NOP ;  /* 0x0000000000007918 */ /* 0x000fc00000000000 */
[----:B------:R-:W-:-:S00]  /*f090*/  NOP ;  /* 0x0000000000007918 */ /* 0x000fc00000000000 */
[----:B------:R-:W-:-:S00]  /*f0a0*/  NOP ;  /* 0x0000000000007918 */ /* 0x000fc00000000000 */
[----:B------:R-:W-:-:S00]  /*f0b0*/  NOP ;  /* 0x0000000000007918 */ /* 0x000fc00000000000 */
[----:B------:R-:W-:-:S00]  /*f0c0*/  NOP ;  /* 0x0000000000007918 */ /* 0x000fc00000000000 */
[----:B------:R-:W-:-:S00]  /*f0d0*/  NOP ;  /* 0x0000000000007918 */ /* 0x000fc00000000000 */
[----:B------:R-:W-:-:S00]  /*f0e0*/  NOP ;  /* 0x0000000000007918 */ /* 0x000fc00000000000 */
[----:B------:R-:W-:-:S00]  /*f0f0*/  NOP ;  /* 0x0000000000007918 */ /* 0x000fc00000000000 */
.L_x_3:


//--------------------- .nv.global.init           --------------------------
	.section	.nv.global.init,"aw",@progbits
.nv.global.init:
	.type		_$_str,@object
	.size		_$_str,(.L_0 - _$_str)
_$_str:
        /*0000*/ 	.byte	0x5f, 0x5f, 0x43, 0x55, 0x44, 0x41, 0x5f, 0x46, 0x54, 0x5a, 0x00
.L_0:


//--------------------- .nv.shared.attn_fwd       --------------------------
	.section	.nv.shared.attn_fwd,"aw",@nobits
	.sectionflags	@""
	.align	16
	.zero		1024


//--------------------- .nv.shared.reserved.0     --------------------------
	.section	.nv.shared.reserved.0,"aw",@nobits
	.weak		__nv_reservedSMEM_offset_0_alias
	.size		__nv_reservedSMEM_offset_0_alias, 0, 0
	.other		__nv_reservedSMEM_offset_0_alias,@"STO_CUDA_RESERVED_SHARED STV_DEFAULT"
__nv_reservedSMEM_offset_0_alias:
	.zero		0


//--------------------- .nv.constant0.attn_fwd    --------------------------
	.section	.nv.constant0.attn_fwd,"a",@progbits
	.sectionflags	@""
	.align	4
.nv.constant0.attn_fwd:
	.zero		664


//--------------------- SYMBOLS --------------------------

	.type		.nv.reservedSmem.offset0,@object
	.size		.nv.reservedSmem.offset0,0x4
